//
// Generated by NVIDIA NVVM Compiler
//
// Compiler Build ID: CL-36424714
// Cuda compilation tools, release 13.0, V13.0.88
// Based on NVVM 20.0.0
//

.version 9.0
.target sm_100
.address_size 64

	// .globl	_Z18calculateFunction1PxS_S_S_S_S_S_
.extern .func  (.param .b32 func_retval0) vprintf
(
	.param .b64 vprintf_param_0,
	.param .b64 vprintf_param_1
)
;
// _ZZN3cub18CUB_300001_SM_10006detail10radix_sort31DeviceRadixSortSingleTileKernelINS1_5radix10policy_hubIxxyE10Policy1000ELNS0_9SortOrderE0ExxyNS1_21identity_decomposer_tEEEvPKT1_PSA_PKT2_PSE_T3_iiT4_E12temp_storage has been demoted
// _ZZN3cub18CUB_300001_SM_10006detail10radix_sort30DeviceRadixSortHistogramKernelINS1_5radix10policy_hubIxxyE10Policy1000ELNS0_9SortOrderE0ExyNS1_21identity_decomposer_tEEEvPT2_PKT1_SA_iiT3_E12temp_storage has been demoted
// _ZZN3cub18CUB_300001_SM_10006detail10radix_sort33DeviceRadixSortExclusiveSumKernelINS1_5radix10policy_hubIxxyE10Policy1000EyEEvPT0_E12temp_storage has been demoted
// _ZZN3cub18CUB_300001_SM_10006detail10radix_sort29DeviceRadixSortOnesweepKernelINS1_5radix10policy_hubIxxyE10Policy1000ELNS0_9SortOrderE0ExxyiiNS1_21identity_decomposer_tEEEvPT5_SB_PT3_PKSC_PT1_PKSG_PT2_PKSK_T4_iiT6_E1s has been demoted
.global .align 1 .b8 _ZN34_INTERNAL_6a06cc6c_4_k_cu_0686852c4cuda3std3__45__cpo5beginE[1];
.global .align 1 .b8 _ZN34_INTERNAL_6a06cc6c_4_k_cu_0686852c4cuda3std3__45__cpo3endE[1];
.global .align 1 .b8 _ZN34_INTERNAL_6a06cc6c_4_k_cu_0686852c4cuda3std3__45__cpo6cbeginE[1];
.global .align 1 .b8 _ZN34_INTERNAL_6a06cc6c_4_k_cu_0686852c4cuda3std3__45__cpo4cendE[1];
.global .align 1 .b8 _ZN34_INTERNAL_6a06cc6c_4_k_cu_0686852c4cuda3std3__45__cpo6rbeginE[1];
.global .align 1 .b8 _ZN34_INTERNAL_6a06cc6c_4_k_cu_0686852c4cuda3std3__45__cpo4rendE[1];
.global .align 1 .b8 _ZN34_INTERNAL_6a06cc6c_4_k_cu_0686852c4cuda3std3__45__cpo7crbeginE[1];
.global .align 1 .b8 _ZN34_INTERNAL_6a06cc6c_4_k_cu_0686852c4cuda3std3__45__cpo5crendE[1];
.global .align 1 .b8 _ZN34_INTERNAL_6a06cc6c_4_k_cu_0686852c4cuda3std3__436_GLOBAL__N__6a06cc6c_4_k_cu_0686852c6ignoreE[1];
.global .align 1 .b8 _ZN34_INTERNAL_6a06cc6c_4_k_cu_0686852c4cuda3std3__419piecewise_constructE[1];
.global .align 1 .b8 _ZN34_INTERNAL_6a06cc6c_4_k_cu_0686852c4cuda3std3__48in_placeE[1];
.global .align 1 .b8 _ZN34_INTERNAL_6a06cc6c_4_k_cu_0686852c4cuda3std3__420unreachable_sentinelE[1];
.global .align 1 .b8 _ZN34_INTERNAL_6a06cc6c_4_k_cu_0686852c4cuda3std3__47nulloptE[1];
.global .align 1 .b8 _ZN34_INTERNAL_6a06cc6c_4_k_cu_0686852c4cuda3std3__48unexpectE[1];
.global .align 1 .b8 _ZN34_INTERNAL_6a06cc6c_4_k_cu_0686852c4cuda3std6ranges3__45__cpo4swapE[1];
.global .align 1 .b8 _ZN34_INTERNAL_6a06cc6c_4_k_cu_0686852c4cuda3std6ranges3__45__cpo9iter_moveE[1];
.global .align 1 .b8 _ZN34_INTERNAL_6a06cc6c_4_k_cu_0686852c4cuda3std6ranges3__45__cpo5beginE[1];
.global .align 1 .b8 _ZN34_INTERNAL_6a06cc6c_4_k_cu_0686852c4cuda3std6ranges3__45__cpo3endE[1];
.global .align 1 .b8 _ZN34_INTERNAL_6a06cc6c_4_k_cu_0686852c4cuda3std6ranges3__45__cpo6cbeginE[1];
.global .align 1 .b8 _ZN34_INTERNAL_6a06cc6c_4_k_cu_0686852c4cuda3std6ranges3__45__cpo4cendE[1];
.global .align 1 .b8 _ZN34_INTERNAL_6a06cc6c_4_k_cu_0686852c4cuda3std6ranges3__45__cpo7advanceE[1];
.global .align 1 .b8 _ZN34_INTERNAL_6a06cc6c_4_k_cu_0686852c4cuda3std6ranges3__45__cpo9iter_swapE[1];
.global .align 1 .b8 _ZN34_INTERNAL_6a06cc6c_4_k_cu_0686852c4cuda3std6ranges3__45__cpo4nextE[1];
.global .align 1 .b8 _ZN34_INTERNAL_6a06cc6c_4_k_cu_0686852c4cuda3std6ranges3__45__cpo4prevE[1];
.global .align 1 .b8 _ZN34_INTERNAL_6a06cc6c_4_k_cu_0686852c4cuda3std6ranges3__45__cpo4dataE[1];
.global .align 1 .b8 _ZN34_INTERNAL_6a06cc6c_4_k_cu_0686852c4cuda3std6ranges3__45__cpo5cdataE[1];
.global .align 1 .b8 _ZN34_INTERNAL_6a06cc6c_4_k_cu_0686852c4cuda3std6ranges3__45__cpo4sizeE[1];
.global .align 1 .b8 _ZN34_INTERNAL_6a06cc6c_4_k_cu_0686852c4cuda3std6ranges3__45__cpo5ssizeE[1];
.global .align 1 .b8 _ZN34_INTERNAL_6a06cc6c_4_k_cu_0686852c4cuda3std6ranges3__45__cpo8distanceE[1];
.global .align 1 .b8 _ZN34_INTERNAL_6a06cc6c_4_k_cu_0686852c6thrust24THRUST_300001_SM_1000_NS8cuda_cub3parE[1];
.global .align 1 .b8 _ZN34_INTERNAL_6a06cc6c_4_k_cu_0686852c6thrust24THRUST_300001_SM_1000_NS8cuda_cub10par_nosyncE[1];
.global .align 1 .b8 _ZN34_INTERNAL_6a06cc6c_4_k_cu_0686852c6thrust24THRUST_300001_SM_1000_NS6system6detail10sequential3seqE[1];
.global .align 1 .b8 _ZN34_INTERNAL_6a06cc6c_4_k_cu_0686852c6thrust24THRUST_300001_SM_1000_NS6system3cpp3parE[1];
.global .align 1 .b8 _ZN34_INTERNAL_6a06cc6c_4_k_cu_0686852c6thrust24THRUST_300001_SM_1000_NS12placeholders2_1E[1];
.global .align 1 .b8 _ZN34_INTERNAL_6a06cc6c_4_k_cu_0686852c6thrust24THRUST_300001_SM_1000_NS12placeholders2_2E[1];
.global .align 1 .b8 _ZN34_INTERNAL_6a06cc6c_4_k_cu_0686852c6thrust24THRUST_300001_SM_1000_NS12placeholders2_3E[1];
.global .align 1 .b8 _ZN34_INTERNAL_6a06cc6c_4_k_cu_0686852c6thrust24THRUST_300001_SM_1000_NS12placeholders2_4E[1];
.global .align 1 .b8 _ZN34_INTERNAL_6a06cc6c_4_k_cu_0686852c6thrust24THRUST_300001_SM_1000_NS12placeholders2_5E[1];
.global .align 1 .b8 _ZN34_INTERNAL_6a06cc6c_4_k_cu_0686852c6thrust24THRUST_300001_SM_1000_NS12placeholders2_6E[1];
.global .align 1 .b8 _ZN34_INTERNAL_6a06cc6c_4_k_cu_0686852c6thrust24THRUST_300001_SM_1000_NS12placeholders2_7E[1];
.global .align 1 .b8 _ZN34_INTERNAL_6a06cc6c_4_k_cu_0686852c6thrust24THRUST_300001_SM_1000_NS12placeholders2_8E[1];
.global .align 1 .b8 _ZN34_INTERNAL_6a06cc6c_4_k_cu_0686852c6thrust24THRUST_300001_SM_1000_NS12placeholders2_9E[1];
.global .align 1 .b8 _ZN34_INTERNAL_6a06cc6c_4_k_cu_0686852c6thrust24THRUST_300001_SM_1000_NS12placeholders3_10E[1];
.global .align 1 .b8 _ZN34_INTERNAL_6a06cc6c_4_k_cu_0686852c6thrust24THRUST_300001_SM_1000_NS3seqE[1];
.global .align 1 .b8 _ZN34_INTERNAL_6a06cc6c_4_k_cu_0686852c6thrust24THRUST_300001_SM_1000_NS6deviceE[1];
.global .align 1 .b8 $str[20] = {73, 78, 32, 80, 82, 73, 78, 84, 32, 84, 72, 82, 69, 65, 68, 32, 37, 100, 10};
.global .align 1 .b8 $str$1[21] = {9, 112, 111, 115, 32, 37, 100, 32, 45, 62, 32, 37, 100, 32, 58, 58, 32, 37, 100, 10};
.global .align 1 .b8 $str$2[21] = {79, 85, 84, 32, 80, 82, 73, 78, 84, 32, 84, 72, 82, 69, 65, 68, 32, 37, 100, 10};

.visible .entry _Z18calculateFunction1PxS_S_S_S_S_S_(
	.param .u64 .ptr .align 1 _Z18calculateFunction1PxS_S_S_S_S_S__param_0,
	.param .u64 .ptr .align 1 _Z18calculateFunction1PxS_S_S_S_S_S__param_1,
	.param .u64 .ptr .align 1 _Z18calculateFunction1PxS_S_S_S_S_S__param_2,
	.param .u64 .ptr .align 1 _Z18calculateFunction1PxS_S_S_S_S_S__param_3,
	.param .u64 .ptr .align 1 _Z18calculateFunction1PxS_S_S_S_S_S__param_4,
	.param .u64 .ptr .align 1 _Z18calculateFunction1PxS_S_S_S_S_S__param_5,
	.param .u64 .ptr .align 1 _Z18calculateFunction1PxS_S_S_S_S_S__param_6
)
{
	.reg .pred 	%p<77>;
	.reg .b16 	%rs<10>;
	.reg .b32 	%r<950>;
	.reg .b32 	%f<7>;
	.reg .b64 	%rd<156>;

	ld.param.u64 	%rd45, [_Z18calculateFunction1PxS_S_S_S_S_S__param_3];
	ld.param.u64 	%rd48, [_Z18calculateFunction1PxS_S_S_S_S_S__param_4];
	cvta.to.global.u64 	%rd49, %rd48;
	mov.u32 	%r178, %ctaid.x;
	mov.u32 	%r179, %ntid.x;
	mov.u32 	%r180, %tid.x;
	mad.lo.s32 	%r181, %r178, %r179, %r180;
	mov.u32 	%r182, %nctaid.x;
	mul.lo.s32 	%r183, %r182, %r179;
	ld.global.u64 	%rd50, [%rd49];
	cvt.s64.s32 	%rd51, %r181;
	mul.lo.s64 	%rd144, %rd50, %rd51;
	shr.s64 	%rd145, %rd144, 63;
	shr.s64 	%rd53, %rd50, 63;
	add.cc.s64 	%rd142, %rd144, %rd50;
	addc.cc.s64 	%rd143, %rd145, %rd53;
	add.s32 	%r184, %r181, 1;
	setp.ne.s32 	%p7, %r184, %r183;
	@%p7 bra 	$L__BB0_2;
	cvta.to.global.u64 	%rd54, %rd45;
	ld.global.u64 	%rd142, [%rd54];
	shr.s64 	%rd143, %rd142, 63;
$L__BB0_2:
	setp.eq.s64 	%p8, %rd143, %rd145;
	setp.le.u64 	%p9, %rd142, %rd144;
	selp.u32 	%r185, -1, 0, %p9;
	setp.le.s64 	%p10, %rd143, %rd145;
	selp.u32 	%r186, -1, 0, %p10;
	selp.b32 	%r187, %r185, %r186, %p8;
	and.b32  	%r188, %r187, 1;
	setp.eq.b32 	%p11, %r188, 1;
	@%p11 bra 	$L__BB0_38;
	mov.u64 	%rd146, %rd144;
$L__BB0_4:
	ld.param.u64 	%rd139, [_Z18calculateFunction1PxS_S_S_S_S_S__param_2];
	ld.param.u64 	%rd138, [_Z18calculateFunction1PxS_S_S_S_S_S__param_1];
	ld.param.u64 	%rd137, [_Z18calculateFunction1PxS_S_S_S_S_S__param_0];
	add.cc.s64 	%rd144, %rd144, 1;
	addc.cc.s64 	%rd145, %rd145, 0;
	cvta.to.global.u64 	%rd56, %rd137;
	ld.global.u64 	%rd147, [%rd56];
	cvta.to.global.u64 	%rd57, %rd139;
	ld.global.u64 	%rd58, [%rd57];
	shr.s64 	%rd59, %rd58, 63;
	cvta.to.global.u64 	%rd60, %rd138;
	ld.global.u64 	%rd16, [%rd60];
	mul.hi.u64 	%rd61, %rd144, %rd58;
	mad.lo.s64 	%rd62, %rd144, %rd59, %rd61;
	mad.lo.s64 	%rd18, %rd145, %rd58, %rd62;
	mul.lo.s64 	%rd17, %rd144, %rd58;
	cvt.u32.u64 	%r191, %rd17;
	{ .reg .b32 tmp; mov.b64 {tmp, %r194}, %rd17; }
	cvt.u32.u64 	%r197, %rd18;
	{ .reg .b32 tmp; mov.b64 {tmp, %r200}, %rd18; }
	cvt.u32.u64 	%r203, %rd16;
	{ .reg .b32 tmp; mov.b64 {tmp, %r206}, %rd16; }
	shr.s64 	%rd63, %rd16, 63;
	cvt.u32.u64 	%r212, %rd63;
	mov.b32 	%r888, 0;
	// begin inline asm
	sub.cc.u32 %r189,%r888,%r191;
	// end inline asm
	// begin inline asm
	subc.cc.u32 %r192,%r888,%r194;
	// end inline asm
	// begin inline asm
	subc.cc.u32 %r195,%r888,%r197;
	// end inline asm
	// begin inline asm
	subc.u32 %r198,%r888,%r200;
	// end inline asm
	setp.lt.s64 	%p12, %rd18, 0;
	selp.b32 	%r253, %r189, %r191, %p12;
	selp.b32 	%r254, %r192, %r194, %p12;
	selp.b32 	%r255, %r195, %r197, %p12;
	selp.b32 	%r256, %r198, %r200, %p12;
	// begin inline asm
	sub.cc.u32 %r201,%r888,%r203;
	// end inline asm
	// begin inline asm
	subc.cc.u32 %r204,%r888,%r206;
	// end inline asm
	// begin inline asm
	subc.cc.u32 %r207,%r888,%r212;
	// end inline asm
	// begin inline asm
	subc.u32 %r210,%r888,%r212;
	// end inline asm
	setp.lt.s64 	%p13, %rd16, 0;
	selp.b32 	%r257, %r201, %r203, %p13;
	selp.b32 	%r258, %r204, %r206, %p13;
	and.b32  	%r259, %r212, %r207;
	and.b32  	%r260, %r212, %r210;
	or.b32  	%r261, %r260, %r259;
	setp.eq.s32 	%p14, %r261, 0;
	selp.b32 	%r262, %r258, %r260, %p14;
	selp.b32 	%r263, %r257, %r259, %p14;
	selp.b32 	%r264, 0, %r258, %p14;
	selp.b32 	%r265, 0, %r257, %p14;
	selp.b32 	%r266, 64, 0, %p14;
	setp.eq.s32 	%p15, %r262, 0;
	selp.b32 	%r267, %r263, %r262, %p15;
	selp.b32 	%r268, %r264, %r263, %p15;
	selp.b32 	%r269, %r265, %r264, %p15;
	selp.b32 	%r270, 0, %r265, %p15;
	selp.b32 	%r271, 32, 0, %p15;
	or.b32  	%r272, %r271, %r266;
	clz.b32 	%r1, %r267;
	add.s32 	%r2, %r272, %r1;
	shf.l.wrap.b32 	%r248, %r268, %r267, %r1;
	shf.l.wrap.b32 	%r245, %r269, %r268, %r1;
	shf.l.wrap.b32 	%r5, %r270, %r269, %r1;
	and.b32  	%r273, %r1, 31;
	shl.b32 	%r6, %r270, %r273;
	shl.b32 	%r893, %r253, %r273;
	shf.l.wrap.b32 	%r892, %r253, %r254, %r1;
	shf.l.wrap.b32 	%r891, %r254, %r255, %r1;
	shf.l.wrap.b32 	%r890, %r255, %r256, %r1;
	shf.l.wrap.b32 	%r889, %r256, %r888, %r1;
	neg.s32 	%r274, %r248;
	cvt.u64.u32 	%rd64, %r274;
	shl.b64 	%rd65, %rd64, 32;
	cvt.u64.u32 	%rd66, %r245;
	mov.b32 	%r275, 17185;
	mov.b32 	%r276, 63;
	prmt.b32 	%r277, %r248, %r276, %r275;
	mov.b32 	%f1, %r277;
	rcp.approx.f32 	%f2, %f1;
	mov.b32 	%r278, %f2;
	shl.b32 	%r279, %r278, 9;
	add.s32 	%r214, %r279, -512;
	mul.hi.u32 	%r280, %r214, %r245;
	cvt.u64.u32 	%rd67, %r280;
	mul.wide.u32 	%rd68, %r248, %r214;
	add.s64 	%rd69, %rd67, %rd66;
	add.s64 	%rd70, %rd69, %rd68;
	sub.s64 	%rd71, %rd65, %rd70;
	cvt.u32.u64 	%r230, %rd71;
	{ .reg .b32 tmp; mov.b64 {tmp, %r233}, %rd71; }
	setp.gt.s64 	%p16, %rd71, -1;
	selp.b32 	%r239, %r214, 0, %p16;
	shr.u64 	%rd72, %rd71, 63;
	cvt.u32.u64 	%r281, %rd72;
	xor.b32  	%r242, %r281, 1;
	mov.b32 	%r216, -2147483648;
	// begin inline asm
	mad.hi.cc.u32 %r213,%r214,%r230,%r216;
	// end inline asm
	// begin inline asm
	addc.u32 %r217,%r888,%r888;
	// end inline asm
	// begin inline asm
	mad.lo.cc.u32 %r220,%r214,%r233,%r213;
	// end inline asm
	// begin inline asm
	madc.hi.u32 %r224,%r214,%r233,%r217;
	// end inline asm
	// begin inline asm
	add.cc.u32 %r228,%r220,%r230;
	// end inline asm
	// begin inline asm
	addc.cc.u32 %r231,%r224,%r233;
	// end inline asm
	// begin inline asm
	addc.u32 %r234,%r888,%r888;
	// end inline asm
	// begin inline asm
	add.cc.u32 %r237,%r231,%r239;
	// end inline asm
	// begin inline asm
	addc.u32 %r240,%r234,%r242;
	// end inline asm
	setp.eq.s32 	%p17, %r240, 2;
	selp.b32 	%r282, -1, %r237, %p17;
	mul.hi.u32 	%r283, %r282, %r245;
	cvt.u64.u32 	%rd73, %r283;
	mul.wide.u32 	%rd74, %r282, %r248;
	add.s64 	%rd75, %rd74, %rd73;
	cvt.u32.u64 	%r244, %rd75;
	{ .reg .b32 tmp; mov.b64 {tmp, %r247}, %rd75; }
	// begin inline asm
	add.cc.u32 %r243,%r244,%r245;
	// end inline asm
	// begin inline asm
	addc.cc.u32 %r246,%r247,%r248;
	// end inline asm
	// begin inline asm
	addc.u32 %r249,%r888,%r888;
	// end inline asm
	setp.eq.s32 	%p18, %r249, 0;
	min.u32 	%r284, %r282, -2;
	add.s32 	%r285, %r284, 1;
	selp.b32 	%r12, %r285, %r282, %p18;
$L__BB0_5:
	.pragma "nounroll";
	// begin inline asm
	sub.cc.u32 %r286,%r891,%r245;
	// end inline asm
	// begin inline asm
	subc.cc.u32 %r289,%r890,%r248;
	// end inline asm
	mov.b32 	%r294, -2;
	// begin inline asm
	subc.u32 %r292,%r889,%r294;
	// end inline asm
	// begin inline asm
	mad.hi.u32 %r295,%r889,%r12,%r292;
	// end inline asm
	setp.lt.u32 	%p20, %r295, %r889;
	selp.b32 	%r898, -1, %r295, %p20;
	mov.b32 	%r326, 0;
	// begin inline asm
	mad.lo.cc.u32 %r299,%r898,%r245,%r326;
	// end inline asm
	// begin inline asm
	madc.hi.u32 %r303,%r898,%r245,%r326;
	// end inline asm
	// begin inline asm
	mad.lo.cc.u32 %r307,%r898,%r248,%r303;
	// end inline asm
	// begin inline asm
	madc.hi.u32 %r311,%r898,%r248,%r326;
	// end inline asm
	// begin inline asm
	sub.cc.u32 %r899,%r891,%r299;
	// end inline asm
	// begin inline asm
	subc.cc.u32 %r900,%r890,%r307;
	// end inline asm
	// begin inline asm
	subc.cc.u32 %r901,%r889,%r311;
	// end inline asm
	// begin inline asm
	addc.u32 %r324,%r326,%r326;
	// end inline asm
	setp.ne.s32 	%p21, %r324, 0;
	mov.pred 	%p74, 0;
	@%p21 bra 	$L__BB0_7;
	// begin inline asm
	add.cc.u32 %r899,%r899,%r245;
	// end inline asm
	// begin inline asm
	addc.cc.u32 %r900,%r900,%r248;
	// end inline asm
	mov.b32 	%r338, 0;
	// begin inline asm
	addc.cc.u32 %r901,%r901,%r338;
	// end inline asm
	// begin inline asm
	addc.u32 %r336,%r338,%r338;
	// end inline asm
	add.s32 	%r898, %r898, -1;
	setp.eq.s32 	%p74, %r336, 0;
$L__BB0_7:
	not.pred 	%p22, %p74;
	@%p22 bra 	$L__BB0_9;
	// begin inline asm
	add.cc.u32 %r899,%r899,%r245;
	// end inline asm
	// begin inline asm
	addc.cc.u32 %r900,%r900,%r248;
	// end inline asm
	mov.b32 	%r347, 0;
	// begin inline asm
	addc.u32 %r901,%r901,%r347;
	// end inline asm
	add.s32 	%r898, %r898, -1;
$L__BB0_9:
	mov.b32 	%r381, 0;
	// begin inline asm
	mad.lo.cc.u32 %r348,%r898,%r6,%r381;
	// end inline asm
	// begin inline asm
	madc.hi.u32 %r352,%r898,%r6,%r381;
	// end inline asm
	// begin inline asm
	mad.lo.cc.u32 %r356,%r898,%r5,%r352;
	// end inline asm
	// begin inline asm
	madc.hi.u32 %r360,%r898,%r5,%r381;
	// end inline asm
	// begin inline asm
	sub.cc.u32 %r902,%r893,%r348;
	// end inline asm
	// begin inline asm
	subc.cc.u32 %r891,%r892,%r356;
	// end inline asm
	// begin inline asm
	subc.cc.u32 %r890,%r899,%r360;
	// end inline asm
	// begin inline asm
	subc.cc.u32 %r889,%r900,%r381;
	// end inline asm
	// begin inline asm
	subc.cc.u32 %r376,%r901,%r381;
	// end inline asm
	// begin inline asm
	subc.u32 %r379,%r381,%r381;
	// end inline asm
	setp.ne.s32 	%p23, %r379, -1;
	@%p23 bra 	$L__BB0_11;
	// begin inline asm
	add.cc.u32 %r902,%r902,%r6;
	// end inline asm
	// begin inline asm
	addc.cc.u32 %r891,%r891,%r5;
	// end inline asm
	// begin inline asm
	addc.cc.u32 %r890,%r890,%r245;
	// end inline asm
	// begin inline asm
	addc.u32 %r889,%r889,%r248;
	// end inline asm
$L__BB0_11:
	add.s32 	%r888, %r888, 32;
	setp.le.u32 	%p24, %r888, %r2;
	mov.b32 	%r893, 0;
	mov.u32 	%r892, %r902;
	@%p24 bra 	$L__BB0_5;
	shf.r.wrap.b32 	%r395, %r902, %r891, %r1;
	shf.r.wrap.b32 	%r396, %r891, %r890, %r1;
	shf.r.wrap.b32 	%r397, %r890, %r889, %r1;
	mov.b32 	%r398, 0;
	shf.r.wrap.b32 	%r399, %r889, %r398, %r1;
	cvt.u16.u32 	%rs1, %r2;
	and.b16  	%rs2, %rs1, 32;
	setp.eq.s16 	%p25, %rs2, 0;
	selp.b32 	%r400, %r395, %r396, %p25;
	selp.b32 	%r401, %r396, %r397, %p25;
	selp.b32 	%r402, %r397, %r399, %p25;
	selp.b32 	%r403, %r399, 0, %p25;
	and.b16  	%rs3, %rs1, 64;
	setp.eq.s16 	%p26, %rs3, 0;
	selp.b32 	%r906, %r400, %r402, %p26;
	selp.b32 	%r907, %r401, %r403, %p26;
	selp.b32 	%r908, %r402, 0, %p26;
	selp.b32 	%r909, %r403, 0, %p26;
	setp.gt.s64 	%p27, %rd18, -1;
	@%p27 bra 	$L__BB0_14;
	mov.b32 	%r414, 0;
	// begin inline asm
	sub.cc.u32 %r906,%r414,%r906;
	// end inline asm
	// begin inline asm
	subc.cc.u32 %r907,%r414,%r907;
	// end inline asm
	// begin inline asm
	subc.cc.u32 %r908,%r414,%r908;
	// end inline asm
	// begin inline asm
	subc.u32 %r909,%r414,%r909;
	// end inline asm
$L__BB0_14:
	setp.eq.s32 	%p28, %r2, 128;
	selp.b32 	%r416, -1, %r909, %p28;
	selp.b32 	%r417, -1, %r908, %p28;
	selp.b32 	%r418, -1, %r907, %p28;
	selp.b32 	%r419, -1, %r906, %p28;
	cvt.u64.u32 	%rd77, %r416;
	shl.b64 	%rd78, %rd77, 32;
	cvt.u64.u32 	%rd79, %r417;
	or.b64  	%rd152, %rd78, %rd79;
	cvt.u64.u32 	%rd80, %r418;
	shl.b64 	%rd81, %rd80, 32;
	cvt.u64.u32 	%rd82, %r419;
	or.b64  	%rd151, %rd81, %rd82;
	setp.eq.s64 	%p29, %rd152, 0;
	setp.eq.s64 	%p30, %rd151, 0;
	selp.u32 	%r420, -1, 0, %p30;
	shr.u64 	%rd83, %rd78, 63;
	cvt.u32.u64 	%r421, %rd83;
	selp.b32 	%r422, %r420, %r421, %p29;
	and.b32  	%r423, %r422, 1;
	setp.eq.b32 	%p31, %r423, 1;
	mov.b64 	%rd153, 1;
	@%p31 bra 	$L__BB0_37;
	shr.s64 	%rd148, %rd147, 63;
	mov.b64 	%rd154, 0;
	mov.b64 	%rd153, 1;
$L__BB0_16:
	and.b64  	%rd86, %rd151, 1;
	setp.eq.b64 	%p32, %rd86, 1;
	not.pred 	%p33, %p32;
	@%p33 bra 	$L__BB0_28;
	setp.lt.s64 	%p34, %rd16, 0;
	mul.hi.u64 	%rd87, %rd147, %rd153;
	mad.lo.s64 	%rd88, %rd147, %rd154, %rd87;
	mad.lo.s64 	%rd30, %rd148, %rd153, %rd88;
	mul.lo.s64 	%rd29, %rd147, %rd153;
	cvt.u32.u64 	%r426, %rd29;
	{ .reg .b32 tmp; mov.b64 {tmp, %r429}, %rd29; }
	cvt.u32.u64 	%r432, %rd30;
	{ .reg .b32 tmp; mov.b64 {tmp, %r435}, %rd30; }
	mov.b32 	%r910, 0;
	// begin inline asm
	sub.cc.u32 %r424,%r910,%r426;
	// end inline asm
	// begin inline asm
	subc.cc.u32 %r427,%r910,%r429;
	// end inline asm
	// begin inline asm
	subc.cc.u32 %r430,%r910,%r432;
	// end inline asm
	// begin inline asm
	subc.u32 %r433,%r910,%r435;
	// end inline asm
	setp.lt.s64 	%p35, %rd30, 0;
	selp.b32 	%r488, %r424, %r426, %p35;
	selp.b32 	%r489, %r427, %r429, %p35;
	selp.b32 	%r490, %r430, %r432, %p35;
	selp.b32 	%r491, %r433, %r435, %p35;
	cvt.u32.u64 	%r438, %rd16;
	// begin inline asm
	sub.cc.u32 %r436,%r910,%r438;
	// end inline asm
	{ .reg .b32 tmp; mov.b64 {tmp, %r441}, %rd16; }
	// begin inline asm
	subc.cc.u32 %r439,%r910,%r441;
	// end inline asm
	shr.s64 	%rd89, %rd16, 63;
	cvt.u32.u64 	%r447, %rd89;
	// begin inline asm
	subc.cc.u32 %r442,%r910,%r447;
	// end inline asm
	// begin inline asm
	subc.u32 %r445,%r910,%r447;
	// end inline asm
	selp.b32 	%r492, %r436, %r438, %p34;
	selp.b32 	%r493, %r439, %r441, %p34;
	and.b32  	%r494, %r447, %r442;
	and.b32  	%r495, %r447, %r445;
	or.b32  	%r496, %r495, %r494;
	setp.eq.s32 	%p36, %r496, 0;
	selp.b32 	%r497, %r493, %r495, %p36;
	selp.b32 	%r498, %r492, %r494, %p36;
	selp.b32 	%r499, 0, %r493, %p36;
	selp.b32 	%r500, 0, %r492, %p36;
	selp.b32 	%r501, 64, 0, %p36;
	setp.eq.s32 	%p37, %r497, 0;
	selp.b32 	%r502, %r498, %r497, %p37;
	selp.b32 	%r503, %r499, %r498, %p37;
	selp.b32 	%r504, %r500, %r499, %p37;
	selp.b32 	%r505, 0, %r500, %p37;
	selp.b32 	%r506, 32, 0, %p37;
	or.b32  	%r507, %r506, %r501;
	clz.b32 	%r64, %r502;
	add.s32 	%r65, %r507, %r64;
	shf.l.wrap.b32 	%r483, %r503, %r502, %r64;
	shf.l.wrap.b32 	%r480, %r504, %r503, %r64;
	shf.l.wrap.b32 	%r68, %r505, %r504, %r64;
	and.b32  	%r508, %r64, 31;
	shl.b32 	%r69, %r505, %r508;
	shl.b32 	%r915, %r488, %r508;
	shf.l.wrap.b32 	%r914, %r488, %r489, %r64;
	shf.l.wrap.b32 	%r913, %r489, %r490, %r64;
	shf.l.wrap.b32 	%r912, %r490, %r491, %r64;
	shf.l.wrap.b32 	%r911, %r491, %r910, %r64;
	neg.s32 	%r509, %r483;
	cvt.u64.u32 	%rd90, %r509;
	shl.b64 	%rd91, %rd90, 32;
	cvt.u64.u32 	%rd92, %r480;
	mov.b32 	%r510, 17185;
	mov.b32 	%r511, 63;
	prmt.b32 	%r512, %r483, %r511, %r510;
	mov.b32 	%f3, %r512;
	rcp.approx.f32 	%f4, %f3;
	mov.b32 	%r513, %f4;
	shl.b32 	%r514, %r513, 9;
	add.s32 	%r449, %r514, -512;
	mul.hi.u32 	%r515, %r449, %r480;
	cvt.u64.u32 	%rd93, %r515;
	mul.wide.u32 	%rd94, %r483, %r449;
	add.s64 	%rd95, %rd93, %rd92;
	add.s64 	%rd96, %rd95, %rd94;
	sub.s64 	%rd97, %rd91, %rd96;
	cvt.u32.u64 	%r465, %rd97;
	{ .reg .b32 tmp; mov.b64 {tmp, %r468}, %rd97; }
	setp.gt.s64 	%p38, %rd97, -1;
	selp.b32 	%r474, %r449, 0, %p38;
	shr.u64 	%rd98, %rd97, 63;
	cvt.u32.u64 	%r516, %rd98;
	xor.b32  	%r477, %r516, 1;
	mov.b32 	%r451, -2147483648;
	// begin inline asm
	mad.hi.cc.u32 %r448,%r449,%r465,%r451;
	// end inline asm
	// begin inline asm
	addc.u32 %r452,%r910,%r910;
	// end inline asm
	// begin inline asm
	mad.lo.cc.u32 %r455,%r449,%r468,%r448;
	// end inline asm
	// begin inline asm
	madc.hi.u32 %r459,%r449,%r468,%r452;
	// end inline asm
	// begin inline asm
	add.cc.u32 %r463,%r455,%r465;
	// end inline asm
	// begin inline asm
	addc.cc.u32 %r466,%r459,%r468;
	// end inline asm
	// begin inline asm
	addc.u32 %r469,%r910,%r910;
	// end inline asm
	// begin inline asm
	add.cc.u32 %r472,%r466,%r474;
	// end inline asm
	// begin inline asm
	addc.u32 %r475,%r469,%r477;
	// end inline asm
	setp.eq.s32 	%p39, %r475, 2;
	selp.b32 	%r517, -1, %r472, %p39;
	mul.hi.u32 	%r518, %r517, %r480;
	cvt.u64.u32 	%rd99, %r518;
	mul.wide.u32 	%rd100, %r517, %r483;
	add.s64 	%rd101, %rd100, %rd99;
	cvt.u32.u64 	%r479, %rd101;
	{ .reg .b32 tmp; mov.b64 {tmp, %r482}, %rd101; }
	// begin inline asm
	add.cc.u32 %r478,%r479,%r480;
	// end inline asm
	// begin inline asm
	addc.cc.u32 %r481,%r482,%r483;
	// end inline asm
	// begin inline asm
	addc.u32 %r484,%r910,%r910;
	// end inline asm
	setp.eq.s32 	%p40, %r484, 0;
	min.u32 	%r519, %r517, -2;
	add.s32 	%r520, %r519, 1;
	selp.b32 	%r75, %r520, %r517, %p40;
$L__BB0_18:
	.pragma "nounroll";
	// begin inline asm
	sub.cc.u32 %r521,%r913,%r480;
	// end inline asm
	// begin inline asm
	subc.cc.u32 %r524,%r912,%r483;
	// end inline asm
	mov.b32 	%r529, -2;
	// begin inline asm
	subc.u32 %r527,%r911,%r529;
	// end inline asm
	// begin inline asm
	mad.hi.u32 %r530,%r911,%r75,%r527;
	// end inline asm
	setp.lt.u32 	%p42, %r530, %r911;
	selp.b32 	%r920, -1, %r530, %p42;
	mov.b32 	%r561, 0;
	// begin inline asm
	mad.lo.cc.u32 %r534,%r920,%r480,%r561;
	// end inline asm
	// begin inline asm
	madc.hi.u32 %r538,%r920,%r480,%r561;
	// end inline asm
	// begin inline asm
	mad.lo.cc.u32 %r542,%r920,%r483,%r538;
	// end inline asm
	// begin inline asm
	madc.hi.u32 %r546,%r920,%r483,%r561;
	// end inline asm
	// begin inline asm
	sub.cc.u32 %r921,%r913,%r534;
	// end inline asm
	// begin inline asm
	subc.cc.u32 %r922,%r912,%r542;
	// end inline asm
	// begin inline asm
	subc.cc.u32 %r923,%r911,%r546;
	// end inline asm
	// begin inline asm
	addc.u32 %r559,%r561,%r561;
	// end inline asm
	setp.ne.s32 	%p43, %r559, 0;
	mov.pred 	%p75, 0;
	@%p43 bra 	$L__BB0_20;
	// begin inline asm
	add.cc.u32 %r921,%r921,%r480;
	// end inline asm
	// begin inline asm
	addc.cc.u32 %r922,%r922,%r483;
	// end inline asm
	mov.b32 	%r573, 0;
	// begin inline asm
	addc.cc.u32 %r923,%r923,%r573;
	// end inline asm
	// begin inline asm
	addc.u32 %r571,%r573,%r573;
	// end inline asm
	add.s32 	%r920, %r920, -1;
	setp.eq.s32 	%p75, %r571, 0;
$L__BB0_20:
	not.pred 	%p44, %p75;
	@%p44 bra 	$L__BB0_22;
	// begin inline asm
	add.cc.u32 %r921,%r921,%r480;
	// end inline asm
	// begin inline asm
	addc.cc.u32 %r922,%r922,%r483;
	// end inline asm
	mov.b32 	%r582, 0;
	// begin inline asm
	addc.u32 %r923,%r923,%r582;
	// end inline asm
	add.s32 	%r920, %r920, -1;
$L__BB0_22:
	mov.b32 	%r616, 0;
	// begin inline asm
	mad.lo.cc.u32 %r583,%r920,%r69,%r616;
	// end inline asm
	// begin inline asm
	madc.hi.u32 %r587,%r920,%r69,%r616;
	// end inline asm
	// begin inline asm
	mad.lo.cc.u32 %r591,%r920,%r68,%r587;
	// end inline asm
	// begin inline asm
	madc.hi.u32 %r595,%r920,%r68,%r616;
	// end inline asm
	// begin inline asm
	sub.cc.u32 %r924,%r915,%r583;
	// end inline asm
	// begin inline asm
	subc.cc.u32 %r913,%r914,%r591;
	// end inline asm
	// begin inline asm
	subc.cc.u32 %r912,%r921,%r595;
	// end inline asm
	// begin inline asm
	subc.cc.u32 %r911,%r922,%r616;
	// end inline asm
	// begin inline asm
	subc.cc.u32 %r611,%r923,%r616;
	// end inline asm
	// begin inline asm
	subc.u32 %r614,%r616,%r616;
	// end inline asm
	setp.ne.s32 	%p45, %r614, -1;
	@%p45 bra 	$L__BB0_24;
	// begin inline asm
	add.cc.u32 %r924,%r924,%r69;
	// end inline asm
	// begin inline asm
	addc.cc.u32 %r913,%r913,%r68;
	// end inline asm
	// begin inline asm
	addc.cc.u32 %r912,%r912,%r480;
	// end inline asm
	// begin inline asm
	addc.u32 %r911,%r911,%r483;
	// end inline asm
$L__BB0_24:
	add.s32 	%r910, %r910, 32;
	setp.le.u32 	%p46, %r910, %r65;
	mov.b32 	%r915, 0;
	mov.u32 	%r914, %r924;
	@%p46 bra 	$L__BB0_18;
	shf.r.wrap.b32 	%r630, %r924, %r913, %r64;
	shf.r.wrap.b32 	%r631, %r913, %r912, %r64;
	shf.r.wrap.b32 	%r632, %r912, %r911, %r64;
	mov.b32 	%r633, 0;
	shf.r.wrap.b32 	%r634, %r911, %r633, %r64;
	cvt.u16.u32 	%rs4, %r65;
	and.b16  	%rs5, %rs4, 32;
	setp.eq.s16 	%p47, %rs5, 0;
	selp.b32 	%r635, %r630, %r631, %p47;
	selp.b32 	%r636, %r631, %r632, %p47;
	selp.b32 	%r637, %r632, %r634, %p47;
	selp.b32 	%r638, %r634, 0, %p47;
	and.b16  	%rs6, %rs4, 64;
	setp.eq.s16 	%p48, %rs6, 0;
	selp.b32 	%r928, %r635, %r637, %p48;
	selp.b32 	%r929, %r636, %r638, %p48;
	selp.b32 	%r930, %r637, 0, %p48;
	selp.b32 	%r931, %r638, 0, %p48;
	setp.gt.s64 	%p49, %rd30, -1;
	@%p49 bra 	$L__BB0_27;
	mov.b32 	%r649, 0;
	// begin inline asm
	sub.cc.u32 %r928,%r649,%r928;
	// end inline asm
	// begin inline asm
	subc.cc.u32 %r929,%r649,%r929;
	// end inline asm
	// begin inline asm
	subc.cc.u32 %r930,%r649,%r930;
	// end inline asm
	// begin inline asm
	subc.u32 %r931,%r649,%r931;
	// end inline asm
$L__BB0_27:
	setp.eq.s32 	%p50, %r65, 128;
	selp.b32 	%r651, -1, %r931, %p50;
	selp.b32 	%r652, -1, %r930, %p50;
	selp.b32 	%r653, -1, %r929, %p50;
	selp.b32 	%r654, -1, %r928, %p50;
	cvt.u64.u32 	%rd102, %r651;
	shl.b64 	%rd103, %rd102, 32;
	cvt.u64.u32 	%rd104, %r652;
	or.b64  	%rd154, %rd103, %rd104;
	cvt.u64.u32 	%rd105, %r653;
	shl.b64 	%rd106, %rd105, 32;
	cvt.u64.u32 	%rd107, %r654;
	or.b64  	%rd153, %rd106, %rd107;
$L__BB0_28:
	setp.lt.s64 	%p51, %rd16, 0;
	mul.lo.s64 	%rd108, %rd147, %rd148;
	mul.hi.u64 	%rd109, %rd147, %rd147;
	add.s64 	%rd110, %rd109, %rd108;
	add.s64 	%rd111, %rd110, %rd108;
	mul.lo.s64 	%rd112, %rd147, %rd147;
	cvt.u32.u64 	%r657, %rd112;
	{ .reg .b32 tmp; mov.b64 {tmp, %r660}, %rd112; }
	cvt.u32.u64 	%r663, %rd111;
	{ .reg .b32 tmp; mov.b64 {tmp, %r666}, %rd111; }
	mov.b32 	%r932, 0;
	// begin inline asm
	sub.cc.u32 %r655,%r932,%r657;
	// end inline asm
	// begin inline asm
	subc.cc.u32 %r658,%r932,%r660;
	// end inline asm
	// begin inline asm
	subc.cc.u32 %r661,%r932,%r663;
	// end inline asm
	// begin inline asm
	subc.u32 %r664,%r932,%r666;
	// end inline asm
	cvt.u32.u64 	%r669, %rd16;
	// begin inline asm
	sub.cc.u32 %r667,%r932,%r669;
	// end inline asm
	{ .reg .b32 tmp; mov.b64 {tmp, %r672}, %rd16; }
	// begin inline asm
	subc.cc.u32 %r670,%r932,%r672;
	// end inline asm
	shr.s64 	%rd113, %rd16, 63;
	cvt.u32.u64 	%r678, %rd113;
	// begin inline asm
	subc.cc.u32 %r673,%r932,%r678;
	// end inline asm
	// begin inline asm
	subc.u32 %r676,%r932,%r678;
	// end inline asm
	selp.b32 	%r719, %r667, %r669, %p51;
	selp.b32 	%r720, %r670, %r672, %p51;
	and.b32  	%r721, %r678, %r673;
	and.b32  	%r722, %r678, %r676;
	or.b32  	%r723, %r722, %r721;
	setp.eq.s32 	%p52, %r723, 0;
	selp.b32 	%r724, %r720, %r722, %p52;
	selp.b32 	%r725, %r719, %r721, %p52;
	selp.b32 	%r726, 0, %r720, %p52;
	selp.b32 	%r727, 0, %r719, %p52;
	selp.b32 	%r728, 64, 0, %p52;
	setp.eq.s32 	%p53, %r724, 0;
	selp.b32 	%r729, %r725, %r724, %p53;
	selp.b32 	%r730, %r726, %r725, %p53;
	selp.b32 	%r731, %r727, %r726, %p53;
	selp.b32 	%r732, 0, %r727, %p53;
	selp.b32 	%r733, 32, 0, %p53;
	or.b32  	%r734, %r733, %r728;
	clz.b32 	%r127, %r729;
	add.s32 	%r128, %r734, %r127;
	shf.l.wrap.b32 	%r714, %r730, %r729, %r127;
	shf.l.wrap.b32 	%r711, %r731, %r730, %r127;
	shf.l.wrap.b32 	%r131, %r732, %r731, %r127;
	and.b32  	%r735, %r127, 31;
	shl.b32 	%r132, %r732, %r735;
	shl.b32 	%r937, %r657, %r735;
	shf.l.wrap.b32 	%r936, %r657, %r660, %r127;
	shf.l.wrap.b32 	%r935, %r660, %r663, %r127;
	shf.l.wrap.b32 	%r934, %r663, %r666, %r127;
	shf.l.wrap.b32 	%r933, %r666, %r932, %r127;
	neg.s32 	%r736, %r714;
	cvt.u64.u32 	%rd114, %r736;
	shl.b64 	%rd115, %rd114, 32;
	cvt.u64.u32 	%rd116, %r711;
	mov.b32 	%r737, 17185;
	mov.b32 	%r738, 63;
	prmt.b32 	%r739, %r714, %r738, %r737;
	mov.b32 	%f5, %r739;
	rcp.approx.f32 	%f6, %f5;
	mov.b32 	%r740, %f6;
	shl.b32 	%r741, %r740, 9;
	add.s32 	%r680, %r741, -512;
	mul.hi.u32 	%r742, %r680, %r711;
	cvt.u64.u32 	%rd117, %r742;
	mul.wide.u32 	%rd118, %r714, %r680;
	add.s64 	%rd119, %rd117, %rd116;
	add.s64 	%rd120, %rd119, %rd118;
	sub.s64 	%rd121, %rd115, %rd120;
	cvt.u32.u64 	%r696, %rd121;
	{ .reg .b32 tmp; mov.b64 {tmp, %r699}, %rd121; }
	setp.gt.s64 	%p54, %rd121, -1;
	selp.b32 	%r705, %r680, 0, %p54;
	shr.u64 	%rd122, %rd121, 63;
	cvt.u32.u64 	%r743, %rd122;
	xor.b32  	%r708, %r743, 1;
	mov.b32 	%r682, -2147483648;
	// begin inline asm
	mad.hi.cc.u32 %r679,%r680,%r696,%r682;
	// end inline asm
	// begin inline asm
	addc.u32 %r683,%r932,%r932;
	// end inline asm
	// begin inline asm
	mad.lo.cc.u32 %r686,%r680,%r699,%r679;
	// end inline asm
	// begin inline asm
	madc.hi.u32 %r690,%r680,%r699,%r683;
	// end inline asm
	// begin inline asm
	add.cc.u32 %r694,%r686,%r696;
	// end inline asm
	// begin inline asm
	addc.cc.u32 %r697,%r690,%r699;
	// end inline asm
	// begin inline asm
	addc.u32 %r700,%r932,%r932;
	// end inline asm
	// begin inline asm
	add.cc.u32 %r703,%r697,%r705;
	// end inline asm
	// begin inline asm
	addc.u32 %r706,%r700,%r708;
	// end inline asm
	setp.eq.s32 	%p55, %r706, 2;
	selp.b32 	%r744, -1, %r703, %p55;
	mul.hi.u32 	%r745, %r744, %r711;
	cvt.u64.u32 	%rd123, %r745;
	mul.wide.u32 	%rd124, %r744, %r714;
	add.s64 	%rd125, %rd124, %rd123;
	cvt.u32.u64 	%r710, %rd125;
	{ .reg .b32 tmp; mov.b64 {tmp, %r713}, %rd125; }
	// begin inline asm
	add.cc.u32 %r709,%r710,%r711;
	// end inline asm
	// begin inline asm
	addc.cc.u32 %r712,%r713,%r714;
	// end inline asm
	// begin inline asm
	addc.u32 %r715,%r932,%r932;
	// end inline asm
	setp.eq.s32 	%p56, %r715, 0;
	min.u32 	%r746, %r744, -2;
	add.s32 	%r747, %r746, 1;
	selp.b32 	%r138, %r747, %r744, %p56;
$L__BB0_29:
	.pragma "nounroll";
	// begin inline asm
	sub.cc.u32 %r748,%r935,%r711;
	// end inline asm
	// begin inline asm
	subc.cc.u32 %r751,%r934,%r714;
	// end inline asm
	mov.b32 	%r756, -2;
	// begin inline asm
	subc.u32 %r754,%r933,%r756;
	// end inline asm
	// begin inline asm
	mad.hi.u32 %r757,%r933,%r138,%r754;
	// end inline asm
	setp.lt.u32 	%p58, %r757, %r933;
	selp.b32 	%r942, -1, %r757, %p58;
	mov.b32 	%r788, 0;
	// begin inline asm
	mad.lo.cc.u32 %r761,%r942,%r711,%r788;
	// end inline asm
	// begin inline asm
	madc.hi.u32 %r765,%r942,%r711,%r788;
	// end inline asm
	// begin inline asm
	mad.lo.cc.u32 %r769,%r942,%r714,%r765;
	// end inline asm
	// begin inline asm
	madc.hi.u32 %r773,%r942,%r714,%r788;
	// end inline asm
	// begin inline asm
	sub.cc.u32 %r943,%r935,%r761;
	// end inline asm
	// begin inline asm
	subc.cc.u32 %r944,%r934,%r769;
	// end inline asm
	// begin inline asm
	subc.cc.u32 %r945,%r933,%r773;
	// end inline asm
	// begin inline asm
	addc.u32 %r786,%r788,%r788;
	// end inline asm
	setp.ne.s32 	%p59, %r786, 0;
	mov.pred 	%p76, 0;
	@%p59 bra 	$L__BB0_31;
	// begin inline asm
	add.cc.u32 %r943,%r943,%r711;
	// end inline asm
	// begin inline asm
	addc.cc.u32 %r944,%r944,%r714;
	// end inline asm
	mov.b32 	%r800, 0;
	// begin inline asm
	addc.cc.u32 %r945,%r945,%r800;
	// end inline asm
	// begin inline asm
	addc.u32 %r798,%r800,%r800;
	// end inline asm
	add.s32 	%r942, %r942, -1;
	setp.eq.s32 	%p76, %r798, 0;
$L__BB0_31:
	not.pred 	%p60, %p76;
	@%p60 bra 	$L__BB0_33;
	// begin inline asm
	add.cc.u32 %r943,%r943,%r711;
	// end inline asm
	// begin inline asm
	addc.cc.u32 %r944,%r944,%r714;
	// end inline asm
	mov.b32 	%r809, 0;
	// begin inline asm
	addc.u32 %r945,%r945,%r809;
	// end inline asm
	add.s32 	%r942, %r942, -1;
$L__BB0_33:
	mov.b32 	%r843, 0;
	// begin inline asm
	mad.lo.cc.u32 %r810,%r942,%r132,%r843;
	// end inline asm
	// begin inline asm
	madc.hi.u32 %r814,%r942,%r132,%r843;
	// end inline asm
	// begin inline asm
	mad.lo.cc.u32 %r818,%r942,%r131,%r814;
	// end inline asm
	// begin inline asm
	madc.hi.u32 %r822,%r942,%r131,%r843;
	// end inline asm
	// begin inline asm
	sub.cc.u32 %r946,%r937,%r810;
	// end inline asm
	// begin inline asm
	subc.cc.u32 %r935,%r936,%r818;
	// end inline asm
	// begin inline asm
	subc.cc.u32 %r934,%r943,%r822;
	// end inline asm
	// begin inline asm
	subc.cc.u32 %r933,%r944,%r843;
	// end inline asm
	// begin inline asm
	subc.cc.u32 %r838,%r945,%r843;
	// end inline asm
	// begin inline asm
	subc.u32 %r841,%r843,%r843;
	// end inline asm
	setp.ne.s32 	%p61, %r841, -1;
	@%p61 bra 	$L__BB0_35;
	// begin inline asm
	add.cc.u32 %r946,%r946,%r132;
	// end inline asm
	// begin inline asm
	addc.cc.u32 %r935,%r935,%r131;
	// end inline asm
	// begin inline asm
	addc.cc.u32 %r934,%r934,%r711;
	// end inline asm
	// begin inline asm
	addc.u32 %r933,%r933,%r714;
	// end inline asm
$L__BB0_35:
	add.s32 	%r932, %r932, 32;
	setp.le.u32 	%p62, %r932, %r128;
	mov.b32 	%r937, 0;
	mov.u32 	%r936, %r946;
	@%p62 bra 	$L__BB0_29;
	shf.r.wrap.b32 	%r857, %r946, %r935, %r127;
	shf.r.wrap.b32 	%r858, %r935, %r934, %r127;
	shf.r.wrap.b32 	%r859, %r934, %r933, %r127;
	mov.b32 	%r860, 0;
	shf.r.wrap.b32 	%r861, %r933, %r860, %r127;
	cvt.u16.u32 	%rs7, %r128;
	and.b16  	%rs8, %rs7, 32;
	setp.eq.s16 	%p63, %rs8, 0;
	selp.b32 	%r862, %r857, %r858, %p63;
	selp.b32 	%r863, %r858, %r859, %p63;
	selp.b32 	%r864, %r859, %r861, %p63;
	selp.b32 	%r865, %r861, 0, %p63;
	and.b16  	%rs9, %rs7, 64;
	setp.eq.s16 	%p64, %rs9, 0;
	selp.b32 	%r866, %r862, %r864, %p64;
	selp.b32 	%r867, %r863, %r865, %p64;
	selp.b32 	%r868, %r864, 0, %p64;
	selp.b32 	%r869, %r865, 0, %p64;
	setp.eq.s32 	%p65, %r128, 128;
	selp.b32 	%r870, -1, %r869, %p65;
	selp.b32 	%r871, -1, %r868, %p65;
	selp.b32 	%r872, -1, %r867, %p65;
	selp.b32 	%r873, -1, %r866, %p65;
	cvt.u64.u32 	%rd126, %r870;
	shl.b64 	%rd127, %rd126, 32;
	cvt.u64.u32 	%rd128, %r871;
	or.b64  	%rd148, %rd127, %rd128;
	cvt.u64.u32 	%rd129, %r872;
	shl.b64 	%rd130, %rd129, 32;
	cvt.u64.u32 	%rd131, %r873;
	or.b64  	%rd147, %rd130, %rd131;
	setp.eq.s64 	%p66, %rd152, 0;
	setp.gt.u64 	%p67, %rd151, 1;
	selp.u32 	%r874, -1, 0, %p67;
	setp.ne.s64 	%p68, %rd152, 0;
	selp.u32 	%r875, -1, 0, %p68;
	selp.b32 	%r876, %r874, %r875, %p66;
	and.b32  	%r877, %r876, 1;
	setp.eq.b32 	%p69, %r877, 1;
	mov.b64 	{%r878, %r879}, %rd151;
	mov.b64 	{%r880, %r881}, %rd152;
	shf.l.wrap.b32 	%r882, %r879, %r880, 31;
	shf.l.wrap.b32 	%r883, %r878, %r879, 31;
	mov.b64 	%rd151, {%r883, %r882};
	shr.u64 	%rd152, %rd152, 1;
	@%p69 bra 	$L__BB0_16;
$L__BB0_37:
	ld.param.u64 	%rd141, [_Z18calculateFunction1PxS_S_S_S_S_S__param_6];
	ld.param.u64 	%rd140, [_Z18calculateFunction1PxS_S_S_S_S_S__param_5];
	cvta.to.global.u64 	%rd132, %rd140;
	shl.b64 	%rd133, %rd146, 3;
	add.s64 	%rd134, %rd132, %rd133;
	st.global.u64 	[%rd134], %rd144;
	cvta.to.global.u64 	%rd135, %rd141;
	add.s64 	%rd136, %rd135, %rd133;
	st.global.u64 	[%rd136], %rd153;
	add.s64 	%rd146, %rd146, 1;
	setp.eq.s64 	%p70, %rd145, %rd143;
	setp.lt.u64 	%p71, %rd144, %rd142;
	selp.u32 	%r884, -1, 0, %p71;
	setp.lt.s64 	%p72, %rd145, %rd143;
	selp.u32 	%r885, -1, 0, %p72;
	selp.b32 	%r886, %r884, %r885, %p70;
	and.b32  	%r887, %r886, 1;
	setp.eq.b32 	%p73, %r887, 1;
	@%p73 bra 	$L__BB0_4;
$L__BB0_38:
	ret;

}
	// .globl	_Z18calculateFunction2PxS_S_S_S_S_S_S_S_S_
.visible .entry _Z18calculateFunction2PxS_S_S_S_S_S_S_S_S_(
	.param .u64 .ptr .align 1 _Z18calculateFunction2PxS_S_S_S_S_S_S_S_S__param_0,
	.param .u64 .ptr .align 1 _Z18calculateFunction2PxS_S_S_S_S_S_S_S_S__param_1,
	.param .u64 .ptr .align 1 _Z18calculateFunction2PxS_S_S_S_S_S_S_S_S__param_2,
	.param .u64 .ptr .align 1 _Z18calculateFunction2PxS_S_S_S_S_S_S_S_S__param_3,
	.param .u64 .ptr .align 1 _Z18calculateFunction2PxS_S_S_S_S_S_S_S_S__param_4,
	.param .u64 .ptr .align 1 _Z18calculateFunction2PxS_S_S_S_S_S_S_S_S__param_5,
	.param .u64 .ptr .align 1 _Z18calculateFunction2PxS_S_S_S_S_S_S_S_S__param_6,
	.param .u64 .ptr .align 1 _Z18calculateFunction2PxS_S_S_S_S_S_S_S_S__param_7,
	.param .u64 .ptr .align 1 _Z18calculateFunction2PxS_S_S_S_S_S_S_S_S__param_8,
	.param .u64 .ptr .align 1 _Z18calculateFunction2PxS_S_S_S_S_S_S_S_S__param_9
)
{
	.reg .pred 	%p<122>;
	.reg .b16 	%rs<16>;
	.reg .b32 	%r<1590>;
	.reg .b32 	%f<11>;
	.reg .b64 	%rd<214>;

	ld.param.u64 	%rd60, [_Z18calculateFunction2PxS_S_S_S_S_S_S_S_S__param_2];
	ld.param.u64 	%rd55, [_Z18calculateFunction2PxS_S_S_S_S_S_S_S_S__param_3];
	ld.param.u64 	%rd56, [_Z18calculateFunction2PxS_S_S_S_S_S_S_S_S__param_4];
	ld.param.u64 	%rd57, [_Z18calculateFunction2PxS_S_S_S_S_S_S_S_S__param_5];
	ld.param.u64 	%rd61, [_Z18calculateFunction2PxS_S_S_S_S_S_S_S_S__param_6];
	ld.param.u64 	%rd58, [_Z18calculateFunction2PxS_S_S_S_S_S_S_S_S__param_7];
	ld.param.u64 	%rd62, [_Z18calculateFunction2PxS_S_S_S_S_S_S_S_S__param_8];
	ld.param.u64 	%rd59, [_Z18calculateFunction2PxS_S_S_S_S_S_S_S_S__param_9];
	cvta.to.global.u64 	%rd1, %rd62;
	cvta.to.global.u64 	%rd2, %rd60;
	cvta.to.global.u64 	%rd63, %rd61;
	mov.u32 	%r309, %ctaid.x;
	mov.u32 	%r310, %ntid.x;
	mov.u32 	%r311, %tid.x;
	mad.lo.s32 	%r312, %r309, %r310, %r311;
	mov.u32 	%r313, %nctaid.x;
	mul.lo.s32 	%r314, %r313, %r310;
	ld.global.u64 	%rd64, [%rd63];
	cvt.s64.s32 	%rd65, %r312;
	mul.lo.s64 	%rd201, %rd64, %rd65;
	shr.s64 	%rd202, %rd201, 63;
	shr.s64 	%rd67, %rd64, 63;
	add.cc.s64 	%rd68, %rd64, %rd201;
	addc.cc.s64 	%rd69, %rd67, %rd202;
	add.cc.s64 	%rd199, %rd68, -1;
	addc.cc.s64 	%rd200, %rd69, -1;
	add.s32 	%r315, %r312, 1;
	setp.ne.s32 	%p11, %r315, %r314;
	@%p11 bra 	$L__BB1_2;
	cvta.to.global.u64 	%rd70, %rd56;
	ld.global.u64 	%rd199, [%rd70];
	shr.s64 	%rd200, %rd199, 63;
$L__BB1_2:
	setp.eq.s64 	%p12, %rd200, %rd202;
	setp.lt.u64 	%p13, %rd199, %rd201;
	selp.u32 	%r316, -1, 0, %p13;
	setp.lt.s64 	%p14, %rd200, %rd202;
	selp.u32 	%r317, -1, 0, %p14;
	selp.b32 	%r318, %r316, %r317, %p12;
	and.b32  	%r319, %r318, 1;
	setp.eq.b32 	%p15, %r319, 1;
	@%p15 bra 	$L__BB1_65;
	cvta.to.global.u64 	%rd12, %rd57;
	cvta.to.global.u64 	%rd13, %rd58;
	cvta.to.global.u64 	%rd14, %rd55;
	cvta.to.global.u64 	%rd15, %rd59;
$L__BB1_4:
	mov.u64 	%rd17, %rd202;
	mov.u64 	%rd16, %rd201;
	ld.param.u64 	%rd198, [_Z18calculateFunction2PxS_S_S_S_S_S_S_S_S__param_1];
	cvta.to.global.u64 	%rd74, %rd198;
	ld.global.u64 	%rd18, [%rd74];
	ld.global.u64 	%rd19, [%rd2];
	setp.eq.s64 	%p16, %rd17, 0;
	setp.eq.s64 	%p17, %rd16, 0;
	selp.u32 	%r320, -1, 0, %p17;
	shr.u64 	%rd75, %rd17, 63;
	cvt.u32.u64 	%r321, %rd75;
	selp.b32 	%r322, %r320, %r321, %p16;
	and.b32  	%r323, %r322, 1;
	setp.eq.b32 	%p18, %r323, 1;
	mov.b64 	%rd210, 0;
	mov.b64 	%rd209, 1;
	@%p18 bra 	$L__BB1_27;
	ld.param.u64 	%rd197, [_Z18calculateFunction2PxS_S_S_S_S_S_S_S_S__param_0];
	cvta.to.global.u64 	%rd78, %rd197;
	ld.global.u64 	%rd203, [%rd78];
	shr.s64 	%rd204, %rd203, 63;
	cvt.u32.u64 	%r1, %rd19;
	{ .reg .b32 tmp; mov.b64 {tmp, %r2}, %rd19; }
	shr.s64 	%rd79, %rd19, 63;
	cvt.u32.u64 	%r4, %rd79;
	mov.b64 	%rd210, 0;
	mov.b64 	%rd209, 1;
	mov.u64 	%rd207, %rd16;
	mov.u64 	%rd208, %rd17;
$L__BB1_6:
	and.b64  	%rd80, %rd207, 1;
	setp.eq.b64 	%p19, %rd80, 1;
	not.pred 	%p20, %p19;
	@%p20 bra 	$L__BB1_18;
	setp.lt.s64 	%p21, %rd19, 0;
	mul.hi.u64 	%rd81, %rd203, %rd209;
	mad.lo.s64 	%rd82, %rd203, %rd210, %rd81;
	mad.lo.s64 	%rd29, %rd204, %rd209, %rd82;
	mul.lo.s64 	%rd28, %rd203, %rd209;
	cvt.u32.u64 	%r326, %rd28;
	{ .reg .b32 tmp; mov.b64 {tmp, %r329}, %rd28; }
	cvt.u32.u64 	%r332, %rd29;
	{ .reg .b32 tmp; mov.b64 {tmp, %r335}, %rd29; }
	mov.b32 	%r1486, 0;
	// begin inline asm
	sub.cc.u32 %r324,%r1486,%r326;
	// end inline asm
	// begin inline asm
	subc.cc.u32 %r327,%r1486,%r329;
	// end inline asm
	// begin inline asm
	subc.cc.u32 %r330,%r1486,%r332;
	// end inline asm
	// begin inline asm
	subc.u32 %r333,%r1486,%r335;
	// end inline asm
	setp.lt.s64 	%p22, %rd29, 0;
	selp.b32 	%r388, %r324, %r326, %p22;
	selp.b32 	%r389, %r327, %r329, %p22;
	selp.b32 	%r390, %r330, %r332, %p22;
	selp.b32 	%r391, %r333, %r335, %p22;
	// begin inline asm
	sub.cc.u32 %r336,%r1486,%r1;
	// end inline asm
	// begin inline asm
	subc.cc.u32 %r339,%r1486,%r2;
	// end inline asm
	// begin inline asm
	subc.cc.u32 %r342,%r1486,%r4;
	// end inline asm
	// begin inline asm
	subc.u32 %r345,%r1486,%r4;
	// end inline asm
	selp.b32 	%r392, %r336, %r1, %p21;
	selp.b32 	%r393, %r339, %r2, %p21;
	shr.s64 	%rd83, %rd19, 63;
	cvt.u32.u64 	%r394, %rd83;
	and.b32  	%r395, %r394, %r342;
	and.b32  	%r396, %r394, %r345;
	or.b32  	%r397, %r396, %r395;
	setp.eq.s32 	%p23, %r397, 0;
	selp.b32 	%r398, %r393, %r396, %p23;
	selp.b32 	%r399, %r392, %r395, %p23;
	selp.b32 	%r400, 0, %r393, %p23;
	selp.b32 	%r401, 0, %r392, %p23;
	selp.b32 	%r402, 64, 0, %p23;
	setp.eq.s32 	%p24, %r398, 0;
	selp.b32 	%r403, %r399, %r398, %p24;
	selp.b32 	%r404, %r400, %r399, %p24;
	selp.b32 	%r405, %r401, %r400, %p24;
	selp.b32 	%r406, 0, %r401, %p24;
	selp.b32 	%r407, 32, 0, %p24;
	or.b32  	%r408, %r407, %r402;
	clz.b32 	%r5, %r403;
	add.s32 	%r6, %r408, %r5;
	shf.l.wrap.b32 	%r383, %r404, %r403, %r5;
	shf.l.wrap.b32 	%r380, %r405, %r404, %r5;
	shf.l.wrap.b32 	%r9, %r406, %r405, %r5;
	and.b32  	%r409, %r5, 31;
	shl.b32 	%r10, %r406, %r409;
	shl.b32 	%r1491, %r388, %r409;
	shf.l.wrap.b32 	%r1490, %r388, %r389, %r5;
	shf.l.wrap.b32 	%r1489, %r389, %r390, %r5;
	shf.l.wrap.b32 	%r1488, %r390, %r391, %r5;
	shf.l.wrap.b32 	%r1487, %r391, %r1486, %r5;
	neg.s32 	%r410, %r383;
	cvt.u64.u32 	%rd84, %r410;
	shl.b64 	%rd85, %rd84, 32;
	cvt.u64.u32 	%rd86, %r380;
	mov.b32 	%r411, 17185;
	mov.b32 	%r412, 63;
	prmt.b32 	%r413, %r383, %r412, %r411;
	mov.b32 	%f1, %r413;
	rcp.approx.f32 	%f2, %f1;
	mov.b32 	%r414, %f2;
	shl.b32 	%r415, %r414, 9;
	add.s32 	%r349, %r415, -512;
	mul.hi.u32 	%r416, %r349, %r380;
	cvt.u64.u32 	%rd87, %r416;
	mul.wide.u32 	%rd88, %r383, %r349;
	add.s64 	%rd89, %rd87, %rd86;
	add.s64 	%rd90, %rd89, %rd88;
	sub.s64 	%rd91, %rd85, %rd90;
	cvt.u32.u64 	%r365, %rd91;
	{ .reg .b32 tmp; mov.b64 {tmp, %r368}, %rd91; }
	setp.gt.s64 	%p25, %rd91, -1;
	selp.b32 	%r374, %r349, 0, %p25;
	shr.u64 	%rd92, %rd91, 63;
	cvt.u32.u64 	%r417, %rd92;
	xor.b32  	%r377, %r417, 1;
	mov.b32 	%r351, -2147483648;
	// begin inline asm
	mad.hi.cc.u32 %r348,%r349,%r365,%r351;
	// end inline asm
	// begin inline asm
	addc.u32 %r352,%r1486,%r1486;
	// end inline asm
	// begin inline asm
	mad.lo.cc.u32 %r355,%r349,%r368,%r348;
	// end inline asm
	// begin inline asm
	madc.hi.u32 %r359,%r349,%r368,%r352;
	// end inline asm
	// begin inline asm
	add.cc.u32 %r363,%r355,%r365;
	// end inline asm
	// begin inline asm
	addc.cc.u32 %r366,%r359,%r368;
	// end inline asm
	// begin inline asm
	addc.u32 %r369,%r1486,%r1486;
	// end inline asm
	// begin inline asm
	add.cc.u32 %r372,%r366,%r374;
	// end inline asm
	// begin inline asm
	addc.u32 %r375,%r369,%r377;
	// end inline asm
	setp.eq.s32 	%p26, %r375, 2;
	selp.b32 	%r418, -1, %r372, %p26;
	mul.hi.u32 	%r419, %r418, %r380;
	cvt.u64.u32 	%rd93, %r419;
	mul.wide.u32 	%rd94, %r418, %r383;
	add.s64 	%rd95, %rd94, %rd93;
	cvt.u32.u64 	%r379, %rd95;
	{ .reg .b32 tmp; mov.b64 {tmp, %r382}, %rd95; }
	// begin inline asm
	add.cc.u32 %r378,%r379,%r380;
	// end inline asm
	// begin inline asm
	addc.cc.u32 %r381,%r382,%r383;
	// end inline asm
	// begin inline asm
	addc.u32 %r384,%r1486,%r1486;
	// end inline asm
	setp.eq.s32 	%p27, %r384, 0;
	min.u32 	%r420, %r418, -2;
	add.s32 	%r421, %r420, 1;
	selp.b32 	%r16, %r421, %r418, %p27;
$L__BB1_8:
	.pragma "nounroll";
	// begin inline asm
	sub.cc.u32 %r422,%r1489,%r380;
	// end inline asm
	// begin inline asm
	subc.cc.u32 %r425,%r1488,%r383;
	// end inline asm
	mov.b32 	%r430, -2;
	// begin inline asm
	subc.u32 %r428,%r1487,%r430;
	// end inline asm
	// begin inline asm
	mad.hi.u32 %r431,%r1487,%r16,%r428;
	// end inline asm
	setp.lt.u32 	%p29, %r431, %r1487;
	selp.b32 	%r1496, -1, %r431, %p29;
	mov.b32 	%r462, 0;
	// begin inline asm
	mad.lo.cc.u32 %r435,%r1496,%r380,%r462;
	// end inline asm
	// begin inline asm
	madc.hi.u32 %r439,%r1496,%r380,%r462;
	// end inline asm
	// begin inline asm
	mad.lo.cc.u32 %r443,%r1496,%r383,%r439;
	// end inline asm
	// begin inline asm
	madc.hi.u32 %r447,%r1496,%r383,%r462;
	// end inline asm
	// begin inline asm
	sub.cc.u32 %r1497,%r1489,%r435;
	// end inline asm
	// begin inline asm
	subc.cc.u32 %r1498,%r1488,%r443;
	// end inline asm
	// begin inline asm
	subc.cc.u32 %r1499,%r1487,%r447;
	// end inline asm
	// begin inline asm
	addc.u32 %r460,%r462,%r462;
	// end inline asm
	setp.ne.s32 	%p30, %r460, 0;
	mov.pred 	%p117, 0;
	@%p30 bra 	$L__BB1_10;
	// begin inline asm
	add.cc.u32 %r1497,%r1497,%r380;
	// end inline asm
	// begin inline asm
	addc.cc.u32 %r1498,%r1498,%r383;
	// end inline asm
	mov.b32 	%r474, 0;
	// begin inline asm
	addc.cc.u32 %r1499,%r1499,%r474;
	// end inline asm
	// begin inline asm
	addc.u32 %r472,%r474,%r474;
	// end inline asm
	add.s32 	%r1496, %r1496, -1;
	setp.eq.s32 	%p117, %r472, 0;
$L__BB1_10:
	not.pred 	%p31, %p117;
	@%p31 bra 	$L__BB1_12;
	// begin inline asm
	add.cc.u32 %r1497,%r1497,%r380;
	// end inline asm
	// begin inline asm
	addc.cc.u32 %r1498,%r1498,%r383;
	// end inline asm
	mov.b32 	%r483, 0;
	// begin inline asm
	addc.u32 %r1499,%r1499,%r483;
	// end inline asm
	add.s32 	%r1496, %r1496, -1;
$L__BB1_12:
	mov.b32 	%r517, 0;
	// begin inline asm
	mad.lo.cc.u32 %r484,%r1496,%r10,%r517;
	// end inline asm
	// begin inline asm
	madc.hi.u32 %r488,%r1496,%r10,%r517;
	// end inline asm
	// begin inline asm
	mad.lo.cc.u32 %r492,%r1496,%r9,%r488;
	// end inline asm
	// begin inline asm
	madc.hi.u32 %r496,%r1496,%r9,%r517;
	// end inline asm
	// begin inline asm
	sub.cc.u32 %r1500,%r1491,%r484;
	// end inline asm
	// begin inline asm
	subc.cc.u32 %r1489,%r1490,%r492;
	// end inline asm
	// begin inline asm
	subc.cc.u32 %r1488,%r1497,%r496;
	// end inline asm
	// begin inline asm
	subc.cc.u32 %r1487,%r1498,%r517;
	// end inline asm
	// begin inline asm
	subc.cc.u32 %r512,%r1499,%r517;
	// end inline asm
	// begin inline asm
	subc.u32 %r515,%r517,%r517;
	// end inline asm
	setp.ne.s32 	%p32, %r515, -1;
	@%p32 bra 	$L__BB1_14;
	// begin inline asm
	add.cc.u32 %r1500,%r1500,%r10;
	// end inline asm
	// begin inline asm
	addc.cc.u32 %r1489,%r1489,%r9;
	// end inline asm
	// begin inline asm
	addc.cc.u32 %r1488,%r1488,%r380;
	// end inline asm
	// begin inline asm
	addc.u32 %r1487,%r1487,%r383;
	// end inline asm
$L__BB1_14:
	add.s32 	%r1486, %r1486, 32;
	setp.le.u32 	%p33, %r1486, %r6;
	mov.b32 	%r1491, 0;
	mov.u32 	%r1490, %r1500;
	@%p33 bra 	$L__BB1_8;
	shf.r.wrap.b32 	%r531, %r1500, %r1489, %r5;
	shf.r.wrap.b32 	%r532, %r1489, %r1488, %r5;
	shf.r.wrap.b32 	%r533, %r1488, %r1487, %r5;
	mov.b32 	%r534, 0;
	shf.r.wrap.b32 	%r535, %r1487, %r534, %r5;
	cvt.u16.u32 	%rs1, %r6;
	and.b16  	%rs2, %rs1, 32;
	setp.eq.s16 	%p34, %rs2, 0;
	selp.b32 	%r536, %r531, %r532, %p34;
	selp.b32 	%r537, %r532, %r533, %p34;
	selp.b32 	%r538, %r533, %r535, %p34;
	selp.b32 	%r539, %r535, 0, %p34;
	and.b16  	%rs3, %rs1, 64;
	setp.eq.s16 	%p35, %rs3, 0;
	selp.b32 	%r1504, %r536, %r538, %p35;
	selp.b32 	%r1505, %r537, %r539, %p35;
	selp.b32 	%r1506, %r538, 0, %p35;
	selp.b32 	%r1507, %r539, 0, %p35;
	setp.gt.s64 	%p36, %rd29, -1;
	@%p36 bra 	$L__BB1_17;
	mov.b32 	%r550, 0;
	// begin inline asm
	sub.cc.u32 %r1504,%r550,%r1504;
	// end inline asm
	// begin inline asm
	subc.cc.u32 %r1505,%r550,%r1505;
	// end inline asm
	// begin inline asm
	subc.cc.u32 %r1506,%r550,%r1506;
	// end inline asm
	// begin inline asm
	subc.u32 %r1507,%r550,%r1507;
	// end inline asm
$L__BB1_17:
	setp.eq.s32 	%p37, %r6, 128;
	selp.b32 	%r552, -1, %r1507, %p37;
	selp.b32 	%r553, -1, %r1506, %p37;
	selp.b32 	%r554, -1, %r1505, %p37;
	selp.b32 	%r555, -1, %r1504, %p37;
	cvt.u64.u32 	%rd96, %r552;
	shl.b64 	%rd97, %rd96, 32;
	cvt.u64.u32 	%rd98, %r553;
	or.b64  	%rd210, %rd97, %rd98;
	cvt.u64.u32 	%rd99, %r554;
	shl.b64 	%rd100, %rd99, 32;
	cvt.u64.u32 	%rd101, %r555;
	or.b64  	%rd209, %rd100, %rd101;
$L__BB1_18:
	setp.lt.s64 	%p38, %rd19, 0;
	mul.lo.s64 	%rd102, %rd203, %rd204;
	mul.hi.u64 	%rd103, %rd203, %rd203;
	add.s64 	%rd104, %rd103, %rd102;
	add.s64 	%rd105, %rd104, %rd102;
	mul.lo.s64 	%rd106, %rd203, %rd203;
	cvt.u32.u64 	%r558, %rd106;
	{ .reg .b32 tmp; mov.b64 {tmp, %r561}, %rd106; }
	cvt.u32.u64 	%r564, %rd105;
	{ .reg .b32 tmp; mov.b64 {tmp, %r567}, %rd105; }
	mov.b32 	%r1508, 0;
	// begin inline asm
	sub.cc.u32 %r556,%r1508,%r558;
	// end inline asm
	// begin inline asm
	subc.cc.u32 %r559,%r1508,%r561;
	// end inline asm
	// begin inline asm
	subc.cc.u32 %r562,%r1508,%r564;
	// end inline asm
	// begin inline asm
	subc.u32 %r565,%r1508,%r567;
	// end inline asm
	// begin inline asm
	sub.cc.u32 %r568,%r1508,%r1;
	// end inline asm
	// begin inline asm
	subc.cc.u32 %r571,%r1508,%r2;
	// end inline asm
	// begin inline asm
	subc.cc.u32 %r574,%r1508,%r4;
	// end inline asm
	// begin inline asm
	subc.u32 %r577,%r1508,%r4;
	// end inline asm
	selp.b32 	%r620, %r568, %r1, %p38;
	selp.b32 	%r621, %r571, %r2, %p38;
	shr.s64 	%rd107, %rd19, 63;
	cvt.u32.u64 	%r622, %rd107;
	and.b32  	%r623, %r622, %r574;
	and.b32  	%r624, %r622, %r577;
	or.b32  	%r625, %r624, %r623;
	setp.eq.s32 	%p39, %r625, 0;
	selp.b32 	%r626, %r621, %r624, %p39;
	selp.b32 	%r627, %r620, %r623, %p39;
	selp.b32 	%r628, 0, %r621, %p39;
	selp.b32 	%r629, 0, %r620, %p39;
	selp.b32 	%r630, 64, 0, %p39;
	setp.eq.s32 	%p40, %r626, 0;
	selp.b32 	%r631, %r627, %r626, %p40;
	selp.b32 	%r632, %r628, %r627, %p40;
	selp.b32 	%r633, %r629, %r628, %p40;
	selp.b32 	%r634, 0, %r629, %p40;
	selp.b32 	%r635, 32, 0, %p40;
	or.b32  	%r636, %r635, %r630;
	clz.b32 	%r68, %r631;
	add.s32 	%r69, %r636, %r68;
	shf.l.wrap.b32 	%r615, %r632, %r631, %r68;
	shf.l.wrap.b32 	%r612, %r633, %r632, %r68;
	shf.l.wrap.b32 	%r72, %r634, %r633, %r68;
	and.b32  	%r637, %r68, 31;
	shl.b32 	%r73, %r634, %r637;
	shl.b32 	%r1513, %r558, %r637;
	shf.l.wrap.b32 	%r1512, %r558, %r561, %r68;
	shf.l.wrap.b32 	%r1511, %r561, %r564, %r68;
	shf.l.wrap.b32 	%r1510, %r564, %r567, %r68;
	shf.l.wrap.b32 	%r1509, %r567, %r1508, %r68;
	neg.s32 	%r638, %r615;
	cvt.u64.u32 	%rd108, %r638;
	shl.b64 	%rd109, %rd108, 32;
	cvt.u64.u32 	%rd110, %r612;
	mov.b32 	%r639, 17185;
	mov.b32 	%r640, 63;
	prmt.b32 	%r641, %r615, %r640, %r639;
	mov.b32 	%f3, %r641;
	rcp.approx.f32 	%f4, %f3;
	mov.b32 	%r642, %f4;
	shl.b32 	%r643, %r642, 9;
	add.s32 	%r581, %r643, -512;
	mul.hi.u32 	%r644, %r581, %r612;
	cvt.u64.u32 	%rd111, %r644;
	mul.wide.u32 	%rd112, %r615, %r581;
	add.s64 	%rd113, %rd111, %rd110;
	add.s64 	%rd114, %rd113, %rd112;
	sub.s64 	%rd115, %rd109, %rd114;
	cvt.u32.u64 	%r597, %rd115;
	{ .reg .b32 tmp; mov.b64 {tmp, %r600}, %rd115; }
	setp.gt.s64 	%p41, %rd115, -1;
	selp.b32 	%r606, %r581, 0, %p41;
	shr.u64 	%rd116, %rd115, 63;
	cvt.u32.u64 	%r645, %rd116;
	xor.b32  	%r609, %r645, 1;
	mov.b32 	%r583, -2147483648;
	// begin inline asm
	mad.hi.cc.u32 %r580,%r581,%r597,%r583;
	// end inline asm
	// begin inline asm
	addc.u32 %r584,%r1508,%r1508;
	// end inline asm
	// begin inline asm
	mad.lo.cc.u32 %r587,%r581,%r600,%r580;
	// end inline asm
	// begin inline asm
	madc.hi.u32 %r591,%r581,%r600,%r584;
	// end inline asm
	// begin inline asm
	add.cc.u32 %r595,%r587,%r597;
	// end inline asm
	// begin inline asm
	addc.cc.u32 %r598,%r591,%r600;
	// end inline asm
	// begin inline asm
	addc.u32 %r601,%r1508,%r1508;
	// end inline asm
	// begin inline asm
	add.cc.u32 %r604,%r598,%r606;
	// end inline asm
	// begin inline asm
	addc.u32 %r607,%r601,%r609;
	// end inline asm
	setp.eq.s32 	%p42, %r607, 2;
	selp.b32 	%r646, -1, %r604, %p42;
	mul.hi.u32 	%r647, %r646, %r612;
	cvt.u64.u32 	%rd117, %r647;
	mul.wide.u32 	%rd118, %r646, %r615;
	add.s64 	%rd119, %rd118, %rd117;
	cvt.u32.u64 	%r611, %rd119;
	{ .reg .b32 tmp; mov.b64 {tmp, %r614}, %rd119; }
	// begin inline asm
	add.cc.u32 %r610,%r611,%r612;
	// end inline asm
	// begin inline asm
	addc.cc.u32 %r613,%r614,%r615;
	// end inline asm
	// begin inline asm
	addc.u32 %r616,%r1508,%r1508;
	// end inline asm
	setp.eq.s32 	%p43, %r616, 0;
	min.u32 	%r648, %r646, -2;
	add.s32 	%r649, %r648, 1;
	selp.b32 	%r79, %r649, %r646, %p43;
$L__BB1_19:
	.pragma "nounroll";
	// begin inline asm
	sub.cc.u32 %r650,%r1511,%r612;
	// end inline asm
	// begin inline asm
	subc.cc.u32 %r653,%r1510,%r615;
	// end inline asm
	mov.b32 	%r658, -2;
	// begin inline asm
	subc.u32 %r656,%r1509,%r658;
	// end inline asm
	// begin inline asm
	mad.hi.u32 %r659,%r1509,%r79,%r656;
	// end inline asm
	setp.lt.u32 	%p45, %r659, %r1509;
	selp.b32 	%r1518, -1, %r659, %p45;
	mov.b32 	%r690, 0;
	// begin inline asm
	mad.lo.cc.u32 %r663,%r1518,%r612,%r690;
	// end inline asm
	// begin inline asm
	madc.hi.u32 %r667,%r1518,%r612,%r690;
	// end inline asm
	// begin inline asm
	mad.lo.cc.u32 %r671,%r1518,%r615,%r667;
	// end inline asm
	// begin inline asm
	madc.hi.u32 %r675,%r1518,%r615,%r690;
	// end inline asm
	// begin inline asm
	sub.cc.u32 %r1519,%r1511,%r663;
	// end inline asm
	// begin inline asm
	subc.cc.u32 %r1520,%r1510,%r671;
	// end inline asm
	// begin inline asm
	subc.cc.u32 %r1521,%r1509,%r675;
	// end inline asm
	// begin inline asm
	addc.u32 %r688,%r690,%r690;
	// end inline asm
	setp.ne.s32 	%p46, %r688, 0;
	mov.pred 	%p118, 0;
	@%p46 bra 	$L__BB1_21;
	// begin inline asm
	add.cc.u32 %r1519,%r1519,%r612;
	// end inline asm
	// begin inline asm
	addc.cc.u32 %r1520,%r1520,%r615;
	// end inline asm
	mov.b32 	%r702, 0;
	// begin inline asm
	addc.cc.u32 %r1521,%r1521,%r702;
	// end inline asm
	// begin inline asm
	addc.u32 %r700,%r702,%r702;
	// end inline asm
	add.s32 	%r1518, %r1518, -1;
	setp.eq.s32 	%p118, %r700, 0;
$L__BB1_21:
	not.pred 	%p47, %p118;
	@%p47 bra 	$L__BB1_23;
	// begin inline asm
	add.cc.u32 %r1519,%r1519,%r612;
	// end inline asm
	// begin inline asm
	addc.cc.u32 %r1520,%r1520,%r615;
	// end inline asm
	mov.b32 	%r711, 0;
	// begin inline asm
	addc.u32 %r1521,%r1521,%r711;
	// end inline asm
	add.s32 	%r1518, %r1518, -1;
$L__BB1_23:
	mov.b32 	%r745, 0;
	// begin inline asm
	mad.lo.cc.u32 %r712,%r1518,%r73,%r745;
	// end inline asm
	// begin inline asm
	madc.hi.u32 %r716,%r1518,%r73,%r745;
	// end inline asm
	// begin inline asm
	mad.lo.cc.u32 %r720,%r1518,%r72,%r716;
	// end inline asm
	// begin inline asm
	madc.hi.u32 %r724,%r1518,%r72,%r745;
	// end inline asm
	// begin inline asm
	sub.cc.u32 %r1522,%r1513,%r712;
	// end inline asm
	// begin inline asm
	subc.cc.u32 %r1511,%r1512,%r720;
	// end inline asm
	// begin inline asm
	subc.cc.u32 %r1510,%r1519,%r724;
	// end inline asm
	// begin inline asm
	subc.cc.u32 %r1509,%r1520,%r745;
	// end inline asm
	// begin inline asm
	subc.cc.u32 %r740,%r1521,%r745;
	// end inline asm
	// begin inline asm
	subc.u32 %r743,%r745,%r745;
	// end inline asm
	setp.ne.s32 	%p48, %r743, -1;
	@%p48 bra 	$L__BB1_25;
	// begin inline asm
	add.cc.u32 %r1522,%r1522,%r73;
	// end inline asm
	// begin inline asm
	addc.cc.u32 %r1511,%r1511,%r72;
	// end inline asm
	// begin inline asm
	addc.cc.u32 %r1510,%r1510,%r612;
	// end inline asm
	// begin inline asm
	addc.u32 %r1509,%r1509,%r615;
	// end inline asm
$L__BB1_25:
	add.s32 	%r1508, %r1508, 32;
	setp.le.u32 	%p49, %r1508, %r69;
	mov.b32 	%r1513, 0;
	mov.u32 	%r1512, %r1522;
	@%p49 bra 	$L__BB1_19;
	shf.r.wrap.b32 	%r759, %r1522, %r1511, %r68;
	shf.r.wrap.b32 	%r760, %r1511, %r1510, %r68;
	shf.r.wrap.b32 	%r761, %r1510, %r1509, %r68;
	mov.b32 	%r762, 0;
	shf.r.wrap.b32 	%r763, %r1509, %r762, %r68;
	cvt.u16.u32 	%rs4, %r69;
	and.b16  	%rs5, %rs4, 32;
	setp.eq.s16 	%p50, %rs5, 0;
	selp.b32 	%r764, %r759, %r760, %p50;
	selp.b32 	%r765, %r760, %r761, %p50;
	selp.b32 	%r766, %r761, %r763, %p50;
	selp.b32 	%r767, %r763, 0, %p50;
	and.b16  	%rs6, %rs4, 64;
	setp.eq.s16 	%p51, %rs6, 0;
	selp.b32 	%r768, %r764, %r766, %p51;
	selp.b32 	%r769, %r765, %r767, %p51;
	selp.b32 	%r770, %r766, 0, %p51;
	selp.b32 	%r771, %r767, 0, %p51;
	setp.eq.s32 	%p52, %r69, 128;
	selp.b32 	%r772, -1, %r771, %p52;
	selp.b32 	%r773, -1, %r770, %p52;
	selp.b32 	%r774, -1, %r769, %p52;
	selp.b32 	%r775, -1, %r768, %p52;
	cvt.u64.u32 	%rd120, %r772;
	shl.b64 	%rd121, %rd120, 32;
	cvt.u64.u32 	%rd122, %r773;
	or.b64  	%rd204, %rd121, %rd122;
	cvt.u64.u32 	%rd123, %r774;
	shl.b64 	%rd124, %rd123, 32;
	cvt.u64.u32 	%rd125, %r775;
	or.b64  	%rd203, %rd124, %rd125;
	setp.eq.s64 	%p53, %rd208, 0;
	setp.gt.u64 	%p54, %rd207, 1;
	selp.u32 	%r776, -1, 0, %p54;
	setp.ne.s64 	%p55, %rd208, 0;
	selp.u32 	%r777, -1, 0, %p55;
	selp.b32 	%r778, %r776, %r777, %p53;
	and.b32  	%r779, %r778, 1;
	setp.eq.b32 	%p56, %r779, 1;
	mov.b64 	{%r780, %r781}, %rd207;
	mov.b64 	{%r782, %r783}, %rd208;
	shf.l.wrap.b32 	%r784, %r781, %r782, 31;
	shf.l.wrap.b32 	%r785, %r780, %r781, 31;
	mov.b64 	%rd207, {%r785, %r784};
	shr.u64 	%rd208, %rd208, 1;
	@%p56 bra 	$L__BB1_6;
$L__BB1_27:
	shr.s64 	%rd126, %rd18, 63;
	mul.hi.u64 	%rd127, %rd209, %rd18;
	mad.lo.s64 	%rd128, %rd209, %rd126, %rd127;
	mad.lo.s64 	%rd41, %rd210, %rd18, %rd128;
	mul.lo.s64 	%rd40, %rd209, %rd18;
	cvt.u32.u64 	%r788, %rd40;
	{ .reg .b32 tmp; mov.b64 {tmp, %r791}, %rd40; }
	cvt.u32.u64 	%r794, %rd41;
	{ .reg .b32 tmp; mov.b64 {tmp, %r797}, %rd41; }
	cvt.u32.u64 	%r800, %rd19;
	{ .reg .b32 tmp; mov.b64 {tmp, %r803}, %rd19; }
	shr.s64 	%rd129, %rd19, 63;
	cvt.u32.u64 	%r809, %rd129;
	mov.b32 	%r1526, 0;
	// begin inline asm
	sub.cc.u32 %r786,%r1526,%r788;
	// end inline asm
	// begin inline asm
	subc.cc.u32 %r789,%r1526,%r791;
	// end inline asm
	// begin inline asm
	subc.cc.u32 %r792,%r1526,%r794;
	// end inline asm
	// begin inline asm
	subc.u32 %r795,%r1526,%r797;
	// end inline asm
	setp.lt.s64 	%p57, %rd41, 0;
	selp.b32 	%r850, %r786, %r788, %p57;
	selp.b32 	%r851, %r789, %r791, %p57;
	selp.b32 	%r852, %r792, %r794, %p57;
	selp.b32 	%r853, %r795, %r797, %p57;
	// begin inline asm
	sub.cc.u32 %r798,%r1526,%r800;
	// end inline asm
	// begin inline asm
	subc.cc.u32 %r801,%r1526,%r803;
	// end inline asm
	// begin inline asm
	subc.cc.u32 %r804,%r1526,%r809;
	// end inline asm
	// begin inline asm
	subc.u32 %r807,%r1526,%r809;
	// end inline asm
	setp.lt.s64 	%p58, %rd19, 0;
	selp.b32 	%r854, %r798, %r800, %p58;
	selp.b32 	%r855, %r801, %r803, %p58;
	and.b32  	%r856, %r809, %r804;
	and.b32  	%r857, %r809, %r807;
	or.b32  	%r858, %r857, %r856;
	setp.eq.s32 	%p59, %r858, 0;
	selp.b32 	%r859, %r855, %r857, %p59;
	selp.b32 	%r860, %r854, %r856, %p59;
	selp.b32 	%r861, 0, %r855, %p59;
	selp.b32 	%r862, 0, %r854, %p59;
	selp.b32 	%r863, 64, 0, %p59;
	setp.eq.s32 	%p60, %r859, 0;
	selp.b32 	%r864, %r860, %r859, %p60;
	selp.b32 	%r865, %r861, %r860, %p60;
	selp.b32 	%r866, %r862, %r861, %p60;
	selp.b32 	%r867, 0, %r862, %p60;
	selp.b32 	%r868, 32, 0, %p60;
	or.b32  	%r869, %r868, %r863;
	clz.b32 	%r119, %r864;
	add.s32 	%r120, %r869, %r119;
	shf.l.wrap.b32 	%r845, %r865, %r864, %r119;
	shf.l.wrap.b32 	%r842, %r866, %r865, %r119;
	shf.l.wrap.b32 	%r123, %r867, %r866, %r119;
	and.b32  	%r870, %r119, 31;
	shl.b32 	%r124, %r867, %r870;
	shl.b32 	%r1531, %r850, %r870;
	shf.l.wrap.b32 	%r1530, %r850, %r851, %r119;
	shf.l.wrap.b32 	%r1529, %r851, %r852, %r119;
	shf.l.wrap.b32 	%r1528, %r852, %r853, %r119;
	shf.l.wrap.b32 	%r1527, %r853, %r1526, %r119;
	neg.s32 	%r871, %r845;
	cvt.u64.u32 	%rd130, %r871;
	shl.b64 	%rd131, %rd130, 32;
	cvt.u64.u32 	%rd132, %r842;
	mov.b32 	%r872, 17185;
	mov.b32 	%r873, 63;
	prmt.b32 	%r874, %r845, %r873, %r872;
	mov.b32 	%f5, %r874;
	rcp.approx.f32 	%f6, %f5;
	mov.b32 	%r875, %f6;
	shl.b32 	%r876, %r875, 9;
	add.s32 	%r811, %r876, -512;
	mul.hi.u32 	%r877, %r811, %r842;
	cvt.u64.u32 	%rd133, %r877;
	mul.wide.u32 	%rd134, %r845, %r811;
	add.s64 	%rd135, %rd133, %rd132;
	add.s64 	%rd136, %rd135, %rd134;
	sub.s64 	%rd137, %rd131, %rd136;
	cvt.u32.u64 	%r827, %rd137;
	{ .reg .b32 tmp; mov.b64 {tmp, %r830}, %rd137; }
	setp.gt.s64 	%p61, %rd137, -1;
	selp.b32 	%r836, %r811, 0, %p61;
	shr.u64 	%rd138, %rd137, 63;
	cvt.u32.u64 	%r878, %rd138;
	xor.b32  	%r839, %r878, 1;
	mov.b32 	%r813, -2147483648;
	// begin inline asm
	mad.hi.cc.u32 %r810,%r811,%r827,%r813;
	// end inline asm
	// begin inline asm
	addc.u32 %r814,%r1526,%r1526;
	// end inline asm
	// begin inline asm
	mad.lo.cc.u32 %r817,%r811,%r830,%r810;
	// end inline asm
	// begin inline asm
	madc.hi.u32 %r821,%r811,%r830,%r814;
	// end inline asm
	// begin inline asm
	add.cc.u32 %r825,%r817,%r827;
	// end inline asm
	// begin inline asm
	addc.cc.u32 %r828,%r821,%r830;
	// end inline asm
	// begin inline asm
	addc.u32 %r831,%r1526,%r1526;
	// end inline asm
	// begin inline asm
	add.cc.u32 %r834,%r828,%r836;
	// end inline asm
	// begin inline asm
	addc.u32 %r837,%r831,%r839;
	// end inline asm
	setp.eq.s32 	%p62, %r837, 2;
	selp.b32 	%r879, -1, %r834, %p62;
	mul.hi.u32 	%r880, %r879, %r842;
	cvt.u64.u32 	%rd139, %r880;
	mul.wide.u32 	%rd140, %r879, %r845;
	add.s64 	%rd141, %rd140, %rd139;
	cvt.u32.u64 	%r841, %rd141;
	{ .reg .b32 tmp; mov.b64 {tmp, %r844}, %rd141; }
	// begin inline asm
	add.cc.u32 %r840,%r841,%r842;
	// end inline asm
	// begin inline asm
	addc.cc.u32 %r843,%r844,%r845;
	// end inline asm
	// begin inline asm
	addc.u32 %r846,%r1526,%r1526;
	// end inline asm
	setp.eq.s32 	%p63, %r846, 0;
	min.u32 	%r881, %r879, -2;
	add.s32 	%r882, %r881, 1;
	selp.b32 	%r130, %r882, %r879, %p63;
$L__BB1_28:
	.pragma "nounroll";
	// begin inline asm
	sub.cc.u32 %r883,%r1529,%r842;
	// end inline asm
	// begin inline asm
	subc.cc.u32 %r886,%r1528,%r845;
	// end inline asm
	mov.b32 	%r891, -2;
	// begin inline asm
	subc.u32 %r889,%r1527,%r891;
	// end inline asm
	// begin inline asm
	mad.hi.u32 %r892,%r1527,%r130,%r889;
	// end inline asm
	setp.lt.u32 	%p65, %r892, %r1527;
	selp.b32 	%r1536, -1, %r892, %p65;
	mov.b32 	%r923, 0;
	// begin inline asm
	mad.lo.cc.u32 %r896,%r1536,%r842,%r923;
	// end inline asm
	// begin inline asm
	madc.hi.u32 %r900,%r1536,%r842,%r923;
	// end inline asm
	// begin inline asm
	mad.lo.cc.u32 %r904,%r1536,%r845,%r900;
	// end inline asm
	// begin inline asm
	madc.hi.u32 %r908,%r1536,%r845,%r923;
	// end inline asm
	// begin inline asm
	sub.cc.u32 %r1537,%r1529,%r896;
	// end inline asm
	// begin inline asm
	subc.cc.u32 %r1538,%r1528,%r904;
	// end inline asm
	// begin inline asm
	subc.cc.u32 %r1539,%r1527,%r908;
	// end inline asm
	// begin inline asm
	addc.u32 %r921,%r923,%r923;
	// end inline asm
	setp.ne.s32 	%p66, %r921, 0;
	mov.pred 	%p119, 0;
	@%p66 bra 	$L__BB1_30;
	// begin inline asm
	add.cc.u32 %r1537,%r1537,%r842;
	// end inline asm
	// begin inline asm
	addc.cc.u32 %r1538,%r1538,%r845;
	// end inline asm
	mov.b32 	%r935, 0;
	// begin inline asm
	addc.cc.u32 %r1539,%r1539,%r935;
	// end inline asm
	// begin inline asm
	addc.u32 %r933,%r935,%r935;
	// end inline asm
	add.s32 	%r1536, %r1536, -1;
	setp.eq.s32 	%p119, %r933, 0;
$L__BB1_30:
	not.pred 	%p67, %p119;
	@%p67 bra 	$L__BB1_32;
	// begin inline asm
	add.cc.u32 %r1537,%r1537,%r842;
	// end inline asm
	// begin inline asm
	addc.cc.u32 %r1538,%r1538,%r845;
	// end inline asm
	mov.b32 	%r944, 0;
	// begin inline asm
	addc.u32 %r1539,%r1539,%r944;
	// end inline asm
	add.s32 	%r1536, %r1536, -1;
$L__BB1_32:
	mov.b32 	%r978, 0;
	// begin inline asm
	mad.lo.cc.u32 %r945,%r1536,%r124,%r978;
	// end inline asm
	// begin inline asm
	madc.hi.u32 %r949,%r1536,%r124,%r978;
	// end inline asm
	// begin inline asm
	mad.lo.cc.u32 %r953,%r1536,%r123,%r949;
	// end inline asm
	// begin inline asm
	madc.hi.u32 %r957,%r1536,%r123,%r978;
	// end inline asm
	// begin inline asm
	sub.cc.u32 %r1540,%r1531,%r945;
	// end inline asm
	// begin inline asm
	subc.cc.u32 %r1529,%r1530,%r953;
	// end inline asm
	// begin inline asm
	subc.cc.u32 %r1528,%r1537,%r957;
	// end inline asm
	// begin inline asm
	subc.cc.u32 %r1527,%r1538,%r978;
	// end inline asm
	// begin inline asm
	subc.cc.u32 %r973,%r1539,%r978;
	// end inline asm
	// begin inline asm
	subc.u32 %r976,%r978,%r978;
	// end inline asm
	setp.ne.s32 	%p68, %r976, -1;
	@%p68 bra 	$L__BB1_34;
	// begin inline asm
	add.cc.u32 %r1540,%r1540,%r124;
	// end inline asm
	// begin inline asm
	addc.cc.u32 %r1529,%r1529,%r123;
	// end inline asm
	// begin inline asm
	addc.cc.u32 %r1528,%r1528,%r842;
	// end inline asm
	// begin inline asm
	addc.u32 %r1527,%r1527,%r845;
	// end inline asm
$L__BB1_34:
	add.s32 	%r1526, %r1526, 32;
	setp.le.u32 	%p69, %r1526, %r120;
	mov.b32 	%r1531, 0;
	mov.u32 	%r1530, %r1540;
	@%p69 bra 	$L__BB1_28;
	shf.r.wrap.b32 	%r992, %r1540, %r1529, %r119;
	shf.r.wrap.b32 	%r993, %r1529, %r1528, %r119;
	shf.r.wrap.b32 	%r994, %r1528, %r1527, %r119;
	mov.b32 	%r995, 0;
	shf.r.wrap.b32 	%r996, %r1527, %r995, %r119;
	cvt.u16.u32 	%rs7, %r120;
	and.b16  	%rs8, %rs7, 32;
	setp.eq.s16 	%p70, %rs8, 0;
	selp.b32 	%r997, %r992, %r993, %p70;
	selp.b32 	%r998, %r993, %r994, %p70;
	selp.b32 	%r999, %r994, %r996, %p70;
	selp.b32 	%r1000, %r996, 0, %p70;
	and.b16  	%rs9, %rs7, 64;
	setp.eq.s16 	%p71, %rs9, 0;
	selp.b32 	%r1544, %r997, %r999, %p71;
	selp.b32 	%r1545, %r998, %r1000, %p71;
	selp.b32 	%r172, %r999, 0, %p71;
	selp.b32 	%r173, %r1000, 0, %p71;
	setp.gt.s64 	%p72, %rd41, -1;
	@%p72 bra 	$L__BB1_37;
	mov.b32 	%r1011, 0;
	// begin inline asm
	sub.cc.u32 %r1544,%r1011,%r1544;
	// end inline asm
	// begin inline asm
	subc.cc.u32 %r1545,%r1011,%r1545;
	// end inline asm
	// begin inline asm
	subc.cc.u32 %r1007,%r1011,%r172;
	// end inline asm
	// begin inline asm
	subc.u32 %r1010,%r1011,%r173;
	// end inline asm
$L__BB1_37:
	setp.eq.s32 	%p73, %r120, 128;
	selp.b32 	%r1013, -1, %r1545, %p73;
	selp.b32 	%r1014, -1, %r1544, %p73;
	cvt.u64.u32 	%rd143, %r1013;
	shl.b64 	%rd144, %rd143, 32;
	cvt.u64.u32 	%rd145, %r1014;
	or.b64  	%rd42, %rd144, %rd145;
	ld.global.u32 	%r1015, [%rd12];
	add.s32 	%r1546, %r1015, -1;
	setp.lt.s32 	%p74, %r1546, 1;
	mov.b64 	%rd213, 0;
	@%p74 bra 	$L__BB1_41;
	mov.b32 	%r1547, 0;
$L__BB1_39:
	add.s32 	%r1017, %r1547, %r1546;
	add.s32 	%r1018, %r1017, 1;
	shr.u32 	%r1019, %r1018, 1;
	mul.wide.u32 	%rd146, %r1019, 8;
	add.s64 	%rd147, %rd1, %rd146;
	ld.global.u64 	%rd148, [%rd147];
	setp.gt.s64 	%p75, %rd148, %rd42;
	add.s32 	%r1020, %r1019, -1;
	selp.b32 	%r1547, %r1547, %r1019, %p75;
	selp.b32 	%r1546, %r1020, %r1546, %p75;
	setp.lt.s32 	%p76, %r1547, %r1546;
	@%p76 bra 	$L__BB1_39;
	cvt.u64.u32 	%rd213, %r1547;
$L__BB1_41:
	shl.b64 	%rd149, %rd213, 3;
	add.s64 	%rd150, %rd1, %rd149;
	ld.global.u64 	%rd151, [%rd150];
	setp.ne.s64 	%p77, %rd151, %rd42;
	@%p77 bra 	$L__BB1_64;
	add.s64 	%rd153, %rd13, %rd149;
	ld.global.u64 	%rd45, [%rd153];
	setp.eq.s64 	%p78, %rd45, -1;
	@%p78 bra 	$L__BB1_64;
	ld.global.u64 	%rd154, [%rd14];
	mul.lo.s64 	%rd46, %rd154, %rd45;
	mul.hi.s64 	%rd47, %rd154, %rd45;
	ld.global.u64 	%rd48, [%rd2];
	cvt.u32.u64 	%r1023, %rd46;
	{ .reg .b32 tmp; mov.b64 {tmp, %r1026}, %rd46; }
	cvt.u32.u64 	%r1029, %rd47;
	{ .reg .b32 tmp; mov.b64 {tmp, %r1032}, %rd47; }
	cvt.u32.u64 	%r1035, %rd48;
	{ .reg .b32 tmp; mov.b64 {tmp, %r1038}, %rd48; }
	shr.s64 	%rd155, %rd48, 63;
	cvt.u32.u64 	%r1044, %rd155;
	mov.b32 	%r1548, 0;
	// begin inline asm
	sub.cc.u32 %r1021,%r1548,%r1023;
	// end inline asm
	// begin inline asm
	subc.cc.u32 %r1024,%r1548,%r1026;
	// end inline asm
	// begin inline asm
	subc.cc.u32 %r1027,%r1548,%r1029;
	// end inline asm
	// begin inline asm
	subc.u32 %r1030,%r1548,%r1032;
	// end inline asm
	setp.lt.s64 	%p79, %rd47, 0;
	selp.b32 	%r1085, %r1021, %r1023, %p79;
	selp.b32 	%r1086, %r1024, %r1026, %p79;
	selp.b32 	%r1087, %r1027, %r1029, %p79;
	selp.b32 	%r1088, %r1030, %r1032, %p79;
	// begin inline asm
	sub.cc.u32 %r1033,%r1548,%r1035;
	// end inline asm
	// begin inline asm
	subc.cc.u32 %r1036,%r1548,%r1038;
	// end inline asm
	// begin inline asm
	subc.cc.u32 %r1039,%r1548,%r1044;
	// end inline asm
	// begin inline asm
	subc.u32 %r1042,%r1548,%r1044;
	// end inline asm
	setp.lt.s64 	%p80, %rd48, 0;
	selp.b32 	%r1089, %r1033, %r1035, %p80;
	selp.b32 	%r1090, %r1036, %r1038, %p80;
	and.b32  	%r1091, %r1044, %r1039;
	and.b32  	%r1092, %r1044, %r1042;
	or.b32  	%r1093, %r1092, %r1091;
	setp.eq.s32 	%p81, %r1093, 0;
	selp.b32 	%r1094, %r1090, %r1092, %p81;
	selp.b32 	%r1095, %r1089, %r1091, %p81;
	selp.b32 	%r1096, 0, %r1090, %p81;
	selp.b32 	%r1097, 0, %r1089, %p81;
	selp.b32 	%r1098, 64, 0, %p81;
	setp.eq.s32 	%p82, %r1094, 0;
	selp.b32 	%r1099, %r1095, %r1094, %p82;
	selp.b32 	%r1100, %r1096, %r1095, %p82;
	selp.b32 	%r1101, %r1097, %r1096, %p82;
	selp.b32 	%r1102, 0, %r1097, %p82;
	selp.b32 	%r1103, 32, 0, %p82;
	or.b32  	%r1104, %r1103, %r1098;
	clz.b32 	%r187, %r1099;
	add.s32 	%r188, %r1104, %r187;
	shf.l.wrap.b32 	%r1080, %r1100, %r1099, %r187;
	shf.l.wrap.b32 	%r1077, %r1101, %r1100, %r187;
	shf.l.wrap.b32 	%r191, %r1102, %r1101, %r187;
	and.b32  	%r1105, %r187, 31;
	shl.b32 	%r192, %r1102, %r1105;
	shl.b32 	%r1553, %r1085, %r1105;
	shf.l.wrap.b32 	%r1552, %r1085, %r1086, %r187;
	shf.l.wrap.b32 	%r1551, %r1086, %r1087, %r187;
	shf.l.wrap.b32 	%r1550, %r1087, %r1088, %r187;
	shf.l.wrap.b32 	%r1549, %r1088, %r1548, %r187;
	neg.s32 	%r1106, %r1080;
	cvt.u64.u32 	%rd156, %r1106;
	shl.b64 	%rd157, %rd156, 32;
	cvt.u64.u32 	%rd158, %r1077;
	mov.b32 	%r1107, 17185;
	mov.b32 	%r1108, 63;
	prmt.b32 	%r1109, %r1080, %r1108, %r1107;
	mov.b32 	%f7, %r1109;
	rcp.approx.f32 	%f8, %f7;
	mov.b32 	%r1110, %f8;
	shl.b32 	%r1111, %r1110, 9;
	add.s32 	%r1046, %r1111, -512;
	mul.hi.u32 	%r1112, %r1046, %r1077;
	cvt.u64.u32 	%rd159, %r1112;
	mul.wide.u32 	%rd160, %r1080, %r1046;
	add.s64 	%rd161, %rd159, %rd158;
	add.s64 	%rd162, %rd161, %rd160;
	sub.s64 	%rd163, %rd157, %rd162;
	cvt.u32.u64 	%r1062, %rd163;
	{ .reg .b32 tmp; mov.b64 {tmp, %r1065}, %rd163; }
	setp.gt.s64 	%p83, %rd163, -1;
	selp.b32 	%r1071, %r1046, 0, %p83;
	shr.u64 	%rd164, %rd163, 63;
	cvt.u32.u64 	%r1113, %rd164;
	xor.b32  	%r1074, %r1113, 1;
	mov.b32 	%r1048, -2147483648;
	// begin inline asm
	mad.hi.cc.u32 %r1045,%r1046,%r1062,%r1048;
	// end inline asm
	// begin inline asm
	addc.u32 %r1049,%r1548,%r1548;
	// end inline asm
	// begin inline asm
	mad.lo.cc.u32 %r1052,%r1046,%r1065,%r1045;
	// end inline asm
	// begin inline asm
	madc.hi.u32 %r1056,%r1046,%r1065,%r1049;
	// end inline asm
	// begin inline asm
	add.cc.u32 %r1060,%r1052,%r1062;
	// end inline asm
	// begin inline asm
	addc.cc.u32 %r1063,%r1056,%r1065;
	// end inline asm
	// begin inline asm
	addc.u32 %r1066,%r1548,%r1548;
	// end inline asm
	// begin inline asm
	add.cc.u32 %r1069,%r1063,%r1071;
	// end inline asm
	// begin inline asm
	addc.u32 %r1072,%r1066,%r1074;
	// end inline asm
	setp.eq.s32 	%p84, %r1072, 2;
	selp.b32 	%r1114, -1, %r1069, %p84;
	mul.hi.u32 	%r1115, %r1114, %r1077;
	cvt.u64.u32 	%rd165, %r1115;
	mul.wide.u32 	%rd166, %r1114, %r1080;
	add.s64 	%rd167, %rd166, %rd165;
	cvt.u32.u64 	%r1076, %rd167;
	{ .reg .b32 tmp; mov.b64 {tmp, %r1079}, %rd167; }
	// begin inline asm
	add.cc.u32 %r1075,%r1076,%r1077;
	// end inline asm
	// begin inline asm
	addc.cc.u32 %r1078,%r1079,%r1080;
	// end inline asm
	// begin inline asm
	addc.u32 %r1081,%r1548,%r1548;
	// end inline asm
	setp.eq.s32 	%p85, %r1081, 0;
	min.u32 	%r1116, %r1114, -2;
	add.s32 	%r1117, %r1116, 1;
	selp.b32 	%r198, %r1117, %r1114, %p85;
$L__BB1_44:
	.pragma "nounroll";
	// begin inline asm
	sub.cc.u32 %r1118,%r1551,%r1077;
	// end inline asm
	// begin inline asm
	subc.cc.u32 %r1121,%r1550,%r1080;
	// end inline asm
	mov.b32 	%r1126, -2;
	// begin inline asm
	subc.u32 %r1124,%r1549,%r1126;
	// end inline asm
	// begin inline asm
	mad.hi.u32 %r1127,%r1549,%r198,%r1124;
	// end inline asm
	setp.lt.u32 	%p87, %r1127, %r1549;
	selp.b32 	%r1558, -1, %r1127, %p87;
	mov.b32 	%r1158, 0;
	// begin inline asm
	mad.lo.cc.u32 %r1131,%r1558,%r1077,%r1158;
	// end inline asm
	// begin inline asm
	madc.hi.u32 %r1135,%r1558,%r1077,%r1158;
	// end inline asm
	// begin inline asm
	mad.lo.cc.u32 %r1139,%r1558,%r1080,%r1135;
	// end inline asm
	// begin inline asm
	madc.hi.u32 %r1143,%r1558,%r1080,%r1158;
	// end inline asm
	// begin inline asm
	sub.cc.u32 %r1559,%r1551,%r1131;
	// end inline asm
	// begin inline asm
	subc.cc.u32 %r1560,%r1550,%r1139;
	// end inline asm
	// begin inline asm
	subc.cc.u32 %r1561,%r1549,%r1143;
	// end inline asm
	// begin inline asm
	addc.u32 %r1156,%r1158,%r1158;
	// end inline asm
	setp.ne.s32 	%p88, %r1156, 0;
	mov.pred 	%p120, 0;
	@%p88 bra 	$L__BB1_46;
	// begin inline asm
	add.cc.u32 %r1559,%r1559,%r1077;
	// end inline asm
	// begin inline asm
	addc.cc.u32 %r1560,%r1560,%r1080;
	// end inline asm
	mov.b32 	%r1170, 0;
	// begin inline asm
	addc.cc.u32 %r1561,%r1561,%r1170;
	// end inline asm
	// begin inline asm
	addc.u32 %r1168,%r1170,%r1170;
	// end inline asm
	add.s32 	%r1558, %r1558, -1;
	setp.eq.s32 	%p120, %r1168, 0;
$L__BB1_46:
	not.pred 	%p89, %p120;
	@%p89 bra 	$L__BB1_48;
	// begin inline asm
	add.cc.u32 %r1559,%r1559,%r1077;
	// end inline asm
	// begin inline asm
	addc.cc.u32 %r1560,%r1560,%r1080;
	// end inline asm
	mov.b32 	%r1179, 0;
	// begin inline asm
	addc.u32 %r1561,%r1561,%r1179;
	// end inline asm
	add.s32 	%r1558, %r1558, -1;
$L__BB1_48:
	mov.b32 	%r1213, 0;
	// begin inline asm
	mad.lo.cc.u32 %r1180,%r1558,%r192,%r1213;
	// end inline asm
	// begin inline asm
	madc.hi.u32 %r1184,%r1558,%r192,%r1213;
	// end inline asm
	// begin inline asm
	mad.lo.cc.u32 %r1188,%r1558,%r191,%r1184;
	// end inline asm
	// begin inline asm
	madc.hi.u32 %r1192,%r1558,%r191,%r1213;
	// end inline asm
	// begin inline asm
	sub.cc.u32 %r1562,%r1553,%r1180;
	// end inline asm
	// begin inline asm
	subc.cc.u32 %r1551,%r1552,%r1188;
	// end inline asm
	// begin inline asm
	subc.cc.u32 %r1550,%r1559,%r1192;
	// end inline asm
	// begin inline asm
	subc.cc.u32 %r1549,%r1560,%r1213;
	// end inline asm
	// begin inline asm
	subc.cc.u32 %r1208,%r1561,%r1213;
	// end inline asm
	// begin inline asm
	subc.u32 %r1211,%r1213,%r1213;
	// end inline asm
	setp.ne.s32 	%p90, %r1211, -1;
	@%p90 bra 	$L__BB1_50;
	// begin inline asm
	add.cc.u32 %r1562,%r1562,%r192;
	// end inline asm
	// begin inline asm
	addc.cc.u32 %r1551,%r1551,%r191;
	// end inline asm
	// begin inline asm
	addc.cc.u32 %r1550,%r1550,%r1077;
	// end inline asm
	// begin inline asm
	addc.u32 %r1549,%r1549,%r1080;
	// end inline asm
$L__BB1_50:
	add.s32 	%r1548, %r1548, 32;
	setp.le.u32 	%p91, %r1548, %r188;
	mov.b32 	%r1553, 0;
	mov.u32 	%r1552, %r1562;
	@%p91 bra 	$L__BB1_44;
	shf.r.wrap.b32 	%r1227, %r1562, %r1551, %r187;
	shf.r.wrap.b32 	%r1228, %r1551, %r1550, %r187;
	shf.r.wrap.b32 	%r1229, %r1550, %r1549, %r187;
	mov.b32 	%r1230, 0;
	shf.r.wrap.b32 	%r1231, %r1549, %r1230, %r187;
	cvt.u16.u32 	%rs10, %r188;
	and.b16  	%rs11, %rs10, 32;
	setp.eq.s16 	%p92, %rs11, 0;
	selp.b32 	%r1232, %r1227, %r1228, %p92;
	selp.b32 	%r1233, %r1228, %r1229, %p92;
	selp.b32 	%r1234, %r1229, %r1231, %p92;
	selp.b32 	%r1235, %r1231, 0, %p92;
	and.b16  	%rs12, %rs10, 64;
	setp.eq.s16 	%p93, %rs12, 0;
	selp.b32 	%r1566, %r1232, %r1234, %p93;
	selp.b32 	%r1567, %r1233, %r1235, %p93;
	selp.b32 	%r1568, %r1234, 0, %p93;
	selp.b32 	%r1569, %r1235, 0, %p93;
	setp.gt.s64 	%p94, %rd47, -1;
	@%p94 bra 	$L__BB1_53;
	mov.b32 	%r1246, 0;
	// begin inline asm
	sub.cc.u32 %r1566,%r1246,%r1566;
	// end inline asm
	// begin inline asm
	subc.cc.u32 %r1567,%r1246,%r1567;
	// end inline asm
	// begin inline asm
	subc.cc.u32 %r1568,%r1246,%r1568;
	// end inline asm
	// begin inline asm
	subc.u32 %r1569,%r1246,%r1569;
	// end inline asm
$L__BB1_53:
	setp.lt.s64 	%p95, %rd48, 0;
	setp.eq.s32 	%p96, %r188, 128;
	selp.b32 	%r1312, -1, %r1569, %p96;
	selp.b32 	%r1313, -1, %r1568, %p96;
	selp.b32 	%r1314, -1, %r1567, %p96;
	selp.b32 	%r1315, -1, %r1566, %p96;
	cvt.u64.u32 	%rd168, %r1312;
	shl.b64 	%rd169, %rd168, 32;
	cvt.u64.u32 	%rd170, %r1313;
	cvt.u64.u32 	%rd171, %r1314;
	shl.b64 	%rd172, %rd171, 32;
	cvt.u64.u32 	%rd173, %r1315;
	sub.cc.s64 	%rd175, %rd48, %rd16;
	subc.cc.s64 	%rd176, %rd155, %rd17;
	add.cc.s64 	%rd177, %rd175, %rd173;
	addc.cc.s64 	%rd178, %rd176, 0;
	add.cc.s64 	%rd49, %rd177, %rd172;
	addc.cc.s64 	%rd179, %rd178, 0;
	add.s64 	%rd180, %rd179, %rd170;
	add.s64 	%rd50, %rd180, %rd169;
	cvt.u32.u64 	%r1250, %rd177;
	{ .reg .b32 tmp; mov.b64 {tmp, %r1253}, %rd49; }
	cvt.u32.u64 	%r1256, %rd180;
	{ .reg .b32 tmp; mov.b64 {tmp, %r1259}, %rd50; }
	mov.b32 	%r1570, 0;
	// begin inline asm
	sub.cc.u32 %r1248,%r1570,%r1250;
	// end inline asm
	// begin inline asm
	subc.cc.u32 %r1251,%r1570,%r1253;
	// end inline asm
	// begin inline asm
	subc.cc.u32 %r1254,%r1570,%r1256;
	// end inline asm
	// begin inline asm
	subc.u32 %r1257,%r1570,%r1259;
	// end inline asm
	setp.lt.s64 	%p97, %rd50, 0;
	selp.b32 	%r1316, %r1248, %r1250, %p97;
	selp.b32 	%r1317, %r1251, %r1253, %p97;
	selp.b32 	%r1318, %r1254, %r1256, %p97;
	selp.b32 	%r1319, %r1257, %r1259, %p97;
	// begin inline asm
	sub.cc.u32 %r1260,%r1570,%r1035;
	// end inline asm
	// begin inline asm
	subc.cc.u32 %r1263,%r1570,%r1038;
	// end inline asm
	// begin inline asm
	subc.cc.u32 %r1266,%r1570,%r1044;
	// end inline asm
	// begin inline asm
	subc.u32 %r1269,%r1570,%r1044;
	// end inline asm
	selp.b32 	%r1320, %r1260, %r1035, %p95;
	selp.b32 	%r1321, %r1263, %r1038, %p95;
	and.b32  	%r1323, %r1044, %r1266;
	and.b32  	%r1324, %r1044, %r1269;
	or.b32  	%r1325, %r1324, %r1323;
	setp.eq.s32 	%p98, %r1325, 0;
	selp.b32 	%r1326, %r1321, %r1324, %p98;
	selp.b32 	%r1327, %r1320, %r1323, %p98;
	selp.b32 	%r1328, 0, %r1321, %p98;
	selp.b32 	%r1329, 0, %r1320, %p98;
	selp.b32 	%r1330, 64, 0, %p98;
	setp.eq.s32 	%p99, %r1326, 0;
	selp.b32 	%r1331, %r1327, %r1326, %p99;
	selp.b32 	%r1332, %r1328, %r1327, %p99;
	selp.b32 	%r1333, %r1329, %r1328, %p99;
	selp.b32 	%r1334, 0, %r1329, %p99;
	selp.b32 	%r1335, 32, 0, %p99;
	or.b32  	%r1336, %r1335, %r1330;
	clz.b32 	%r250, %r1331;
	add.s32 	%r251, %r1336, %r250;
	shf.l.wrap.b32 	%r1307, %r1332, %r1331, %r250;
	shf.l.wrap.b32 	%r1304, %r1333, %r1332, %r250;
	shf.l.wrap.b32 	%r254, %r1334, %r1333, %r250;
	and.b32  	%r1337, %r250, 31;
	shl.b32 	%r255, %r1334, %r1337;
	shl.b32 	%r1575, %r1316, %r1337;
	shf.l.wrap.b32 	%r1574, %r1316, %r1317, %r250;
	shf.l.wrap.b32 	%r1573, %r1317, %r1318, %r250;
	shf.l.wrap.b32 	%r1572, %r1318, %r1319, %r250;
	shf.l.wrap.b32 	%r1571, %r1319, %r1570, %r250;
	neg.s32 	%r1338, %r1307;
	cvt.u64.u32 	%rd181, %r1338;
	shl.b64 	%rd182, %rd181, 32;
	cvt.u64.u32 	%rd183, %r1304;
	mov.b32 	%r1339, 17185;
	mov.b32 	%r1340, 63;
	prmt.b32 	%r1341, %r1307, %r1340, %r1339;
	mov.b32 	%f9, %r1341;
	rcp.approx.f32 	%f10, %f9;
	mov.b32 	%r1342, %f10;
	shl.b32 	%r1343, %r1342, 9;
	add.s32 	%r1273, %r1343, -512;
	mul.hi.u32 	%r1344, %r1273, %r1304;
	cvt.u64.u32 	%rd184, %r1344;
	mul.wide.u32 	%rd185, %r1307, %r1273;
	add.s64 	%rd186, %rd184, %rd183;
	add.s64 	%rd187, %rd186, %rd185;
	sub.s64 	%rd188, %rd182, %rd187;
	cvt.u32.u64 	%r1289, %rd188;
	{ .reg .b32 tmp; mov.b64 {tmp, %r1292}, %rd188; }
	setp.gt.s64 	%p100, %rd188, -1;
	selp.b32 	%r1298, %r1273, 0, %p100;
	shr.u64 	%rd189, %rd188, 63;
	cvt.u32.u64 	%r1345, %rd189;
	xor.b32  	%r1301, %r1345, 1;
	mov.b32 	%r1275, -2147483648;
	// begin inline asm
	mad.hi.cc.u32 %r1272,%r1273,%r1289,%r1275;
	// end inline asm
	// begin inline asm
	addc.u32 %r1276,%r1570,%r1570;
	// end inline asm
	// begin inline asm
	mad.lo.cc.u32 %r1279,%r1273,%r1292,%r1272;
	// end inline asm
	// begin inline asm
	madc.hi.u32 %r1283,%r1273,%r1292,%r1276;
	// end inline asm
	// begin inline asm
	add.cc.u32 %r1287,%r1279,%r1289;
	// end inline asm
	// begin inline asm
	addc.cc.u32 %r1290,%r1283,%r1292;
	// end inline asm
	// begin inline asm
	addc.u32 %r1293,%r1570,%r1570;
	// end inline asm
	// begin inline asm
	add.cc.u32 %r1296,%r1290,%r1298;
	// end inline asm
	// begin inline asm
	addc.u32 %r1299,%r1293,%r1301;
	// end inline asm
	setp.eq.s32 	%p101, %r1299, 2;
	selp.b32 	%r1346, -1, %r1296, %p101;
	mul.hi.u32 	%r1347, %r1346, %r1304;
	cvt.u64.u32 	%rd190, %r1347;
	mul.wide.u32 	%rd191, %r1346, %r1307;
	add.s64 	%rd192, %rd191, %rd190;
	cvt.u32.u64 	%r1303, %rd192;
	{ .reg .b32 tmp; mov.b64 {tmp, %r1306}, %rd192; }
	// begin inline asm
	add.cc.u32 %r1302,%r1303,%r1304;
	// end inline asm
	// begin inline asm
	addc.cc.u32 %r1305,%r1306,%r1307;
	// end inline asm
	// begin inline asm
	addc.u32 %r1308,%r1570,%r1570;
	// end inline asm
	setp.eq.s32 	%p102, %r1308, 0;
	min.u32 	%r1348, %r1346, -2;
	add.s32 	%r1349, %r1348, 1;
	selp.b32 	%r261, %r1349, %r1346, %p102;
$L__BB1_54:
	.pragma "nounroll";
	// begin inline asm
	sub.cc.u32 %r1350,%r1573,%r1304;
	// end inline asm
	// begin inline asm
	subc.cc.u32 %r1353,%r1572,%r1307;
	// end inline asm
	mov.b32 	%r1358, -2;
	// begin inline asm
	subc.u32 %r1356,%r1571,%r1358;
	// end inline asm
	// begin inline asm
	mad.hi.u32 %r1359,%r1571,%r261,%r1356;
	// end inline asm
	setp.lt.u32 	%p104, %r1359, %r1571;
	selp.b32 	%r1580, -1, %r1359, %p104;
	mov.b32 	%r1390, 0;
	// begin inline asm
	mad.lo.cc.u32 %r1363,%r1580,%r1304,%r1390;
	// end inline asm
	// begin inline asm
	madc.hi.u32 %r1367,%r1580,%r1304,%r1390;
	// end inline asm
	// begin inline asm
	mad.lo.cc.u32 %r1371,%r1580,%r1307,%r1367;
	// end inline asm
	// begin inline asm
	madc.hi.u32 %r1375,%r1580,%r1307,%r1390;
	// end inline asm
	// begin inline asm
	sub.cc.u32 %r1581,%r1573,%r1363;
	// end inline asm
	// begin inline asm
	subc.cc.u32 %r1582,%r1572,%r1371;
	// end inline asm
	// begin inline asm
	subc.cc.u32 %r1583,%r1571,%r1375;
	// end inline asm
	// begin inline asm
	addc.u32 %r1388,%r1390,%r1390;
	// end inline asm
	setp.ne.s32 	%p105, %r1388, 0;
	mov.pred 	%p121, 0;
	@%p105 bra 	$L__BB1_56;
	// begin inline asm
	add.cc.u32 %r1581,%r1581,%r1304;
	// end inline asm
	// begin inline asm
	addc.cc.u32 %r1582,%r1582,%r1307;
	// end inline asm
	mov.b32 	%r1402, 0;
	// begin inline asm
	addc.cc.u32 %r1583,%r1583,%r1402;
	// end inline asm
	// begin inline asm
	addc.u32 %r1400,%r1402,%r1402;
	// end inline asm
	add.s32 	%r1580, %r1580, -1;
	setp.eq.s32 	%p121, %r1400, 0;
$L__BB1_56:
	not.pred 	%p106, %p121;
	@%p106 bra 	$L__BB1_58;
	// begin inline asm
	add.cc.u32 %r1581,%r1581,%r1304;
	// end inline asm
	// begin inline asm
	addc.cc.u32 %r1582,%r1582,%r1307;
	// end inline asm
	mov.b32 	%r1411, 0;
	// begin inline asm
	addc.u32 %r1583,%r1583,%r1411;
	// end inline asm
	add.s32 	%r1580, %r1580, -1;
$L__BB1_58:
	mov.b32 	%r1445, 0;
	// begin inline asm
	mad.lo.cc.u32 %r1412,%r1580,%r255,%r1445;
	// end inline asm
	// begin inline asm
	madc.hi.u32 %r1416,%r1580,%r255,%r1445;
	// end inline asm
	// begin inline asm
	mad.lo.cc.u32 %r1420,%r1580,%r254,%r1416;
	// end inline asm
	// begin inline asm
	madc.hi.u32 %r1424,%r1580,%r254,%r1445;
	// end inline asm
	// begin inline asm
	sub.cc.u32 %r1584,%r1575,%r1412;
	// end inline asm
	// begin inline asm
	subc.cc.u32 %r1573,%r1574,%r1420;
	// end inline asm
	// begin inline asm
	subc.cc.u32 %r1572,%r1581,%r1424;
	// end inline asm
	// begin inline asm
	subc.cc.u32 %r1571,%r1582,%r1445;
	// end inline asm
	// begin inline asm
	subc.cc.u32 %r1440,%r1583,%r1445;
	// end inline asm
	// begin inline asm
	subc.u32 %r1443,%r1445,%r1445;
	// end inline asm
	setp.ne.s32 	%p107, %r1443, -1;
	@%p107 bra 	$L__BB1_60;
	// begin inline asm
	add.cc.u32 %r1584,%r1584,%r255;
	// end inline asm
	// begin inline asm
	addc.cc.u32 %r1573,%r1573,%r254;
	// end inline asm
	// begin inline asm
	addc.cc.u32 %r1572,%r1572,%r1304;
	// end inline asm
	// begin inline asm
	addc.u32 %r1571,%r1571,%r1307;
	// end inline asm
$L__BB1_60:
	add.s32 	%r1570, %r1570, 32;
	setp.le.u32 	%p108, %r1570, %r251;
	mov.b32 	%r1575, 0;
	mov.u32 	%r1574, %r1584;
	@%p108 bra 	$L__BB1_54;
	shf.r.wrap.b32 	%r1459, %r1584, %r1573, %r250;
	shf.r.wrap.b32 	%r1460, %r1573, %r1572, %r250;
	shf.r.wrap.b32 	%r1461, %r1572, %r1571, %r250;
	mov.b32 	%r1462, 0;
	shf.r.wrap.b32 	%r1463, %r1571, %r1462, %r250;
	cvt.u16.u32 	%rs13, %r251;
	and.b16  	%rs14, %rs13, 32;
	setp.eq.s16 	%p109, %rs14, 0;
	selp.b32 	%r1464, %r1459, %r1460, %p109;
	selp.b32 	%r1465, %r1460, %r1461, %p109;
	selp.b32 	%r1466, %r1461, %r1463, %p109;
	selp.b32 	%r1467, %r1463, 0, %p109;
	and.b16  	%rs15, %rs13, 64;
	setp.eq.s16 	%p110, %rs15, 0;
	selp.b32 	%r1588, %r1464, %r1466, %p110;
	selp.b32 	%r1589, %r1465, %r1467, %p110;
	selp.b32 	%r303, %r1466, 0, %p110;
	selp.b32 	%r304, %r1467, 0, %p110;
	setp.gt.s64 	%p111, %rd50, -1;
	@%p111 bra 	$L__BB1_63;
	mov.b32 	%r1478, 0;
	// begin inline asm
	sub.cc.u32 %r1588,%r1478,%r1588;
	// end inline asm
	// begin inline asm
	subc.cc.u32 %r1589,%r1478,%r1589;
	// end inline asm
	// begin inline asm
	subc.cc.u32 %r1474,%r1478,%r303;
	// end inline asm
	// begin inline asm
	subc.u32 %r1477,%r1478,%r304;
	// end inline asm
$L__BB1_63:
	setp.eq.s32 	%p112, %r251, 128;
	selp.b32 	%r1480, -1, %r1589, %p112;
	selp.b32 	%r1481, -1, %r1588, %p112;
	cvt.u64.u32 	%rd193, %r1480;
	shl.b64 	%rd194, %rd193, 32;
	cvt.u64.u32 	%rd195, %r1481;
	or.b64  	%rd196, %rd194, %rd195;
	st.global.u64 	[%rd15], %rd196;
$L__BB1_64:
	add.cc.s64 	%rd201, %rd16, 1;
	addc.cc.s64 	%rd202, %rd17, 0;
	setp.eq.s64 	%p113, %rd17, %rd200;
	setp.lt.u64 	%p114, %rd16, %rd199;
	selp.u32 	%r1482, -1, 0, %p114;
	setp.lt.s64 	%p115, %rd17, %rd200;
	selp.u32 	%r1483, -1, 0, %p115;
	selp.b32 	%r1484, %r1482, %r1483, %p113;
	and.b32  	%r1485, %r1484, 1;
	setp.eq.b32 	%p116, %r1485, 1;
	@%p116 bra 	$L__BB1_4;
$L__BB1_65:
	ret;

}
	// .globl	_Z12print_arraysPxS_S_
.visible .entry _Z12print_arraysPxS_S_(
	.param .u64 .ptr .align 1 _Z12print_arraysPxS_S__param_0,
	.param .u64 .ptr .align 1 _Z12print_arraysPxS_S__param_1,
	.param .u64 .ptr .align 1 _Z12print_arraysPxS_S__param_2
)
{
	.local .align 8 .b8 	__local_depot2[16];
	.reg .b64 	%SP;
	.reg .b64 	%SPL;
	.reg .pred 	%p<3>;
	.reg .b32 	%r<13>;
	.reg .b64 	%rd<27>;

	mov.u64 	%SPL, __local_depot2;
	cvta.local.u64 	%SP, %SPL;
	ld.param.u64 	%rd9, [_Z12print_arraysPxS_S__param_0];
	ld.param.u64 	%rd7, [_Z12print_arraysPxS_S__param_1];
	ld.param.u64 	%rd8, [_Z12print_arraysPxS_S__param_2];
	cvta.to.global.u64 	%rd1, %rd9;
	add.u64 	%rd10, %SP, 0;
	add.u64 	%rd2, %SPL, 0;
	mov.u32 	%r2, %ctaid.x;
	mov.u32 	%r3, %ntid.x;
	mov.u32 	%r4, %tid.x;
	mad.lo.s32 	%r1, %r2, %r3, %r4;
	st.local.u32 	[%rd2], %r1;
	mov.u64 	%rd11, $str;
	cvta.global.u64 	%rd12, %rd11;
	{ // callseq 0, 0
	.param .b64 param0;
	st.param.b64 	[param0], %rd12;
	.param .b64 param1;
	st.param.b64 	[param1], %rd10;
	.param .b32 retval0;
	call.uni (retval0), 
	vprintf, 
	(
	param0, 
	param1
	);
	ld.param.b32 	%r5, [retval0];
	} // callseq 0
	ld.global.u64 	%rd13, [%rd1];
	setp.lt.s64 	%p1, %rd13, 1;
	@%p1 bra 	$L__BB2_3;
	cvta.to.global.u64 	%rd3, %rd8;
	cvta.to.global.u64 	%rd4, %rd7;
	mov.b64 	%rd26, 0;
$L__BB2_2:
	cvt.u32.u64 	%r7, %rd26;
	shl.b64 	%rd15, %rd26, 3;
	add.s64 	%rd16, %rd3, %rd15;
	ld.global.u32 	%r8, [%rd16];
	add.s64 	%rd17, %rd4, %rd15;
	ld.global.u64 	%rd18, [%rd17];
	st.local.v2.u32 	[%rd2], {%r7, %r8};
	st.local.u32 	[%rd2+8], %rd18;
	mov.u64 	%rd19, $str$1;
	cvta.global.u64 	%rd20, %rd19;
	{ // callseq 1, 0
	.param .b64 param0;
	st.param.b64 	[param0], %rd20;
	.param .b64 param1;
	st.param.b64 	[param1], %rd10;
	.param .b32 retval0;
	call.uni (retval0), 
	vprintf, 
	(
	param0, 
	param1
	);
	ld.param.b32 	%r9, [retval0];
	} // callseq 1
	add.s64 	%rd26, %rd26, 1;
	ld.global.u64 	%rd22, [%rd1];
	setp.gt.s64 	%p2, %rd22, %rd26;
	@%p2 bra 	$L__BB2_2;
$L__BB2_3:
	st.local.u32 	[%rd2], %r1;
	mov.u64 	%rd23, $str$2;
	cvta.global.u64 	%rd24, %rd23;
	{ // callseq 2, 0
	.param .b64 param0;
	st.param.b64 	[param0], %rd24;
	.param .b64 param1;
	st.param.b64 	[param1], %rd10;
	.param .b32 retval0;
	call.uni (retval0), 
	vprintf, 
	(
	param0, 
	param1
	);
	ld.param.b32 	%r11, [retval0];
	} // callseq 2
	ret;

}
	// .globl	_ZN3cub18CUB_300001_SM_10006detail11EmptyKernelIvEEvv
.visible .entry _ZN3cub18CUB_300001_SM_10006detail11EmptyKernelIvEEvv()
{


	ret;

}
	// .globl	_ZN3cub18CUB_300001_SM_10006detail10radix_sort31DeviceRadixSortSingleTileKernelINS1_5radix10policy_hubIxxyE10Policy1000ELNS0_9SortOrderE0ExxyNS1_21identity_decomposer_tEEEvPKT1_PSA_PKT2_PSE_T3_iiT4_
.visible .entry _ZN3cub18CUB_300001_SM_10006detail10radix_sort31DeviceRadixSortSingleTileKernelINS1_5radix10policy_hubIxxyE10Policy1000ELNS0_9SortOrderE0ExxyNS1_21identity_decomposer_tEEEvPKT1_PSA_PKT2_PSE_T3_iiT4_(
	.param .u64 .ptr .align 1 _ZN3cub18CUB_300001_SM_10006detail10radix_sort31DeviceRadixSortSingleTileKernelINS1_5radix10policy_hubIxxyE10Policy1000ELNS0_9SortOrderE0ExxyNS1_21identity_decomposer_tEEEvPKT1_PSA_PKT2_PSE_T3_iiT4__param_0,
	.param .u64 .ptr .align 1 _ZN3cub18CUB_300001_SM_10006detail10radix_sort31DeviceRadixSortSingleTileKernelINS1_5radix10policy_hubIxxyE10Policy1000ELNS0_9SortOrderE0ExxyNS1_21identity_decomposer_tEEEvPKT1_PSA_PKT2_PSE_T3_iiT4__param_1,
	.param .u64 .ptr .align 1 _ZN3cub18CUB_300001_SM_10006detail10radix_sort31DeviceRadixSortSingleTileKernelINS1_5radix10policy_hubIxxyE10Policy1000ELNS0_9SortOrderE0ExxyNS1_21identity_decomposer_tEEEvPKT1_PSA_PKT2_PSE_T3_iiT4__param_2,
	.param .u64 .ptr .align 1 _ZN3cub18CUB_300001_SM_10006detail10radix_sort31DeviceRadixSortSingleTileKernelINS1_5radix10policy_hubIxxyE10Policy1000ELNS0_9SortOrderE0ExxyNS1_21identity_decomposer_tEEEvPKT1_PSA_PKT2_PSE_T3_iiT4__param_3,
	.param .u64 _ZN3cub18CUB_300001_SM_10006detail10radix_sort31DeviceRadixSortSingleTileKernelINS1_5radix10policy_hubIxxyE10Policy1000ELNS0_9SortOrderE0ExxyNS1_21identity_decomposer_tEEEvPKT1_PSA_PKT2_PSE_T3_iiT4__param_4,
	.param .u32 _ZN3cub18CUB_300001_SM_10006detail10radix_sort31DeviceRadixSortSingleTileKernelINS1_5radix10policy_hubIxxyE10Policy1000ELNS0_9SortOrderE0ExxyNS1_21identity_decomposer_tEEEvPKT1_PSA_PKT2_PSE_T3_iiT4__param_5,
	.param .u32 _ZN3cub18CUB_300001_SM_10006detail10radix_sort31DeviceRadixSortSingleTileKernelINS1_5radix10policy_hubIxxyE10Policy1000ELNS0_9SortOrderE0ExxyNS1_21identity_decomposer_tEEEvPKT1_PSA_PKT2_PSE_T3_iiT4__param_6,
	.param .align 1 .b8 _ZN3cub18CUB_300001_SM_10006detail10radix_sort31DeviceRadixSortSingleTileKernelINS1_5radix10policy_hubIxxyE10Policy1000ELNS0_9SortOrderE0ExxyNS1_21identity_decomposer_tEEEvPKT1_PSA_PKT2_PSE_T3_iiT4__param_7[1]
)
.maxntid 256
.minnctapersm 1
{
	.reg .pred 	%p<43>;
	.reg .b16 	%rs<19>;
	.reg .b32 	%r<360>;
	.reg .b64 	%rd<211>;
	// demoted variable
	.shared .align 16 .b8 _ZZN3cub18CUB_300001_SM_10006detail10radix_sort31DeviceRadixSortSingleTileKernelINS1_5radix10policy_hubIxxyE10Policy1000ELNS0_9SortOrderE0ExxyNS1_21identity_decomposer_tEEEvPKT1_PSA_PKT2_PSE_T3_iiT4_E12temp_storage[33856];
	ld.param.u64 	%rd100, [_ZN3cub18CUB_300001_SM_10006detail10radix_sort31DeviceRadixSortSingleTileKernelINS1_5radix10policy_hubIxxyE10Policy1000ELNS0_9SortOrderE0ExxyNS1_21identity_decomposer_tEEEvPKT1_PSA_PKT2_PSE_T3_iiT4__param_0];
	ld.param.u64 	%rd95, [_ZN3cub18CUB_300001_SM_10006detail10radix_sort31DeviceRadixSortSingleTileKernelINS1_5radix10policy_hubIxxyE10Policy1000ELNS0_9SortOrderE0ExxyNS1_21identity_decomposer_tEEEvPKT1_PSA_PKT2_PSE_T3_iiT4__param_1];
	ld.param.u64 	%rd96, [_ZN3cub18CUB_300001_SM_10006detail10radix_sort31DeviceRadixSortSingleTileKernelINS1_5radix10policy_hubIxxyE10Policy1000ELNS0_9SortOrderE0ExxyNS1_21identity_decomposer_tEEEvPKT1_PSA_PKT2_PSE_T3_iiT4__param_2];
	ld.param.u64 	%rd97, [_ZN3cub18CUB_300001_SM_10006detail10radix_sort31DeviceRadixSortSingleTileKernelINS1_5radix10policy_hubIxxyE10Policy1000ELNS0_9SortOrderE0ExxyNS1_21identity_decomposer_tEEEvPKT1_PSA_PKT2_PSE_T3_iiT4__param_3];
	ld.param.u64 	%rd98, [_ZN3cub18CUB_300001_SM_10006detail10radix_sort31DeviceRadixSortSingleTileKernelINS1_5radix10policy_hubIxxyE10Policy1000ELNS0_9SortOrderE0ExxyNS1_21identity_decomposer_tEEEvPKT1_PSA_PKT2_PSE_T3_iiT4__param_4];
	ld.param.u32 	%r84, [_ZN3cub18CUB_300001_SM_10006detail10radix_sort31DeviceRadixSortSingleTileKernelINS1_5radix10policy_hubIxxyE10Policy1000ELNS0_9SortOrderE0ExxyNS1_21identity_decomposer_tEEEvPKT1_PSA_PKT2_PSE_T3_iiT4__param_5];
	ld.param.u32 	%r85, [_ZN3cub18CUB_300001_SM_10006detail10radix_sort31DeviceRadixSortSingleTileKernelINS1_5radix10policy_hubIxxyE10Policy1000ELNS0_9SortOrderE0ExxyNS1_21identity_decomposer_tEEEvPKT1_PSA_PKT2_PSE_T3_iiT4__param_6];
	cvta.to.global.u64 	%rd101, %rd100;
	cvt.u32.u64 	%r1, %rd98;
	mov.u32 	%r2, %tid.x;
	mul.lo.s32 	%r3, %r2, 9;
	setp.ge.s32 	%p1, %r3, %r1;
	mul.wide.u32 	%rd102, %r3, 8;
	add.s64 	%rd1, %rd101, %rd102;
	mov.b64 	%rd201, -1;
	@%p1 bra 	$L__BB4_2;
	ld.global.u64 	%rd103, [%rd1];
	xor.b64  	%rd201, %rd103, -9223372036854775808;
$L__BB4_2:
	add.s32 	%r4, %r3, 1;
	setp.ge.s32 	%p2, %r4, %r1;
	mov.b64 	%rd200, -1;
	@%p2 bra 	$L__BB4_4;
	ld.global.u64 	%rd105, [%rd1+8];
	xor.b64  	%rd200, %rd105, -9223372036854775808;
$L__BB4_4:
	add.s32 	%r5, %r3, 2;
	setp.ge.s32 	%p3, %r5, %r1;
	mov.b64 	%rd199, -1;
	@%p3 bra 	$L__BB4_6;
	ld.global.u64 	%rd107, [%rd1+16];
	xor.b64  	%rd199, %rd107, -9223372036854775808;
$L__BB4_6:
	add.s32 	%r6, %r3, 3;
	setp.ge.s32 	%p4, %r6, %r1;
	mov.b64 	%rd198, -1;
	@%p4 bra 	$L__BB4_8;
	ld.global.u64 	%rd109, [%rd1+24];
	xor.b64  	%rd198, %rd109, -9223372036854775808;
$L__BB4_8:
	add.s32 	%r7, %r3, 4;
	setp.ge.s32 	%p5, %r7, %r1;
	mov.b64 	%rd197, -1;
	@%p5 bra 	$L__BB4_10;
	ld.global.u64 	%rd111, [%rd1+32];
	xor.b64  	%rd197, %rd111, -9223372036854775808;
$L__BB4_10:
	add.s32 	%r8, %r3, 5;
	setp.ge.s32 	%p6, %r8, %r1;
	mov.b64 	%rd196, -1;
	@%p6 bra 	$L__BB4_12;
	ld.global.u64 	%rd113, [%rd1+40];
	xor.b64  	%rd196, %rd113, -9223372036854775808;
$L__BB4_12:
	add.s32 	%r9, %r3, 6;
	setp.ge.s32 	%p7, %r9, %r1;
	mov.b64 	%rd195, -1;
	@%p7 bra 	$L__BB4_14;
	ld.global.u64 	%rd115, [%rd1+48];
	xor.b64  	%rd195, %rd115, -9223372036854775808;
$L__BB4_14:
	add.s32 	%r10, %r3, 7;
	setp.ge.s32 	%p8, %r10, %r1;
	mov.b64 	%rd194, -1;
	@%p8 bra 	$L__BB4_16;
	ld.global.u64 	%rd117, [%rd1+56];
	xor.b64  	%rd194, %rd117, -9223372036854775808;
$L__BB4_16:
	add.s32 	%r11, %r3, 8;
	setp.ge.s32 	%p9, %r11, %r1;
	mov.b64 	%rd193, -1;
	@%p9 bra 	$L__BB4_18;
	ld.global.u64 	%rd119, [%rd1+64];
	xor.b64  	%rd193, %rd119, -9223372036854775808;
$L__BB4_18:
	bar.sync 	0;
	mov.b64 	{%r86, %r87}, %rd98;
	shfl.sync.idx.b32	%r12|%p10, %r86, 0, 31, -1;
	shfl.sync.idx.b32	%r88|%p11, %r87, 0, 31, -1;
	mov.b64 	%rd20, {%r12, %r88};
	setp.ge.s32 	%p12, %r3, %r12;
	cvta.to.global.u64 	%rd121, %rd96;
	add.s64 	%rd21, %rd121, %rd102;
	@%p12 bra 	$L__BB4_20;
	ld.global.u64 	%rd210, [%rd21];
$L__BB4_20:
	setp.ge.s32 	%p13, %r4, %r12;
	@%p13 bra 	$L__BB4_22;
	ld.global.u64 	%rd209, [%rd21+8];
$L__BB4_22:
	setp.ge.s32 	%p14, %r5, %r12;
	@%p14 bra 	$L__BB4_24;
	ld.global.u64 	%rd208, [%rd21+16];
$L__BB4_24:
	setp.ge.s32 	%p15, %r6, %r12;
	@%p15 bra 	$L__BB4_26;
	ld.global.u64 	%rd207, [%rd21+24];
$L__BB4_26:
	setp.ge.s32 	%p16, %r7, %r12;
	@%p16 bra 	$L__BB4_28;
	ld.global.u64 	%rd206, [%rd21+32];
$L__BB4_28:
	setp.ge.s32 	%p17, %r8, %r12;
	@%p17 bra 	$L__BB4_30;
	ld.global.u64 	%rd205, [%rd21+40];
$L__BB4_30:
	setp.ge.s32 	%p18, %r9, %r12;
	@%p18 bra 	$L__BB4_32;
	ld.global.u64 	%rd204, [%rd21+48];
$L__BB4_32:
	setp.ge.s32 	%p19, %r10, %r12;
	@%p19 bra 	$L__BB4_34;
	ld.global.u64 	%rd203, [%rd21+56];
$L__BB4_34:
	setp.ge.s32 	%p20, %r11, %r12;
	@%p20 bra 	$L__BB4_36;
	ld.global.u64 	%rd202, [%rd21+64];
$L__BB4_36:
	bar.sync 	0;
	shr.u32 	%r13, %r2, 5;
	shl.b32 	%r90, %r2, 2;
	mov.u32 	%r91, _ZZN3cub18CUB_300001_SM_10006detail10radix_sort31DeviceRadixSortSingleTileKernelINS1_5radix10policy_hubIxxyE10Policy1000ELNS0_9SortOrderE0ExxyNS1_21identity_decomposer_tEEEvPKT1_PSA_PKT2_PSE_T3_iiT4_E12temp_storage;
	add.s32 	%r14, %r91, %r90;
	shl.b32 	%r92, %r2, 7;
	add.s32 	%r15, %r14, %r92;
	shl.b32 	%r93, %r13, 2;
	add.s32 	%r94, %r91, %r93;
	add.s32 	%r16, %r94, 33792;
	mad.lo.s32 	%r17, %r2, -60, %r15;
	add.s32 	%r357, %r84, 6;
	sub.s32 	%r356, %r85, %r84;
$L__BB4_37:
	add.s32 	%r105, %r357, -6;
	min.s32 	%r95, %r356, 6;
	mov.b32 	%r134, 0;
	st.shared.u32 	[%r14], %r134;
	st.shared.u32 	[%r14+1024], %r134;
	st.shared.u32 	[%r14+2048], %r134;
	st.shared.u32 	[%r14+3072], %r134;
	st.shared.u32 	[%r14+4096], %r134;
	st.shared.u32 	[%r14+5120], %r134;
	st.shared.u32 	[%r14+6144], %r134;
	st.shared.u32 	[%r14+7168], %r134;
	st.shared.u32 	[%r14+8192], %r134;
	st.shared.u32 	[%r14+9216], %r134;
	st.shared.u32 	[%r14+10240], %r134;
	st.shared.u32 	[%r14+11264], %r134;
	st.shared.u32 	[%r14+12288], %r134;
	st.shared.u32 	[%r14+13312], %r134;
	st.shared.u32 	[%r14+14336], %r134;
	st.shared.u32 	[%r14+15360], %r134;
	st.shared.u32 	[%r14+16384], %r134;
	st.shared.u32 	[%r14+17408], %r134;
	st.shared.u32 	[%r14+18432], %r134;
	st.shared.u32 	[%r14+19456], %r134;
	st.shared.u32 	[%r14+20480], %r134;
	st.shared.u32 	[%r14+21504], %r134;
	st.shared.u32 	[%r14+22528], %r134;
	st.shared.u32 	[%r14+23552], %r134;
	st.shared.u32 	[%r14+24576], %r134;
	st.shared.u32 	[%r14+25600], %r134;
	st.shared.u32 	[%r14+26624], %r134;
	st.shared.u32 	[%r14+27648], %r134;
	st.shared.u32 	[%r14+28672], %r134;
	st.shared.u32 	[%r14+29696], %r134;
	st.shared.u32 	[%r14+30720], %r134;
	st.shared.u32 	[%r14+31744], %r134;
	st.shared.u32 	[%r14+32768], %r134;
	mov.b64 	%rd132, 1;
	// begin inline asm
	shl.b64 %rd131, %rd132, %r95;
	// end inline asm
	add.s64 	%rd134, %rd131, -1;
	// begin inline asm
	shl.b64 %rd133, %rd134, %r134;
	// end inline asm
	// begin inline asm
	shr.b64 %rd135, %rd201, %r105;
	// end inline asm
	cvt.u32.u64 	%r137, %rd135;
	cvt.u32.u64 	%r138, %rd133;
	and.b32  	%r139, %r138, %r137;
	shl.b32 	%r140, %r139, 10;
	and.b32  	%r141, %r140, 31744;
	add.s32 	%r142, %r14, %r141;
	shr.u32 	%r143, %r139, 4;
	and.b32  	%r144, %r143, 268435454;
	add.s32 	%r23, %r142, %r144;
	ld.shared.u16 	%rs1, [%r23];
	add.s16 	%rs10, %rs1, 1;
	st.shared.u16 	[%r23], %rs10;
	// begin inline asm
	shr.b64 %rd137, %rd200, %r105;
	// end inline asm
	cvt.u32.u64 	%r145, %rd137;
	and.b32  	%r146, %r138, %r145;
	shl.b32 	%r147, %r146, 10;
	and.b32  	%r148, %r147, 31744;
	add.s32 	%r149, %r14, %r148;
	shr.u32 	%r150, %r146, 4;
	and.b32  	%r151, %r150, 268435454;
	add.s32 	%r24, %r149, %r151;
	ld.shared.u16 	%rs2, [%r24];
	add.s16 	%rs11, %rs2, 1;
	st.shared.u16 	[%r24], %rs11;
	// begin inline asm
	shr.b64 %rd139, %rd199, %r105;
	// end inline asm
	cvt.u32.u64 	%r152, %rd139;
	and.b32  	%r153, %r138, %r152;
	shl.b32 	%r154, %r153, 10;
	and.b32  	%r155, %r154, 31744;
	add.s32 	%r156, %r14, %r155;
	shr.u32 	%r157, %r153, 4;
	and.b32  	%r158, %r157, 268435454;
	add.s32 	%r25, %r156, %r158;
	ld.shared.u16 	%rs3, [%r25];
	add.s16 	%rs12, %rs3, 1;
	st.shared.u16 	[%r25], %rs12;
	// begin inline asm
	shr.b64 %rd141, %rd198, %r105;
	// end inline asm
	cvt.u32.u64 	%r159, %rd141;
	and.b32  	%r160, %r138, %r159;
	shl.b32 	%r161, %r160, 10;
	and.b32  	%r162, %r161, 31744;
	add.s32 	%r163, %r14, %r162;
	shr.u32 	%r164, %r160, 4;
	and.b32  	%r165, %r164, 268435454;
	add.s32 	%r26, %r163, %r165;
	ld.shared.u16 	%rs4, [%r26];
	add.s16 	%rs13, %rs4, 1;
	st.shared.u16 	[%r26], %rs13;
	// begin inline asm
	shr.b64 %rd143, %rd197, %r105;
	// end inline asm
	cvt.u32.u64 	%r166, %rd143;
	and.b32  	%r167, %r138, %r166;
	shl.b32 	%r168, %r167, 10;
	and.b32  	%r169, %r168, 31744;
	add.s32 	%r170, %r14, %r169;
	shr.u32 	%r171, %r167, 4;
	and.b32  	%r172, %r171, 268435454;
	add.s32 	%r27, %r170, %r172;
	ld.shared.u16 	%rs5, [%r27];
	add.s16 	%rs14, %rs5, 1;
	st.shared.u16 	[%r27], %rs14;
	// begin inline asm
	shr.b64 %rd145, %rd196, %r105;
	// end inline asm
	cvt.u32.u64 	%r173, %rd145;
	and.b32  	%r174, %r138, %r173;
	shl.b32 	%r175, %r174, 10;
	and.b32  	%r176, %r175, 31744;
	add.s32 	%r177, %r14, %r176;
	shr.u32 	%r178, %r174, 4;
	and.b32  	%r179, %r178, 268435454;
	add.s32 	%r28, %r177, %r179;
	ld.shared.u16 	%rs6, [%r28];
	add.s16 	%rs15, %rs6, 1;
	st.shared.u16 	[%r28], %rs15;
	// begin inline asm
	shr.b64 %rd147, %rd195, %r105;
	// end inline asm
	cvt.u32.u64 	%r180, %rd147;
	and.b32  	%r181, %r138, %r180;
	shl.b32 	%r182, %r181, 10;
	and.b32  	%r183, %r182, 31744;
	add.s32 	%r184, %r14, %r183;
	shr.u32 	%r185, %r181, 4;
	and.b32  	%r186, %r185, 268435454;
	add.s32 	%r29, %r184, %r186;
	ld.shared.u16 	%rs7, [%r29];
	add.s16 	%rs16, %rs7, 1;
	st.shared.u16 	[%r29], %rs16;
	// begin inline asm
	shr.b64 %rd149, %rd194, %r105;
	// end inline asm
	cvt.u32.u64 	%r187, %rd149;
	and.b32  	%r188, %r138, %r187;
	shl.b32 	%r189, %r188, 10;
	and.b32  	%r190, %r189, 31744;
	add.s32 	%r191, %r14, %r190;
	shr.u32 	%r192, %r188, 4;
	and.b32  	%r193, %r192, 268435454;
	add.s32 	%r30, %r191, %r193;
	ld.shared.u16 	%rs8, [%r30];
	add.s16 	%rs17, %rs8, 1;
	st.shared.u16 	[%r30], %rs17;
	// begin inline asm
	shr.b64 %rd151, %rd193, %r105;
	// end inline asm
	cvt.u32.u64 	%r194, %rd151;
	and.b32  	%r195, %r138, %r194;
	shl.b32 	%r196, %r195, 10;
	and.b32  	%r197, %r196, 31744;
	add.s32 	%r198, %r14, %r197;
	shr.u32 	%r199, %r195, 4;
	and.b32  	%r200, %r199, 268435454;
	add.s32 	%r31, %r198, %r200;
	ld.shared.u16 	%rs9, [%r31];
	add.s16 	%rs18, %rs9, 1;
	st.shared.u16 	[%r31], %rs18;
	bar.sync 	0;
	ld.shared.u32 	%r32, [%r15];
	ld.shared.u32 	%r201, [%r15+4];
	ld.shared.u32 	%r202, [%r15+8];
	ld.shared.u32 	%r203, [%r15+12];
	ld.shared.u32 	%r204, [%r15+16];
	ld.shared.u32 	%r205, [%r15+20];
	ld.shared.u32 	%r206, [%r15+24];
	ld.shared.u32 	%r207, [%r15+28];
	ld.shared.u32 	%r208, [%r15+32];
	ld.shared.u32 	%r209, [%r15+36];
	ld.shared.u32 	%r210, [%r15+40];
	ld.shared.u32 	%r211, [%r15+44];
	ld.shared.u32 	%r212, [%r15+48];
	ld.shared.u32 	%r213, [%r15+52];
	ld.shared.u32 	%r214, [%r15+56];
	ld.shared.u32 	%r215, [%r15+60];
	ld.shared.u32 	%r216, [%r15+64];
	ld.shared.u32 	%r217, [%r15+68];
	ld.shared.u32 	%r218, [%r15+72];
	ld.shared.u32 	%r219, [%r15+76];
	ld.shared.u32 	%r220, [%r15+80];
	ld.shared.u32 	%r221, [%r15+84];
	ld.shared.u32 	%r222, [%r15+88];
	ld.shared.u32 	%r223, [%r15+92];
	ld.shared.u32 	%r224, [%r15+96];
	ld.shared.u32 	%r225, [%r15+100];
	ld.shared.u32 	%r226, [%r15+104];
	ld.shared.u32 	%r227, [%r15+108];
	ld.shared.u32 	%r228, [%r15+112];
	ld.shared.u32 	%r229, [%r15+116];
	ld.shared.u32 	%r230, [%r15+120];
	ld.shared.u32 	%r231, [%r15+124];
	ld.shared.u32 	%r232, [%r15+128];
	add.s32 	%r33, %r201, %r32;
	add.s32 	%r34, %r202, %r33;
	add.s32 	%r35, %r203, %r34;
	add.s32 	%r36, %r204, %r35;
	add.s32 	%r37, %r205, %r36;
	add.s32 	%r38, %r206, %r37;
	add.s32 	%r39, %r207, %r38;
	add.s32 	%r40, %r208, %r39;
	add.s32 	%r41, %r209, %r40;
	add.s32 	%r42, %r210, %r41;
	add.s32 	%r43, %r211, %r42;
	add.s32 	%r44, %r212, %r43;
	add.s32 	%r45, %r213, %r44;
	add.s32 	%r46, %r214, %r45;
	add.s32 	%r47, %r215, %r46;
	add.s32 	%r48, %r216, %r47;
	add.s32 	%r49, %r217, %r48;
	add.s32 	%r50, %r218, %r49;
	add.s32 	%r51, %r219, %r50;
	add.s32 	%r52, %r220, %r51;
	add.s32 	%r53, %r221, %r52;
	add.s32 	%r54, %r222, %r53;
	add.s32 	%r55, %r223, %r54;
	add.s32 	%r56, %r224, %r55;
	add.s32 	%r57, %r225, %r56;
	add.s32 	%r58, %r226, %r57;
	add.s32 	%r59, %r227, %r58;
	add.s32 	%r60, %r228, %r59;
	add.s32 	%r61, %r229, %r60;
	add.s32 	%r62, %r230, %r61;
	add.s32 	%r63, %r231, %r62;
	add.s32 	%r111, %r232, %r63;
	// begin inline asm
	mov.u32 %r106, %laneid;
	// end inline asm
	mov.b32 	%r109, 1;
	mov.b32 	%r136, -1;
	// begin inline asm
	{  .reg .u32 r0;  .reg .pred p;  shfl.sync.up.b32 r0|p, %r111, %r109, %r134, %r136;  @p add.u32 r0, r0, %r111;  mov.u32 %r107, r0;}
	// end inline asm
	mov.b32 	%r115, 2;
	// begin inline asm
	{  .reg .u32 r0;  .reg .pred p;  shfl.sync.up.b32 r0|p, %r107, %r115, %r134, %r136;  @p add.u32 r0, r0, %r107;  mov.u32 %r113, r0;}
	// end inline asm
	mov.b32 	%r121, 4;
	// begin inline asm
	{  .reg .u32 r0;  .reg .pred p;  shfl.sync.up.b32 r0|p, %r113, %r121, %r134, %r136;  @p add.u32 r0, r0, %r113;  mov.u32 %r119, r0;}
	// end inline asm
	mov.b32 	%r127, 8;
	// begin inline asm
	{  .reg .u32 r0;  .reg .pred p;  shfl.sync.up.b32 r0|p, %r119, %r127, %r134, %r136;  @p add.u32 r0, r0, %r119;  mov.u32 %r125, r0;}
	// end inline asm
	mov.b32 	%r133, 16;
	// begin inline asm
	{  .reg .u32 r0;  .reg .pred p;  shfl.sync.up.b32 r0|p, %r125, %r133, %r134, %r136;  @p add.u32 r0, r0, %r125;  mov.u32 %r131, r0;}
	// end inline asm
	setp.ne.s32 	%p21, %r106, 31;
	@%p21 bra 	$L__BB4_39;
	st.shared.u32 	[%r16], %r131;
$L__BB4_39:
	sub.s32 	%r233, %r131, %r111;
	setp.gt.u32 	%p22, %r2, 31;
	setp.eq.s32 	%p23, %r13, 7;
	setp.eq.s32 	%p24, %r13, 6;
	setp.eq.s32 	%p25, %r13, 5;
	setp.eq.s32 	%p26, %r13, 4;
	setp.eq.s32 	%p27, %r13, 3;
	setp.eq.s32 	%p28, %r13, 2;
	setp.eq.s32 	%p29, %r13, 1;
	bar.sync 	0;
	ld.shared.v4.u32 	{%r234, %r235, %r236, %r237}, [_ZZN3cub18CUB_300001_SM_10006detail10radix_sort31DeviceRadixSortSingleTileKernelINS1_5radix10policy_hubIxxyE10Policy1000ELNS0_9SortOrderE0ExxyNS1_21identity_decomposer_tEEEvPKT1_PSA_PKT2_PSE_T3_iiT4_E12temp_storage+33792];
	selp.b32 	%r238, %r234, %r358, %p29;
	add.s32 	%r239, %r235, %r234;
	selp.b32 	%r240, %r239, %r238, %p28;
	add.s32 	%r241, %r239, %r236;
	selp.b32 	%r242, %r241, %r240, %p27;
	add.s32 	%r243, %r241, %r237;
	selp.b32 	%r244, %r243, %r242, %p26;
	ld.shared.v4.u32 	{%r245, %r246, %r247, %r248}, [_ZZN3cub18CUB_300001_SM_10006detail10radix_sort31DeviceRadixSortSingleTileKernelINS1_5radix10policy_hubIxxyE10Policy1000ELNS0_9SortOrderE0ExxyNS1_21identity_decomposer_tEEEvPKT1_PSA_PKT2_PSE_T3_iiT4_E12temp_storage+33808];
	add.s32 	%r249, %r243, %r245;
	selp.b32 	%r250, %r249, %r244, %p25;
	add.s32 	%r251, %r249, %r246;
	selp.b32 	%r252, %r251, %r250, %p24;
	add.s32 	%r253, %r251, %r247;
	selp.b32 	%r358, %r253, %r252, %p23;
	add.s32 	%r68, %r253, %r248;
	setp.ne.s32 	%p30, %r106, 0;
	selp.b32 	%r254, %r233, 0, %p30;
	add.s32 	%r255, %r358, %r254;
	or.pred  	%p31, %p22, %p30;
	selp.b32 	%r359, %r255, %r233, %p22;
	@%p31 bra 	$L__BB4_41;
	shl.b32 	%r359, %r68, 16;
	st.shared.u32 	[_ZZN3cub18CUB_300001_SM_10006detail10radix_sort31DeviceRadixSortSingleTileKernelINS1_5radix10policy_hubIxxyE10Policy1000ELNS0_9SortOrderE0ExxyNS1_21identity_decomposer_tEEEvPKT1_PSA_PKT2_PSE_T3_iiT4_E12temp_storage+33832], %r359;
$L__BB4_41:
	setp.eq.s32 	%p32, %r2, 0;
	bar.sync 	0;
	ld.shared.u32 	%r256, [_ZZN3cub18CUB_300001_SM_10006detail10radix_sort31DeviceRadixSortSingleTileKernelINS1_5radix10policy_hubIxxyE10Policy1000ELNS0_9SortOrderE0ExxyNS1_21identity_decomposer_tEEEvPKT1_PSA_PKT2_PSE_T3_iiT4_E12temp_storage+33832];
	selp.b32 	%r257, 0, %r256, %p32;
	add.s32 	%r258, %r359, %r257;
	add.s32 	%r259, %r32, %r258;
	add.s32 	%r260, %r33, %r258;
	add.s32 	%r261, %r34, %r258;
	add.s32 	%r262, %r35, %r258;
	add.s32 	%r263, %r36, %r258;
	add.s32 	%r264, %r37, %r258;
	add.s32 	%r265, %r38, %r258;
	add.s32 	%r266, %r39, %r258;
	add.s32 	%r267, %r40, %r258;
	add.s32 	%r268, %r41, %r258;
	add.s32 	%r269, %r42, %r258;
	add.s32 	%r270, %r43, %r258;
	add.s32 	%r271, %r44, %r258;
	add.s32 	%r272, %r45, %r258;
	add.s32 	%r273, %r46, %r258;
	add.s32 	%r274, %r47, %r258;
	add.s32 	%r275, %r48, %r258;
	add.s32 	%r276, %r49, %r258;
	add.s32 	%r277, %r50, %r258;
	add.s32 	%r278, %r51, %r258;
	add.s32 	%r279, %r52, %r258;
	add.s32 	%r280, %r53, %r258;
	add.s32 	%r281, %r54, %r258;
	add.s32 	%r282, %r55, %r258;
	add.s32 	%r283, %r56, %r258;
	add.s32 	%r284, %r57, %r258;
	add.s32 	%r285, %r58, %r258;
	add.s32 	%r286, %r59, %r258;
	add.s32 	%r287, %r60, %r258;
	add.s32 	%r288, %r61, %r258;
	add.s32 	%r289, %r62, %r258;
	add.s32 	%r290, %r63, %r258;
	st.shared.u32 	[%r15], %r258;
	st.shared.u32 	[%r15+4], %r259;
	st.shared.u32 	[%r15+8], %r260;
	st.shared.u32 	[%r15+12], %r261;
	st.shared.u32 	[%r15+16], %r262;
	st.shared.u32 	[%r15+20], %r263;
	st.shared.u32 	[%r15+24], %r264;
	st.shared.u32 	[%r15+28], %r265;
	st.shared.u32 	[%r15+32], %r266;
	st.shared.u32 	[%r15+36], %r267;
	st.shared.u32 	[%r15+40], %r268;
	st.shared.u32 	[%r15+44], %r269;
	st.shared.u32 	[%r15+48], %r270;
	st.shared.u32 	[%r15+52], %r271;
	st.shared.u32 	[%r15+56], %r272;
	st.shared.u32 	[%r15+60], %r273;
	st.shared.u32 	[%r15+64], %r274;
	st.shared.u32 	[%r15+68], %r275;
	st.shared.u32 	[%r15+72], %r276;
	st.shared.u32 	[%r15+76], %r277;
	st.shared.u32 	[%r15+80], %r278;
	st.shared.u32 	[%r15+84], %r279;
	st.shared.u32 	[%r15+88], %r280;
	st.shared.u32 	[%r15+92], %r281;
	st.shared.u32 	[%r15+96], %r282;
	st.shared.u32 	[%r15+100], %r283;
	st.shared.u32 	[%r15+104], %r284;
	st.shared.u32 	[%r15+108], %r285;
	st.shared.u32 	[%r15+112], %r286;
	st.shared.u32 	[%r15+116], %r287;
	st.shared.u32 	[%r15+120], %r288;
	st.shared.u32 	[%r15+124], %r289;
	st.shared.u32 	[%r15+128], %r290;
	bar.sync 	0;
	cvt.u32.u16 	%r291, %rs1;
	ld.shared.u16 	%r292, [%r23];
	add.s32 	%r72, %r292, %r291;
	cvt.u32.u16 	%r293, %rs2;
	ld.shared.u16 	%r294, [%r24];
	add.s32 	%r73, %r294, %r293;
	cvt.u32.u16 	%r295, %rs3;
	ld.shared.u16 	%r296, [%r25];
	add.s32 	%r74, %r296, %r295;
	cvt.u32.u16 	%r297, %rs4;
	ld.shared.u16 	%r298, [%r26];
	add.s32 	%r75, %r298, %r297;
	cvt.u32.u16 	%r299, %rs5;
	ld.shared.u16 	%r300, [%r27];
	add.s32 	%r76, %r300, %r299;
	cvt.u32.u16 	%r301, %rs6;
	ld.shared.u16 	%r302, [%r28];
	add.s32 	%r77, %r302, %r301;
	cvt.u32.u16 	%r303, %rs7;
	ld.shared.u16 	%r304, [%r29];
	add.s32 	%r78, %r304, %r303;
	cvt.u32.u16 	%r305, %rs8;
	ld.shared.u16 	%r306, [%r30];
	add.s32 	%r79, %r306, %r305;
	cvt.u32.u16 	%r307, %rs9;
	ld.shared.u16 	%r308, [%r31];
	add.s32 	%r80, %r308, %r307;
	bar.sync 	0;
	setp.lt.s32 	%p33, %r357, %r85;
	@%p33 bra 	$L__BB4_61;
	cvt.u64.u32 	%rd153, %r2;
	shl.b32 	%r309, %r72, 3;
	mov.u32 	%r310, _ZZN3cub18CUB_300001_SM_10006detail10radix_sort31DeviceRadixSortSingleTileKernelINS1_5radix10policy_hubIxxyE10Policy1000ELNS0_9SortOrderE0ExxyNS1_21identity_decomposer_tEEEvPKT1_PSA_PKT2_PSE_T3_iiT4_E12temp_storage;
	add.s32 	%r311, %r310, %r309;
	st.shared.u64 	[%r311], %rd201;
	shl.b32 	%r312, %r73, 3;
	add.s32 	%r313, %r310, %r312;
	st.shared.u64 	[%r313], %rd200;
	shl.b32 	%r314, %r74, 3;
	add.s32 	%r315, %r310, %r314;
	st.shared.u64 	[%r315], %rd199;
	shl.b32 	%r316, %r75, 3;
	add.s32 	%r317, %r310, %r316;
	st.shared.u64 	[%r317], %rd198;
	shl.b32 	%r318, %r76, 3;
	add.s32 	%r319, %r310, %r318;
	st.shared.u64 	[%r319], %rd197;
	shl.b32 	%r320, %r77, 3;
	add.s32 	%r321, %r310, %r320;
	st.shared.u64 	[%r321], %rd196;
	shl.b32 	%r322, %r78, 3;
	add.s32 	%r323, %r310, %r322;
	st.shared.u64 	[%r323], %rd195;
	shl.b32 	%r324, %r79, 3;
	add.s32 	%r325, %r310, %r324;
	st.shared.u64 	[%r325], %rd194;
	shl.b32 	%r326, %r80, 3;
	add.s32 	%r327, %r310, %r326;
	st.shared.u64 	[%r327], %rd193;
	bar.sync 	0;
	shl.b32 	%r328, %r2, 6;
	sub.s32 	%r81, %r17, %r328;
	ld.shared.u64 	%rd58, [%r81];
	ld.shared.u64 	%rd59, [%r81+2048];
	ld.shared.u64 	%rd60, [%r81+4096];
	ld.shared.u64 	%rd61, [%r81+6144];
	ld.shared.u64 	%rd62, [%r81+8192];
	ld.shared.u64 	%rd63, [%r81+10240];
	ld.shared.u64 	%rd64, [%r81+12288];
	ld.shared.u64 	%rd65, [%r81+14336];
	ld.shared.u64 	%rd66, [%r81+16384];
	bar.sync 	0;
	st.shared.u64 	[%r311], %rd210;
	st.shared.u64 	[%r313], %rd209;
	st.shared.u64 	[%r315], %rd208;
	st.shared.u64 	[%r317], %rd207;
	st.shared.u64 	[%r319], %rd206;
	st.shared.u64 	[%r321], %rd205;
	st.shared.u64 	[%r323], %rd204;
	st.shared.u64 	[%r325], %rd203;
	st.shared.u64 	[%r327], %rd202;
	bar.sync 	0;
	ld.shared.u64 	%rd67, [%r81+2048];
	ld.shared.u64 	%rd68, [%r81+4096];
	ld.shared.u64 	%rd69, [%r81+6144];
	ld.shared.u64 	%rd70, [%r81+8192];
	ld.shared.u64 	%rd71, [%r81+10240];
	ld.shared.u64 	%rd72, [%r81+12288];
	ld.shared.u64 	%rd73, [%r81+14336];
	ld.shared.u64 	%rd74, [%r81+16384];
	setp.gt.u64 	%p34, %rd20, %rd153;
	cvta.to.global.u64 	%rd154, %rd95;
	mul.wide.u32 	%rd155, %r2, 8;
	add.s64 	%rd75, %rd154, %rd155;
	cvta.to.global.u64 	%rd156, %rd97;
	add.s64 	%rd76, %rd156, %rd155;
	@%p34 bra 	$L__BB4_43;
	bra.uni 	$L__BB4_44;
$L__BB4_43:
	xor.b64  	%rd157, %rd58, -9223372036854775808;
	ld.shared.u64 	%rd158, [%r81];
	st.global.u64 	[%rd75], %rd157;
	st.global.u64 	[%rd76], %rd158;
$L__BB4_44:
	add.s32 	%r329, %r2, 256;
	cvt.u64.u32 	%rd159, %r329;
	setp.le.u64 	%p35, %rd20, %rd159;
	@%p35 bra 	$L__BB4_46;
	xor.b64  	%rd160, %rd59, -9223372036854775808;
	st.global.u64 	[%rd75+2048], %rd160;
	st.global.u64 	[%rd76+2048], %rd67;
$L__BB4_46:
	add.s32 	%r330, %r2, 512;
	cvt.u64.u32 	%rd161, %r330;
	setp.le.u64 	%p36, %rd20, %rd161;
	@%p36 bra 	$L__BB4_48;
	xor.b64  	%rd162, %rd60, -9223372036854775808;
	st.global.u64 	[%rd75+4096], %rd162;
	st.global.u64 	[%rd76+4096], %rd68;
$L__BB4_48:
	add.s32 	%r331, %r2, 768;
	cvt.u64.u32 	%rd163, %r331;
	setp.le.u64 	%p37, %rd20, %rd163;
	@%p37 bra 	$L__BB4_50;
	xor.b64  	%rd164, %rd61, -9223372036854775808;
	st.global.u64 	[%rd75+6144], %rd164;
	st.global.u64 	[%rd76+6144], %rd69;
$L__BB4_50:
	or.b32  	%r332, %r2, 1024;
	cvt.u64.u32 	%rd165, %r332;
	setp.le.u64 	%p38, %rd20, %rd165;
	@%p38 bra 	$L__BB4_52;
	xor.b64  	%rd166, %rd62, -9223372036854775808;
	st.global.u64 	[%rd75+8192], %rd166;
	st.global.u64 	[%rd76+8192], %rd70;
$L__BB4_52:
	add.s32 	%r333, %r2, 1280;
	cvt.u64.u32 	%rd167, %r333;
	setp.le.u64 	%p39, %rd20, %rd167;
	@%p39 bra 	$L__BB4_54;
	xor.b64  	%rd168, %rd63, -9223372036854775808;
	st.global.u64 	[%rd75+10240], %rd168;
	st.global.u64 	[%rd76+10240], %rd71;
$L__BB4_54:
	add.s32 	%r334, %r2, 1536;
	cvt.u64.u32 	%rd169, %r334;
	setp.le.u64 	%p40, %rd20, %rd169;
	@%p40 bra 	$L__BB4_56;
	xor.b64  	%rd170, %rd64, -9223372036854775808;
	st.global.u64 	[%rd75+12288], %rd170;
	st.global.u64 	[%rd76+12288], %rd72;
$L__BB4_56:
	add.s32 	%r335, %r2, 1792;
	cvt.u64.u32 	%rd171, %r335;
	setp.le.u64 	%p41, %rd20, %rd171;
	@%p41 bra 	$L__BB4_58;
	xor.b64  	%rd172, %rd65, -9223372036854775808;
	st.global.u64 	[%rd75+14336], %rd172;
	st.global.u64 	[%rd76+14336], %rd73;
$L__BB4_58:
	or.b32  	%r336, %r2, 2048;
	cvt.u64.u32 	%rd173, %r336;
	setp.le.u64 	%p42, %rd20, %rd173;
	@%p42 bra 	$L__BB4_60;
	xor.b64  	%rd174, %rd66, -9223372036854775808;
	st.global.u64 	[%rd75+16384], %rd174;
	st.global.u64 	[%rd76+16384], %rd74;
$L__BB4_60:
	ret;
$L__BB4_61:
	shl.b32 	%r337, %r72, 3;
	mov.u32 	%r338, _ZZN3cub18CUB_300001_SM_10006detail10radix_sort31DeviceRadixSortSingleTileKernelINS1_5radix10policy_hubIxxyE10Policy1000ELNS0_9SortOrderE0ExxyNS1_21identity_decomposer_tEEEvPKT1_PSA_PKT2_PSE_T3_iiT4_E12temp_storage;
	add.s32 	%r339, %r338, %r337;
	st.shared.u64 	[%r339], %rd201;
	shl.b32 	%r340, %r73, 3;
	add.s32 	%r341, %r338, %r340;
	st.shared.u64 	[%r341], %rd200;
	shl.b32 	%r342, %r74, 3;
	add.s32 	%r343, %r338, %r342;
	st.shared.u64 	[%r343], %rd199;
	shl.b32 	%r344, %r75, 3;
	add.s32 	%r345, %r338, %r344;
	st.shared.u64 	[%r345], %rd198;
	shl.b32 	%r346, %r76, 3;
	add.s32 	%r347, %r338, %r346;
	st.shared.u64 	[%r347], %rd197;
	shl.b32 	%r348, %r77, 3;
	add.s32 	%r349, %r338, %r348;
	st.shared.u64 	[%r349], %rd196;
	shl.b32 	%r350, %r78, 3;
	add.s32 	%r351, %r338, %r350;
	st.shared.u64 	[%r351], %rd195;
	shl.b32 	%r352, %r79, 3;
	add.s32 	%r353, %r338, %r352;
	st.shared.u64 	[%r353], %rd194;
	shl.b32 	%r354, %r80, 3;
	add.s32 	%r355, %r338, %r354;
	st.shared.u64 	[%r355], %rd193;
	bar.sync 	0;
	ld.shared.u64 	%rd201, [%r17];
	ld.shared.u64 	%rd200, [%r17+8];
	ld.shared.u64 	%rd199, [%r17+16];
	ld.shared.u64 	%rd198, [%r17+24];
	ld.shared.u64 	%rd197, [%r17+32];
	ld.shared.u64 	%rd196, [%r17+40];
	ld.shared.u64 	%rd195, [%r17+48];
	ld.shared.u64 	%rd194, [%r17+56];
	ld.shared.u64 	%rd193, [%r17+64];
	bar.sync 	0;
	st.shared.u64 	[%r339], %rd210;
	st.shared.u64 	[%r341], %rd209;
	st.shared.u64 	[%r343], %rd208;
	st.shared.u64 	[%r345], %rd207;
	st.shared.u64 	[%r347], %rd206;
	st.shared.u64 	[%r349], %rd205;
	st.shared.u64 	[%r351], %rd204;
	st.shared.u64 	[%r353], %rd203;
	st.shared.u64 	[%r355], %rd202;
	bar.sync 	0;
	ld.shared.u64 	%rd210, [%r17];
	ld.shared.u64 	%rd209, [%r17+8];
	ld.shared.u64 	%rd208, [%r17+16];
	ld.shared.u64 	%rd207, [%r17+24];
	ld.shared.u64 	%rd206, [%r17+32];
	ld.shared.u64 	%rd205, [%r17+40];
	ld.shared.u64 	%rd204, [%r17+48];
	ld.shared.u64 	%rd203, [%r17+56];
	ld.shared.u64 	%rd202, [%r17+64];
	bar.sync 	0;
	add.s32 	%r357, %r357, 6;
	add.s32 	%r356, %r356, -6;
	bra.uni 	$L__BB4_37;

}
	// .globl	_ZN3cub18CUB_300001_SM_10006detail10radix_sort30DeviceRadixSortHistogramKernelINS1_5radix10policy_hubIxxyE10Policy1000ELNS0_9SortOrderE0ExyNS1_21identity_decomposer_tEEEvPT2_PKT1_SA_iiT3_
.visible .entry _ZN3cub18CUB_300001_SM_10006detail10radix_sort30DeviceRadixSortHistogramKernelINS1_5radix10policy_hubIxxyE10Policy1000ELNS0_9SortOrderE0ExyNS1_21identity_decomposer_tEEEvPT2_PKT1_SA_iiT3_(
	.param .u64 .ptr .align 1 _ZN3cub18CUB_300001_SM_10006detail10radix_sort30DeviceRadixSortHistogramKernelINS1_5radix10policy_hubIxxyE10Policy1000ELNS0_9SortOrderE0ExyNS1_21identity_decomposer_tEEEvPT2_PKT1_SA_iiT3__param_0,
	.param .u64 .ptr .align 1 _ZN3cub18CUB_300001_SM_10006detail10radix_sort30DeviceRadixSortHistogramKernelINS1_5radix10policy_hubIxxyE10Policy1000ELNS0_9SortOrderE0ExyNS1_21identity_decomposer_tEEEvPT2_PKT1_SA_iiT3__param_1,
	.param .u64 _ZN3cub18CUB_300001_SM_10006detail10radix_sort30DeviceRadixSortHistogramKernelINS1_5radix10policy_hubIxxyE10Policy1000ELNS0_9SortOrderE0ExyNS1_21identity_decomposer_tEEEvPT2_PKT1_SA_iiT3__param_2,
	.param .u32 _ZN3cub18CUB_300001_SM_10006detail10radix_sort30DeviceRadixSortHistogramKernelINS1_5radix10policy_hubIxxyE10Policy1000ELNS0_9SortOrderE0ExyNS1_21identity_decomposer_tEEEvPT2_PKT1_SA_iiT3__param_3,
	.param .u32 _ZN3cub18CUB_300001_SM_10006detail10radix_sort30DeviceRadixSortHistogramKernelINS1_5radix10policy_hubIxxyE10Policy1000ELNS0_9SortOrderE0ExyNS1_21identity_decomposer_tEEEvPT2_PKT1_SA_iiT3__param_4,
	.param .align 1 .b8 _ZN3cub18CUB_300001_SM_10006detail10radix_sort30DeviceRadixSortHistogramKernelINS1_5radix10policy_hubIxxyE10Policy1000ELNS0_9SortOrderE0ExyNS1_21identity_decomposer_tEEEvPT2_PKT1_SA_iiT3__param_5[1]
)
.maxntid 128
{
	.reg .pred 	%p<91>;
	.reg .b32 	%r<362>;
	.reg .b64 	%rd<279>;
	// demoted variable
	.shared .align 4 .b8 _ZZN3cub18CUB_300001_SM_10006detail10radix_sort30DeviceRadixSortHistogramKernelINS1_5radix10policy_hubIxxyE10Policy1000ELNS0_9SortOrderE0ExyNS1_21identity_decomposer_tEEEvPT2_PKT1_SA_iiT3_E12temp_storage[8192];
	ld.param.u64 	%rd97, [_ZN3cub18CUB_300001_SM_10006detail10radix_sort30DeviceRadixSortHistogramKernelINS1_5radix10policy_hubIxxyE10Policy1000ELNS0_9SortOrderE0ExyNS1_21identity_decomposer_tEEEvPT2_PKT1_SA_iiT3__param_0];
	ld.param.u64 	%rd98, [_ZN3cub18CUB_300001_SM_10006detail10radix_sort30DeviceRadixSortHistogramKernelINS1_5radix10policy_hubIxxyE10Policy1000ELNS0_9SortOrderE0ExyNS1_21identity_decomposer_tEEEvPT2_PKT1_SA_iiT3__param_1];
	ld.param.u64 	%rd96, [_ZN3cub18CUB_300001_SM_10006detail10radix_sort30DeviceRadixSortHistogramKernelINS1_5radix10policy_hubIxxyE10Policy1000ELNS0_9SortOrderE0ExyNS1_21identity_decomposer_tEEEvPT2_PKT1_SA_iiT3__param_2];
	ld.param.u32 	%r93, [_ZN3cub18CUB_300001_SM_10006detail10radix_sort30DeviceRadixSortHistogramKernelINS1_5radix10policy_hubIxxyE10Policy1000ELNS0_9SortOrderE0ExyNS1_21identity_decomposer_tEEEvPT2_PKT1_SA_iiT3__param_3];
	ld.param.u32 	%r94, [_ZN3cub18CUB_300001_SM_10006detail10radix_sort30DeviceRadixSortHistogramKernelINS1_5radix10policy_hubIxxyE10Policy1000ELNS0_9SortOrderE0ExyNS1_21identity_decomposer_tEEEvPT2_PKT1_SA_iiT3__param_4];
	cvta.to.global.u64 	%rd1, %rd98;
	cvta.to.global.u64 	%rd2, %rd97;
	setp.eq.s64 	%p2, %rd96, 0;
	@%p2 bra 	$L__BB5_153;
	sub.s32 	%r95, %r94, %r93;
	add.s32 	%r96, %r95, 7;
	shr.s32 	%r97, %r96, 31;
	shr.u32 	%r98, %r97, 29;
	add.s32 	%r99, %r96, %r98;
	shr.s32 	%r100, %r99, 3;
	mov.u32 	%r101, %tid.x;
	setp.gt.u32 	%p3, %r101, 255;
	setp.lt.s32 	%p4, %r96, 8;
	mov.u32 	%r102, %ctaid.x;
	shl.b32 	%r103, %r102, 11;
	cvt.u64.u32 	%rd3, %r103;
	mov.u32 	%r104, %nctaid.x;
	shl.b32 	%r105, %r104, 11;
	cvt.u64.u32 	%rd4, %r105;
	add.s32 	%r1, %r100, -1;
	and.b32  	%r2, %r100, 15;
	and.b32  	%r3, %r100, 7;
	add.s32 	%r4, %r3, -1;
	and.b32  	%r5, %r100, 3;
	or.pred  	%p1, %p3, %p4;
	shl.b32 	%r106, %r101, 2;
	mov.u32 	%r107, _ZZN3cub18CUB_300001_SM_10006detail10radix_sort30DeviceRadixSortHistogramKernelINS1_5radix10policy_hubIxxyE10Policy1000ELNS0_9SortOrderE0ExyNS1_21identity_decomposer_tEEEvPT2_PKT1_SA_iiT3_E12temp_storage;
	add.s32 	%r6, %r107, %r106;
	and.b32  	%r7, %r100, 268435440;
	cvt.u64.u32 	%rd5, %r101;
	add.s32 	%r8, %r101, 128;
	add.s32 	%r9, %r101, 256;
	add.s32 	%r10, %r101, 512;
	add.s32 	%r11, %r101, 640;
	add.s32 	%r12, %r101, 768;
	add.s32 	%r13, %r101, 1920;
	and.b32  	%r14, %r100, 268435448;
	and.b32  	%r15, %r100, 1;
	neg.s32 	%r16, %r7;
	add.s32 	%r17, %r6, 8192;
	add.s64 	%rd100, %rd96, -1;
	shr.u64 	%rd101, %rd100, 30;
	add.s64 	%rd102, %rd101, 1;
	min.u64 	%rd6, %rd102, %rd96;
	mov.b64 	%rd246, 0;
$L__BB5_2:
	@%p1 bra 	$L__BB5_30;
	setp.lt.u32 	%p5, %r1, 15;
	mov.b32 	%r346, 0;
	@%p5 bra 	$L__BB5_6;
	mov.u32 	%r343, %r17;
	mov.u32 	%r344, %r16;
$L__BB5_5:
	.pragma "nounroll";
	mov.b32 	%r109, 0;
	st.shared.u32 	[%r343+-8192], %r109;
	st.shared.u32 	[%r343+-7168], %r109;
	st.shared.u32 	[%r343+-6144], %r109;
	st.shared.u32 	[%r343+-5120], %r109;
	st.shared.u32 	[%r343+-4096], %r109;
	st.shared.u32 	[%r343+-3072], %r109;
	st.shared.u32 	[%r343+-2048], %r109;
	st.shared.u32 	[%r343+-1024], %r109;
	st.shared.u32 	[%r343], %r109;
	st.shared.u32 	[%r343+1024], %r109;
	st.shared.u32 	[%r343+2048], %r109;
	st.shared.u32 	[%r343+3072], %r109;
	st.shared.u32 	[%r343+4096], %r109;
	st.shared.u32 	[%r343+5120], %r109;
	st.shared.u32 	[%r343+6144], %r109;
	st.shared.u32 	[%r343+7168], %r109;
	add.s32 	%r344, %r344, 16;
	add.s32 	%r343, %r343, 16384;
	setp.ne.s32 	%p6, %r344, 0;
	mov.u32 	%r346, %r7;
	@%p6 bra 	$L__BB5_5;
$L__BB5_6:
	add.s32 	%r23, %r2, -1;
	setp.eq.s32 	%p7, %r2, 0;
	@%p7 bra 	$L__BB5_16;
	setp.lt.u32 	%p8, %r23, 7;
	@%p8 bra 	$L__BB5_9;
	shl.b32 	%r110, %r346, 10;
	add.s32 	%r111, %r6, %r110;
	mov.b32 	%r112, 0;
	st.shared.u32 	[%r111], %r112;
	st.shared.u32 	[%r111+1024], %r112;
	st.shared.u32 	[%r111+2048], %r112;
	st.shared.u32 	[%r111+3072], %r112;
	st.shared.u32 	[%r111+4096], %r112;
	st.shared.u32 	[%r111+5120], %r112;
	st.shared.u32 	[%r111+6144], %r112;
	st.shared.u32 	[%r111+7168], %r112;
	add.s32 	%r346, %r346, 8;
$L__BB5_9:
	setp.eq.s32 	%p9, %r3, 0;
	@%p9 bra 	$L__BB5_16;
	setp.lt.u32 	%p10, %r4, 3;
	@%p10 bra 	$L__BB5_12;
	shl.b32 	%r113, %r346, 10;
	add.s32 	%r114, %r6, %r113;
	mov.b32 	%r115, 0;
	st.shared.u32 	[%r114], %r115;
	st.shared.u32 	[%r114+1024], %r115;
	st.shared.u32 	[%r114+2048], %r115;
	st.shared.u32 	[%r114+3072], %r115;
	add.s32 	%r346, %r346, 4;
$L__BB5_12:
	setp.eq.s32 	%p11, %r5, 0;
	@%p11 bra 	$L__BB5_16;
	setp.eq.s32 	%p12, %r5, 1;
	shl.b32 	%r116, %r346, 10;
	add.s32 	%r28, %r6, %r116;
	mov.b32 	%r117, 0;
	st.shared.u32 	[%r28], %r117;
	@%p12 bra 	$L__BB5_16;
	setp.eq.s32 	%p13, %r5, 2;
	mov.b32 	%r118, 0;
	st.shared.u32 	[%r28+1024], %r118;
	@%p13 bra 	$L__BB5_16;
	mov.b32 	%r119, 0;
	st.shared.u32 	[%r28+2048], %r119;
$L__BB5_16:
	cvt.u32.u64 	%r120, %rd5;
	setp.gt.u32 	%p14, %r120, 127;
	@%p14 bra 	$L__BB5_30;
	setp.lt.u32 	%p15, %r1, 15;
	mov.b32 	%r350, 0;
	@%p15 bra 	$L__BB5_20;
	mov.b32 	%r348, 0;
$L__BB5_19:
	.pragma "nounroll";
	shl.b32 	%r123, %r348, 10;
	add.s32 	%r124, %r6, %r123;
	mov.b32 	%r125, 0;
	st.shared.u32 	[%r124+512], %r125;
	st.shared.u32 	[%r124+1536], %r125;
	st.shared.u32 	[%r124+2560], %r125;
	st.shared.u32 	[%r124+3584], %r125;
	st.shared.u32 	[%r124+4608], %r125;
	st.shared.u32 	[%r124+5632], %r125;
	st.shared.u32 	[%r124+6656], %r125;
	st.shared.u32 	[%r124+7680], %r125;
	st.shared.u32 	[%r124+8704], %r125;
	st.shared.u32 	[%r124+9728], %r125;
	st.shared.u32 	[%r124+10752], %r125;
	st.shared.u32 	[%r124+11776], %r125;
	st.shared.u32 	[%r124+12800], %r125;
	st.shared.u32 	[%r124+13824], %r125;
	st.shared.u32 	[%r124+14848], %r125;
	st.shared.u32 	[%r124+15872], %r125;
	add.s32 	%r348, %r348, 16;
	setp.ne.s32 	%p16, %r348, %r7;
	mov.u32 	%r350, %r7;
	@%p16 bra 	$L__BB5_19;
$L__BB5_20:
	setp.eq.s32 	%p17, %r2, 0;
	@%p17 bra 	$L__BB5_30;
	setp.lt.u32 	%p18, %r23, 7;
	@%p18 bra 	$L__BB5_23;
	shl.b32 	%r126, %r350, 10;
	add.s32 	%r127, %r6, %r126;
	mov.b32 	%r128, 0;
	st.shared.u32 	[%r127+512], %r128;
	st.shared.u32 	[%r127+1536], %r128;
	st.shared.u32 	[%r127+2560], %r128;
	st.shared.u32 	[%r127+3584], %r128;
	st.shared.u32 	[%r127+4608], %r128;
	st.shared.u32 	[%r127+5632], %r128;
	st.shared.u32 	[%r127+6656], %r128;
	st.shared.u32 	[%r127+7680], %r128;
	add.s32 	%r350, %r350, 8;
$L__BB5_23:
	setp.eq.s32 	%p19, %r3, 0;
	@%p19 bra 	$L__BB5_30;
	setp.lt.u32 	%p20, %r4, 3;
	@%p20 bra 	$L__BB5_26;
	shl.b32 	%r129, %r350, 10;
	add.s32 	%r130, %r6, %r129;
	mov.b32 	%r131, 0;
	st.shared.u32 	[%r130+512], %r131;
	st.shared.u32 	[%r130+1536], %r131;
	st.shared.u32 	[%r130+2560], %r131;
	st.shared.u32 	[%r130+3584], %r131;
	add.s32 	%r350, %r350, 4;
$L__BB5_26:
	setp.eq.s32 	%p21, %r5, 0;
	@%p21 bra 	$L__BB5_30;
	setp.eq.s32 	%p22, %r5, 1;
	shl.b32 	%r132, %r350, 10;
	add.s32 	%r36, %r6, %r132;
	mov.b32 	%r133, 0;
	st.shared.u32 	[%r36+512], %r133;
	@%p22 bra 	$L__BB5_30;
	setp.eq.s32 	%p23, %r5, 2;
	mov.b32 	%r134, 0;
	st.shared.u32 	[%r36+1536], %r134;
	@%p23 bra 	$L__BB5_30;
	mov.b32 	%r135, 0;
	st.shared.u32 	[%r36+2560], %r135;
$L__BB5_30:
	bar.sync 	0;
	bar.sync 	0;
	shl.b64 	%rd8, %rd246, 30;
	sub.s64 	%rd103, %rd96, %rd8;
	min.u64 	%rd9, %rd103, 1073741824;
	setp.le.u64 	%p24, %rd9, %rd3;
	@%p24 bra 	$L__BB5_70;
	mov.u64 	%rd247, %rd3;
$L__BB5_32:
	add.s64 	%rd11, %rd247, %rd8;
	sub.s64 	%rd12, %rd96, %rd11;
	setp.lt.u64 	%p25, %rd12, 2048;
	@%p25 bra 	$L__BB5_34;
	add.s64 	%rd122, %rd11, %rd5;
	shl.b64 	%rd123, %rd122, 3;
	add.s64 	%rd124, %rd1, %rd123;
	ld.global.u64 	%rd278, [%rd124];
	ld.global.u64 	%rd277, [%rd124+1024];
	ld.global.u64 	%rd276, [%rd124+2048];
	ld.global.u64 	%rd275, [%rd124+3072];
	ld.global.u64 	%rd274, [%rd124+4096];
	ld.global.u64 	%rd273, [%rd124+5120];
	ld.global.u64 	%rd272, [%rd124+6144];
	ld.global.u64 	%rd271, [%rd124+7168];
	ld.global.u64 	%rd270, [%rd124+8192];
	ld.global.u64 	%rd269, [%rd124+9216];
	ld.global.u64 	%rd268, [%rd124+10240];
	ld.global.u64 	%rd267, [%rd124+11264];
	ld.global.u64 	%rd266, [%rd124+12288];
	ld.global.u64 	%rd265, [%rd124+13312];
	ld.global.u64 	%rd264, [%rd124+14336];
	ld.global.u64 	%rd263, [%rd124+15360];
	bra.uni 	$L__BB5_66;
$L__BB5_34:
	cvt.u32.u64 	%r136, %rd5;
	cvt.u32.u64 	%r37, %rd12;
	setp.ge.s32 	%p26, %r136, %r37;
	add.s64 	%rd105, %rd11, %rd5;
	shl.b64 	%rd106, %rd105, 3;
	add.s64 	%rd29, %rd1, %rd106;
	mov.b64 	%rd278, 9223372036854775807;
	@%p26 bra 	$L__BB5_36;
	ld.global.u64 	%rd278, [%rd29];
$L__BB5_36:
	setp.ge.s32 	%p27, %r8, %r37;
	mov.b64 	%rd277, 9223372036854775807;
	@%p27 bra 	$L__BB5_38;
	ld.global.u64 	%rd277, [%rd29+1024];
$L__BB5_38:
	setp.ge.s32 	%p28, %r9, %r37;
	mov.b64 	%rd276, 9223372036854775807;
	@%p28 bra 	$L__BB5_40;
	ld.global.u64 	%rd276, [%rd29+2048];
$L__BB5_40:
	mov.u32 	%r137, %tid.x;
	add.s32 	%r138, %r137, 384;
	setp.ge.s32 	%p29, %r138, %r37;
	mov.b64 	%rd275, 9223372036854775807;
	@%p29 bra 	$L__BB5_42;
	ld.global.u64 	%rd275, [%rd29+3072];
$L__BB5_42:
	setp.ge.s32 	%p30, %r10, %r37;
	mov.b64 	%rd274, 9223372036854775807;
	@%p30 bra 	$L__BB5_44;
	ld.global.u64 	%rd274, [%rd29+4096];
$L__BB5_44:
	setp.ge.s32 	%p31, %r11, %r37;
	mov.b64 	%rd273, 9223372036854775807;
	@%p31 bra 	$L__BB5_46;
	ld.global.u64 	%rd273, [%rd29+5120];
$L__BB5_46:
	setp.ge.s32 	%p32, %r12, %r37;
	mov.b64 	%rd272, 9223372036854775807;
	@%p32 bra 	$L__BB5_48;
	ld.global.u64 	%rd272, [%rd29+6144];
$L__BB5_48:
	add.s32 	%r140, %r137, 896;
	setp.ge.s32 	%p33, %r140, %r37;
	mov.b64 	%rd271, 9223372036854775807;
	@%p33 bra 	$L__BB5_50;
	ld.global.u64 	%rd271, [%rd29+7168];
$L__BB5_50:
	or.b32  	%r142, %r137, 1024;
	setp.ge.s32 	%p34, %r142, %r37;
	mov.b64 	%rd270, 9223372036854775807;
	@%p34 bra 	$L__BB5_52;
	ld.global.u64 	%rd270, [%rd29+8192];
$L__BB5_52:
	add.s32 	%r144, %r137, 1152;
	setp.ge.s32 	%p35, %r144, %r37;
	mov.b64 	%rd269, 9223372036854775807;
	@%p35 bra 	$L__BB5_54;
	ld.global.u64 	%rd269, [%rd29+9216];
$L__BB5_54:
	add.s32 	%r146, %r137, 1280;
	setp.ge.s32 	%p36, %r146, %r37;
	mov.b64 	%rd268, 9223372036854775807;
	@%p36 bra 	$L__BB5_56;
	ld.global.u64 	%rd268, [%rd29+10240];
$L__BB5_56:
	add.s32 	%r148, %r137, 1408;
	setp.ge.s32 	%p37, %r148, %r37;
	mov.b64 	%rd267, 9223372036854775807;
	@%p37 bra 	$L__BB5_58;
	ld.global.u64 	%rd267, [%rd29+11264];
$L__BB5_58:
	add.s32 	%r150, %r137, 1536;
	setp.ge.s32 	%p38, %r150, %r37;
	mov.b64 	%rd266, 9223372036854775807;
	@%p38 bra 	$L__BB5_60;
	ld.global.u64 	%rd266, [%rd29+12288];
$L__BB5_60:
	add.s32 	%r152, %r137, 1664;
	setp.ge.s32 	%p39, %r152, %r37;
	mov.b64 	%rd265, 9223372036854775807;
	@%p39 bra 	$L__BB5_62;
	ld.global.u64 	%rd265, [%rd29+13312];
$L__BB5_62:
	add.s32 	%r154, %r137, 1792;
	setp.ge.s32 	%p40, %r154, %r37;
	mov.b64 	%rd264, 9223372036854775807;
	@%p40 bra 	$L__BB5_64;
	ld.global.u64 	%rd264, [%rd29+14336];
$L__BB5_64:
	setp.ge.s32 	%p41, %r13, %r37;
	mov.b64 	%rd263, 9223372036854775807;
	@%p41 bra 	$L__BB5_66;
	ld.global.u64 	%rd263, [%rd29+15360];
$L__BB5_66:
	setp.le.s32 	%p42, %r94, %r93;
	@%p42 bra 	$L__BB5_69;
	xor.b64  	%rd77, %rd263, -9223372036854775808;
	xor.b64  	%rd78, %rd264, -9223372036854775808;
	xor.b64  	%rd79, %rd265, -9223372036854775808;
	xor.b64  	%rd80, %rd266, -9223372036854775808;
	xor.b64  	%rd81, %rd267, -9223372036854775808;
	xor.b64  	%rd82, %rd268, -9223372036854775808;
	xor.b64  	%rd83, %rd269, -9223372036854775808;
	xor.b64  	%rd84, %rd270, -9223372036854775808;
	xor.b64  	%rd85, %rd271, -9223372036854775808;
	xor.b64  	%rd86, %rd272, -9223372036854775808;
	xor.b64  	%rd87, %rd273, -9223372036854775808;
	xor.b64  	%rd88, %rd274, -9223372036854775808;
	xor.b64  	%rd89, %rd275, -9223372036854775808;
	xor.b64  	%rd90, %rd276, -9223372036854775808;
	xor.b64  	%rd91, %rd277, -9223372036854775808;
	xor.b64  	%rd92, %rd278, -9223372036854775808;
	mov.b32 	%r352, 0;
	mov.u32 	%r353, %r93;
$L__BB5_68:
	sub.s32 	%r156, %r94, %r353;
	shl.b32 	%r157, %r352, 10;
	mov.u32 	%r158, _ZZN3cub18CUB_300001_SM_10006detail10radix_sort30DeviceRadixSortHistogramKernelINS1_5radix10policy_hubIxxyE10Policy1000ELNS0_9SortOrderE0ExyNS1_21identity_decomposer_tEEEvPT2_PKT1_SA_iiT3_E12temp_storage;
	add.s32 	%r159, %r158, %r157;
	min.s32 	%r160, %r156, 8;
	mov.b32 	%r161, -1;
	shl.b32 	%r162, %r161, %r160;
	not.b32 	%r163, %r162;
	shr.u64 	%rd125, %rd92, %r353;
	cvt.u32.u64 	%r164, %rd125;
	and.b32  	%r165, %r164, %r163;
	shl.b32 	%r166, %r165, 2;
	add.s32 	%r167, %r159, %r166;
	atom.shared.add.u32 	%r168, [%r167], 1;
	shr.u64 	%rd126, %rd91, %r353;
	cvt.u32.u64 	%r169, %rd126;
	and.b32  	%r170, %r169, %r163;
	shl.b32 	%r171, %r170, 2;
	add.s32 	%r172, %r159, %r171;
	atom.shared.add.u32 	%r173, [%r172], 1;
	shr.u64 	%rd127, %rd90, %r353;
	cvt.u32.u64 	%r174, %rd127;
	and.b32  	%r175, %r174, %r163;
	shl.b32 	%r176, %r175, 2;
	add.s32 	%r177, %r159, %r176;
	atom.shared.add.u32 	%r178, [%r177], 1;
	shr.u64 	%rd128, %rd89, %r353;
	cvt.u32.u64 	%r179, %rd128;
	and.b32  	%r180, %r179, %r163;
	shl.b32 	%r181, %r180, 2;
	add.s32 	%r182, %r159, %r181;
	atom.shared.add.u32 	%r183, [%r182], 1;
	shr.u64 	%rd129, %rd88, %r353;
	cvt.u32.u64 	%r184, %rd129;
	and.b32  	%r185, %r184, %r163;
	shl.b32 	%r186, %r185, 2;
	add.s32 	%r187, %r159, %r186;
	atom.shared.add.u32 	%r188, [%r187], 1;
	shr.u64 	%rd130, %rd87, %r353;
	cvt.u32.u64 	%r189, %rd130;
	and.b32  	%r190, %r189, %r163;
	shl.b32 	%r191, %r190, 2;
	add.s32 	%r192, %r159, %r191;
	atom.shared.add.u32 	%r193, [%r192], 1;
	shr.u64 	%rd131, %rd86, %r353;
	cvt.u32.u64 	%r194, %rd131;
	and.b32  	%r195, %r194, %r163;
	shl.b32 	%r196, %r195, 2;
	add.s32 	%r197, %r159, %r196;
	atom.shared.add.u32 	%r198, [%r197], 1;
	shr.u64 	%rd132, %rd85, %r353;
	cvt.u32.u64 	%r199, %rd132;
	and.b32  	%r200, %r199, %r163;
	shl.b32 	%r201, %r200, 2;
	add.s32 	%r202, %r159, %r201;
	atom.shared.add.u32 	%r203, [%r202], 1;
	shr.u64 	%rd133, %rd84, %r353;
	cvt.u32.u64 	%r204, %rd133;
	and.b32  	%r205, %r204, %r163;
	shl.b32 	%r206, %r205, 2;
	add.s32 	%r207, %r159, %r206;
	atom.shared.add.u32 	%r208, [%r207], 1;
	shr.u64 	%rd134, %rd83, %r353;
	cvt.u32.u64 	%r209, %rd134;
	and.b32  	%r210, %r209, %r163;
	shl.b32 	%r211, %r210, 2;
	add.s32 	%r212, %r159, %r211;
	atom.shared.add.u32 	%r213, [%r212], 1;
	shr.u64 	%rd135, %rd82, %r353;
	cvt.u32.u64 	%r214, %rd135;
	and.b32  	%r215, %r214, %r163;
	shl.b32 	%r216, %r215, 2;
	add.s32 	%r217, %r159, %r216;
	atom.shared.add.u32 	%r218, [%r217], 1;
	shr.u64 	%rd136, %rd81, %r353;
	cvt.u32.u64 	%r219, %rd136;
	and.b32  	%r220, %r219, %r163;
	shl.b32 	%r221, %r220, 2;
	add.s32 	%r222, %r159, %r221;
	atom.shared.add.u32 	%r223, [%r222], 1;
	shr.u64 	%rd137, %rd80, %r353;
	cvt.u32.u64 	%r224, %rd137;
	and.b32  	%r225, %r224, %r163;
	shl.b32 	%r226, %r225, 2;
	add.s32 	%r227, %r159, %r226;
	atom.shared.add.u32 	%r228, [%r227], 1;
	shr.u64 	%rd138, %rd79, %r353;
	cvt.u32.u64 	%r229, %rd138;
	and.b32  	%r230, %r229, %r163;
	shl.b32 	%r231, %r230, 2;
	add.s32 	%r232, %r159, %r231;
	atom.shared.add.u32 	%r233, [%r232], 1;
	shr.u64 	%rd139, %rd78, %r353;
	cvt.u32.u64 	%r234, %rd139;
	and.b32  	%r235, %r234, %r163;
	shl.b32 	%r236, %r235, 2;
	add.s32 	%r237, %r159, %r236;
	atom.shared.add.u32 	%r238, [%r237], 1;
	shr.u64 	%rd140, %rd77, %r353;
	cvt.u32.u64 	%r239, %rd140;
	and.b32  	%r240, %r239, %r163;
	shl.b32 	%r241, %r240, 2;
	add.s32 	%r242, %r159, %r241;
	atom.shared.add.u32 	%r243, [%r242], 1;
	add.s32 	%r353, %r353, 8;
	add.s32 	%r352, %r352, 1;
	setp.lt.s32 	%p43, %r353, %r94;
	@%p43 bra 	$L__BB5_68;
$L__BB5_69:
	add.s64 	%rd247, %rd247, %rd4;
	setp.lt.u64 	%p44, %rd247, %rd9;
	@%p44 bra 	$L__BB5_32;
$L__BB5_70:
	bar.sync 	0;
	@%p1 bra 	$L__BB5_152;
	setp.lt.u32 	%p45, %r1, 7;
	mov.b32 	%r356, 0;
	@%p45 bra 	$L__BB5_90;
	mov.b32 	%r354, 0;
$L__BB5_73:
	.pragma "nounroll";
	shl.b32 	%r246, %r354, 10;
	add.s32 	%r43, %r6, %r246;
	ld.shared.u32 	%r44, [%r43];
	setp.eq.s32 	%p46, %r44, 0;
	@%p46 bra 	$L__BB5_75;
	cvt.u32.u64 	%r247, %rd5;
	shl.b32 	%r248, %r354, 8;
	add.s32 	%r249, %r248, %r247;
	mul.wide.u32 	%rd141, %r249, 8;
	add.s64 	%rd142, %rd2, %rd141;
	cvt.u64.u32 	%rd143, %r44;
	atom.global.add.u64 	%rd144, [%rd142], %rd143;
$L__BB5_75:
	ld.shared.u32 	%r45, [%r43+1024];
	setp.eq.s32 	%p47, %r45, 0;
	@%p47 bra 	$L__BB5_77;
	cvt.u32.u64 	%r250, %rd5;
	shl.b32 	%r251, %r354, 8;
	add.s32 	%r252, %r251, %r250;
	add.s32 	%r253, %r252, 256;
	mul.wide.u32 	%rd145, %r253, 8;
	add.s64 	%rd146, %rd2, %rd145;
	cvt.u64.u32 	%rd147, %r45;
	atom.global.add.u64 	%rd148, [%rd146], %rd147;
$L__BB5_77:
	ld.shared.u32 	%r46, [%r43+2048];
	setp.eq.s32 	%p48, %r46, 0;
	@%p48 bra 	$L__BB5_79;
	cvt.u32.u64 	%r254, %rd5;
	shl.b32 	%r255, %r354, 8;
	add.s32 	%r256, %r255, %r254;
	add.s32 	%r257, %r256, 512;
	mul.wide.u32 	%rd149, %r257, 8;
	add.s64 	%rd150, %rd2, %rd149;
	cvt.u64.u32 	%rd151, %r46;
	atom.global.add.u64 	%rd152, [%rd150], %rd151;
$L__BB5_79:
	ld.shared.u32 	%r47, [%r43+3072];
	setp.eq.s32 	%p49, %r47, 0;
	@%p49 bra 	$L__BB5_81;
	cvt.u32.u64 	%r258, %rd5;
	shl.b32 	%r259, %r354, 8;
	add.s32 	%r260, %r259, %r258;
	add.s32 	%r261, %r260, 768;
	mul.wide.u32 	%rd153, %r261, 8;
	add.s64 	%rd154, %rd2, %rd153;
	cvt.u64.u32 	%rd155, %r47;
	atom.global.add.u64 	%rd156, [%rd154], %rd155;
$L__BB5_81:
	ld.shared.u32 	%r48, [%r43+4096];
	setp.eq.s32 	%p50, %r48, 0;
	@%p50 bra 	$L__BB5_83;
	cvt.u32.u64 	%r262, %rd5;
	shl.b32 	%r263, %r354, 8;
	add.s32 	%r264, %r263, %r262;
	add.s32 	%r265, %r264, 1024;
	mul.wide.u32 	%rd157, %r265, 8;
	add.s64 	%rd158, %rd2, %rd157;
	cvt.u64.u32 	%rd159, %r48;
	atom.global.add.u64 	%rd160, [%rd158], %rd159;
$L__BB5_83:
	ld.shared.u32 	%r49, [%r43+5120];
	setp.eq.s32 	%p51, %r49, 0;
	@%p51 bra 	$L__BB5_85;
	cvt.u32.u64 	%r266, %rd5;
	shl.b32 	%r267, %r354, 8;
	add.s32 	%r268, %r267, %r266;
	add.s32 	%r269, %r268, 1280;
	mul.wide.u32 	%rd161, %r269, 8;
	add.s64 	%rd162, %rd2, %rd161;
	cvt.u64.u32 	%rd163, %r49;
	atom.global.add.u64 	%rd164, [%rd162], %rd163;
$L__BB5_85:
	ld.shared.u32 	%r50, [%r43+6144];
	setp.eq.s32 	%p52, %r50, 0;
	@%p52 bra 	$L__BB5_87;
	cvt.u32.u64 	%r270, %rd5;
	shl.b32 	%r271, %r354, 8;
	add.s32 	%r272, %r271, %r270;
	add.s32 	%r273, %r272, 1536;
	mul.wide.u32 	%rd165, %r273, 8;
	add.s64 	%rd166, %rd2, %rd165;
	cvt.u64.u32 	%rd167, %r50;
	atom.global.add.u64 	%rd168, [%rd166], %rd167;
$L__BB5_87:
	ld.shared.u32 	%r51, [%r43+7168];
	setp.eq.s32 	%p53, %r51, 0;
	@%p53 bra 	$L__BB5_89;
	cvt.u32.u64 	%r274, %rd5;
	shl.b32 	%r275, %r354, 8;
	add.s32 	%r276, %r275, %r274;
	add.s32 	%r277, %r276, 1792;
	mul.wide.u32 	%rd169, %r277, 8;
	add.s64 	%rd170, %rd2, %rd169;
	cvt.u64.u32 	%rd171, %r51;
	atom.global.add.u64 	%rd172, [%rd170], %rd171;
$L__BB5_89:
	add.s32 	%r354, %r354, 8;
	setp.ne.s32 	%p54, %r354, %r14;
	mov.u32 	%r356, %r14;
	@%p54 bra 	$L__BB5_73;
$L__BB5_90:
	add.s32 	%r54, %r5, -1;
	setp.eq.s32 	%p55, %r3, 0;
	@%p55 bra 	$L__BB5_111;
	setp.lt.u32 	%p56, %r4, 3;
	@%p56 bra 	$L__BB5_101;
	shl.b32 	%r278, %r356, 10;
	add.s32 	%r55, %r6, %r278;
	ld.shared.u32 	%r56, [%r55];
	setp.eq.s32 	%p57, %r56, 0;
	@%p57 bra 	$L__BB5_94;
	cvt.u32.u64 	%r279, %rd5;
	shl.b32 	%r280, %r356, 8;
	add.s32 	%r281, %r280, %r279;
	mul.wide.u32 	%rd173, %r281, 8;
	add.s64 	%rd174, %rd2, %rd173;
	cvt.u64.u32 	%rd175, %r56;
	atom.global.add.u64 	%rd176, [%rd174], %rd175;
$L__BB5_94:
	ld.shared.u32 	%r57, [%r55+1024];
	setp.eq.s32 	%p58, %r57, 0;
	@%p58 bra 	$L__BB5_96;
	cvt.u32.u64 	%r282, %rd5;
	shl.b32 	%r283, %r356, 8;
	add.s32 	%r284, %r283, %r282;
	add.s32 	%r285, %r284, 256;
	mul.wide.u32 	%rd177, %r285, 8;
	add.s64 	%rd178, %rd2, %rd177;
	cvt.u64.u32 	%rd179, %r57;
	atom.global.add.u64 	%rd180, [%rd178], %rd179;
$L__BB5_96:
	ld.shared.u32 	%r58, [%r55+2048];
	setp.eq.s32 	%p59, %r58, 0;
	@%p59 bra 	$L__BB5_98;
	cvt.u32.u64 	%r286, %rd5;
	shl.b32 	%r287, %r356, 8;
	add.s32 	%r288, %r287, %r286;
	add.s32 	%r289, %r288, 512;
	mul.wide.u32 	%rd181, %r289, 8;
	add.s64 	%rd182, %rd2, %rd181;
	cvt.u64.u32 	%rd183, %r58;
	atom.global.add.u64 	%rd184, [%rd182], %rd183;
$L__BB5_98:
	ld.shared.u32 	%r59, [%r55+3072];
	setp.eq.s32 	%p60, %r59, 0;
	@%p60 bra 	$L__BB5_100;
	cvt.u32.u64 	%r290, %rd5;
	shl.b32 	%r291, %r356, 8;
	add.s32 	%r292, %r291, %r290;
	add.s32 	%r293, %r292, 768;
	mul.wide.u32 	%rd185, %r293, 8;
	add.s64 	%rd186, %rd2, %rd185;
	cvt.u64.u32 	%rd187, %r59;
	atom.global.add.u64 	%rd188, [%rd186], %rd187;
$L__BB5_100:
	add.s32 	%r356, %r356, 4;
$L__BB5_101:
	setp.eq.s32 	%p61, %r5, 0;
	@%p61 bra 	$L__BB5_111;
	setp.eq.s32 	%p62, %r54, 0;
	@%p62 bra 	$L__BB5_108;
	shl.b32 	%r294, %r356, 10;
	add.s32 	%r62, %r6, %r294;
	ld.shared.u32 	%r63, [%r62];
	setp.eq.s32 	%p63, %r63, 0;
	@%p63 bra 	$L__BB5_105;
	cvt.u32.u64 	%r295, %rd5;
	shl.b32 	%r296, %r356, 8;
	add.s32 	%r297, %r296, %r295;
	mul.wide.u32 	%rd189, %r297, 8;
	add.s64 	%rd190, %rd2, %rd189;
	cvt.u64.u32 	%rd191, %r63;
	atom.global.add.u64 	%rd192, [%rd190], %rd191;
$L__BB5_105:
	ld.shared.u32 	%r64, [%r62+1024];
	setp.eq.s32 	%p64, %r64, 0;
	@%p64 bra 	$L__BB5_107;
	cvt.u32.u64 	%r298, %rd5;
	shl.b32 	%r299, %r356, 8;
	add.s32 	%r300, %r299, %r298;
	add.s32 	%r301, %r300, 256;
	mul.wide.u32 	%rd193, %r301, 8;
	add.s64 	%rd194, %rd2, %rd193;
	cvt.u64.u32 	%rd195, %r64;
	atom.global.add.u64 	%rd196, [%rd194], %rd195;
$L__BB5_107:
	add.s32 	%r356, %r356, 2;
$L__BB5_108:
	setp.eq.s32 	%p65, %r15, 0;
	@%p65 bra 	$L__BB5_111;
	shl.b32 	%r302, %r356, 10;
	add.s32 	%r303, %r6, %r302;
	ld.shared.u32 	%r67, [%r303];
	setp.eq.s32 	%p66, %r67, 0;
	@%p66 bra 	$L__BB5_111;
	cvt.u32.u64 	%r304, %rd5;
	shl.b32 	%r305, %r356, 8;
	add.s32 	%r306, %r305, %r304;
	mul.wide.u32 	%rd197, %r306, 8;
	add.s64 	%rd198, %rd2, %rd197;
	cvt.u64.u32 	%rd199, %r67;
	atom.global.add.u64 	%rd200, [%rd198], %rd199;
$L__BB5_111:
	cvt.u32.u64 	%r307, %rd5;
	setp.gt.u32 	%p67, %r307, 127;
	@%p67 bra 	$L__BB5_152;
	setp.lt.u32 	%p68, %r1, 7;
	mov.b32 	%r360, 0;
	@%p68 bra 	$L__BB5_131;
	mov.b32 	%r358, 0;
$L__BB5_114:
	.pragma "nounroll";
	shl.b32 	%r311, %r358, 10;
	add.s32 	%r69, %r6, %r311;
	ld.shared.u32 	%r70, [%r69+512];
	setp.eq.s32 	%p69, %r70, 0;
	shl.b32 	%r312, %r358, 8;
	add.s32 	%r313, %r312, %r307;
	mul.wide.u32 	%rd201, %r313, 8;
	add.s64 	%rd94, %rd2, %rd201;
	@%p69 bra 	$L__BB5_116;
	cvt.u64.u32 	%rd202, %r70;
	atom.global.add.u64 	%rd203, [%rd94+1024], %rd202;
$L__BB5_116:
	ld.shared.u32 	%r71, [%r69+1536];
	setp.eq.s32 	%p70, %r71, 0;
	@%p70 bra 	$L__BB5_118;
	cvt.u64.u32 	%rd204, %r71;
	atom.global.add.u64 	%rd205, [%rd94+3072], %rd204;
$L__BB5_118:
	ld.shared.u32 	%r72, [%r69+2560];
	setp.eq.s32 	%p71, %r72, 0;
	@%p71 bra 	$L__BB5_120;
	cvt.u64.u32 	%rd206, %r72;
	atom.global.add.u64 	%rd207, [%rd94+5120], %rd206;
$L__BB5_120:
	ld.shared.u32 	%r73, [%r69+3584];
	setp.eq.s32 	%p72, %r73, 0;
	@%p72 bra 	$L__BB5_122;
	cvt.u64.u32 	%rd208, %r73;
	atom.global.add.u64 	%rd209, [%rd94+7168], %rd208;
$L__BB5_122:
	ld.shared.u32 	%r74, [%r69+4608];
	setp.eq.s32 	%p73, %r74, 0;
	@%p73 bra 	$L__BB5_124;
	cvt.u64.u32 	%rd210, %r74;
	atom.global.add.u64 	%rd211, [%rd94+9216], %rd210;
$L__BB5_124:
	ld.shared.u32 	%r75, [%r69+5632];
	setp.eq.s32 	%p74, %r75, 0;
	@%p74 bra 	$L__BB5_126;
	cvt.u64.u32 	%rd212, %r75;
	atom.global.add.u64 	%rd213, [%rd94+11264], %rd212;
$L__BB5_126:
	ld.shared.u32 	%r76, [%r69+6656];
	setp.eq.s32 	%p75, %r76, 0;
	@%p75 bra 	$L__BB5_128;
	cvt.u64.u32 	%rd214, %r76;
	atom.global.add.u64 	%rd215, [%rd94+13312], %rd214;
$L__BB5_128:
	ld.shared.u32 	%r77, [%r69+7680];
	setp.eq.s32 	%p76, %r77, 0;
	@%p76 bra 	$L__BB5_130;
	cvt.u64.u32 	%rd216, %r77;
	atom.global.add.u64 	%rd217, [%rd94+15360], %rd216;
$L__BB5_130:
	add.s32 	%r358, %r358, 8;
	setp.ne.s32 	%p77, %r358, %r14;
	mov.u32 	%r360, %r14;
	@%p77 bra 	$L__BB5_114;
$L__BB5_131:
	setp.eq.s32 	%p78, %r3, 0;
	@%p78 bra 	$L__BB5_152;
	setp.lt.u32 	%p79, %r4, 3;
	@%p79 bra 	$L__BB5_142;
	shl.b32 	%r314, %r360, 10;
	add.s32 	%r80, %r6, %r314;
	ld.shared.u32 	%r81, [%r80+512];
	setp.eq.s32 	%p80, %r81, 0;
	@%p80 bra 	$L__BB5_135;
	shl.b32 	%r316, %r360, 8;
	add.s32 	%r317, %r316, %r307;
	mul.wide.u32 	%rd218, %r317, 8;
	add.s64 	%rd219, %rd2, %rd218;
	cvt.u64.u32 	%rd220, %r81;
	atom.global.add.u64 	%rd221, [%rd219+1024], %rd220;
$L__BB5_135:
	ld.shared.u32 	%r82, [%r80+1536];
	setp.eq.s32 	%p81, %r82, 0;
	@%p81 bra 	$L__BB5_137;
	shl.b32 	%r319, %r360, 8;
	add.s32 	%r320, %r319, %r307;
	add.s32 	%r321, %r320, 256;
	mul.wide.u32 	%rd222, %r321, 8;
	add.s64 	%rd223, %rd2, %rd222;
	cvt.u64.u32 	%rd224, %r82;
	atom.global.add.u64 	%rd225, [%rd223+1024], %rd224;
$L__BB5_137:
	ld.shared.u32 	%r83, [%r80+2560];
	setp.eq.s32 	%p82, %r83, 0;
	@%p82 bra 	$L__BB5_139;
	shl.b32 	%r323, %r360, 8;
	add.s32 	%r324, %r323, %r307;
	add.s32 	%r325, %r324, 512;
	mul.wide.u32 	%rd226, %r325, 8;
	add.s64 	%rd227, %rd2, %rd226;
	cvt.u64.u32 	%rd228, %r83;
	atom.global.add.u64 	%rd229, [%rd227+1024], %rd228;
$L__BB5_139:
	ld.shared.u32 	%r84, [%r80+3584];
	setp.eq.s32 	%p83, %r84, 0;
	@%p83 bra 	$L__BB5_141;
	shl.b32 	%r327, %r360, 8;
	add.s32 	%r328, %r327, %r307;
	add.s32 	%r329, %r328, 768;
	mul.wide.u32 	%rd230, %r329, 8;
	add.s64 	%rd231, %rd2, %rd230;
	cvt.u64.u32 	%rd232, %r84;
	atom.global.add.u64 	%rd233, [%rd231+1024], %rd232;
$L__BB5_141:
	add.s32 	%r360, %r360, 4;
$L__BB5_142:
	setp.eq.s32 	%p84, %r5, 0;
	@%p84 bra 	$L__BB5_152;
	setp.eq.s32 	%p85, %r54, 0;
	@%p85 bra 	$L__BB5_149;
	shl.b32 	%r330, %r360, 10;
	add.s32 	%r87, %r6, %r330;
	ld.shared.u32 	%r88, [%r87+512];
	setp.eq.s32 	%p86, %r88, 0;
	@%p86 bra 	$L__BB5_146;
	shl.b32 	%r332, %r360, 8;
	add.s32 	%r333, %r332, %r307;
	mul.wide.u32 	%rd234, %r333, 8;
	add.s64 	%rd235, %rd2, %rd234;
	cvt.u64.u32 	%rd236, %r88;
	atom.global.add.u64 	%rd237, [%rd235+1024], %rd236;
$L__BB5_146:
	ld.shared.u32 	%r89, [%r87+1536];
	setp.eq.s32 	%p87, %r89, 0;
	@%p87 bra 	$L__BB5_148;
	shl.b32 	%r335, %r360, 8;
	add.s32 	%r336, %r335, %r307;
	add.s32 	%r337, %r336, 256;
	mul.wide.u32 	%rd238, %r337, 8;
	add.s64 	%rd239, %rd2, %rd238;
	cvt.u64.u32 	%rd240, %r89;
	atom.global.add.u64 	%rd241, [%rd239+1024], %rd240;
$L__BB5_148:
	add.s32 	%r360, %r360, 2;
$L__BB5_149:
	setp.eq.s32 	%p88, %r15, 0;
	@%p88 bra 	$L__BB5_152;
	shl.b32 	%r338, %r360, 10;
	add.s32 	%r339, %r6, %r338;
	ld.shared.u32 	%r92, [%r339+512];
	setp.eq.s32 	%p89, %r92, 0;
	@%p89 bra 	$L__BB5_152;
	shl.b32 	%r341, %r360, 8;
	add.s32 	%r342, %r341, %r307;
	mul.wide.u32 	%rd242, %r342, 8;
	add.s64 	%rd243, %rd2, %rd242;
	cvt.u64.u32 	%rd244, %r92;
	atom.global.add.u64 	%rd245, [%rd243+1024], %rd244;
$L__BB5_152:
	bar.sync 	0;
	add.s64 	%rd246, %rd246, 1;
	setp.ne.s64 	%p90, %rd246, %rd6;
	@%p90 bra 	$L__BB5_2;
$L__BB5_153:
	ret;

}
	// .globl	_ZN3cub18CUB_300001_SM_10006detail10radix_sort33DeviceRadixSortExclusiveSumKernelINS1_5radix10policy_hubIxxyE10Policy1000EyEEvPT0_
.visible .entry _ZN3cub18CUB_300001_SM_10006detail10radix_sort33DeviceRadixSortExclusiveSumKernelINS1_5radix10policy_hubIxxyE10Policy1000EyEEvPT0_(
	.param .u64 .ptr .align 1 _ZN3cub18CUB_300001_SM_10006detail10radix_sort33DeviceRadixSortExclusiveSumKernelINS1_5radix10policy_hubIxxyE10Policy1000EyEEvPT0__param_0
)
{
	.reg .pred 	%p<4>;
	.reg .b32 	%r<28>;
	.reg .b64 	%rd<54>;
	// demoted variable
	.shared .align 16 .b8 _ZZN3cub18CUB_300001_SM_10006detail10radix_sort33DeviceRadixSortExclusiveSumKernelINS1_5radix10policy_hubIxxyE10Policy1000EyEEvPT0_E12temp_storage[2336];
	ld.param.u64 	%rd5, [_ZN3cub18CUB_300001_SM_10006detail10radix_sort33DeviceRadixSortExclusiveSumKernelINS1_5radix10policy_hubIxxyE10Policy1000EyEEvPT0__param_0];
	cvta.to.global.u64 	%rd6, %rd5;
	mov.u32 	%r3, %ctaid.x;
	shl.b32 	%r4, %r3, 8;
	mov.u32 	%r1, %tid.x;
	setp.gt.u32 	%p1, %r1, 255;
	add.s32 	%r5, %r4, %r1;
	mul.wide.s32 	%rd7, %r5, 8;
	add.s64 	%rd1, %rd6, %rd7;
	@%p1 bra 	$L__BB6_2;
	ld.global.u64 	%rd53, [%rd1];
$L__BB6_2:
	shr.u32 	%r6, %r1, 3;
	add.s32 	%r7, %r6, %r1;
	shl.b32 	%r8, %r7, 3;
	mov.u32 	%r9, _ZZN3cub18CUB_300001_SM_10006detail10radix_sort33DeviceRadixSortExclusiveSumKernelINS1_5radix10policy_hubIxxyE10Policy1000EyEEvPT0_E12temp_storage;
	add.s32 	%r10, %r9, %r8;
	add.s32 	%r2, %r10, 16;
	st.shared.u64 	[%r10+16], %rd53;
	bar.sync 	0;
	setp.gt.u32 	%p2, %r1, 31;
	@%p2 bra 	$L__BB6_4;
	mad.lo.s32 	%r27, %r1, 72, %r9;
	ld.shared.u64 	%rd23, [%r27+16];
	ld.shared.u64 	%rd24, [%r27+24];
	ld.shared.u64 	%rd25, [%r27+32];
	ld.shared.u64 	%rd26, [%r27+40];
	ld.shared.u64 	%rd27, [%r27+48];
	ld.shared.u64 	%rd28, [%r27+56];
	ld.shared.u64 	%rd29, [%r27+64];
	ld.shared.u64 	%rd30, [%r27+72];
	add.s64 	%rd31, %rd24, %rd23;
	add.s64 	%rd32, %rd31, %rd25;
	add.s64 	%rd33, %rd32, %rd26;
	add.s64 	%rd34, %rd33, %rd27;
	add.s64 	%rd35, %rd34, %rd28;
	add.s64 	%rd36, %rd35, %rd29;
	add.s64 	%rd10, %rd36, %rd30;
	mov.b32 	%r11, 1;
	mov.b32 	%r24, 0;
	mov.b32 	%r25, -1;
	// begin inline asm
	{  .reg .u64 r0;  .reg .u32 lo;  .reg .u32 hi;  .reg .pred p;  mov.b64 {lo, hi}, %rd10;  shfl.sync.up.b32 lo|p, lo, %r11, %r24, %r25;  shfl.sync.up.b32 hi|p, hi, %r11, %r24, %r25;  mov.b64 r0, {lo, hi};  @p add.u64 r0, r0, %rd10;  mov.u64 %rd8, r0;}
	// end inline asm
	mov.b32 	%r14, 2;
	// begin inline asm
	{  .reg .u64 r0;  .reg .u32 lo;  .reg .u32 hi;  .reg .pred p;  mov.b64 {lo, hi}, %rd8;  shfl.sync.up.b32 lo|p, lo, %r14, %r24, %r25;  shfl.sync.up.b32 hi|p, hi, %r14, %r24, %r25;  mov.b64 r0, {lo, hi};  @p add.u64 r0, r0, %rd8;  mov.u64 %rd11, r0;}
	// end inline asm
	mov.b32 	%r17, 4;
	// begin inline asm
	{  .reg .u64 r0;  .reg .u32 lo;  .reg .u32 hi;  .reg .pred p;  mov.b64 {lo, hi}, %rd11;  shfl.sync.up.b32 lo|p, lo, %r17, %r24, %r25;  shfl.sync.up.b32 hi|p, hi, %r17, %r24, %r25;  mov.b64 r0, {lo, hi};  @p add.u64 r0, r0, %rd11;  mov.u64 %rd14, r0;}
	// end inline asm
	mov.b32 	%r20, 8;
	// begin inline asm
	{  .reg .u64 r0;  .reg .u32 lo;  .reg .u32 hi;  .reg .pred p;  mov.b64 {lo, hi}, %rd14;  shfl.sync.up.b32 lo|p, lo, %r20, %r24, %r25;  shfl.sync.up.b32 hi|p, hi, %r20, %r24, %r25;  mov.b64 r0, {lo, hi};  @p add.u64 r0, r0, %rd14;  mov.u64 %rd17, r0;}
	// end inline asm
	mov.b32 	%r23, 16;
	// begin inline asm
	{  .reg .u64 r0;  .reg .u32 lo;  .reg .u32 hi;  .reg .pred p;  mov.b64 {lo, hi}, %rd17;  shfl.sync.up.b32 lo|p, lo, %r23, %r24, %r25;  shfl.sync.up.b32 hi|p, hi, %r23, %r24, %r25;  mov.b64 r0, {lo, hi};  @p add.u64 r0, r0, %rd17;  mov.u64 %rd20, r0;}
	// end inline asm
	sub.s64 	%rd37, %rd20, %rd10;
	ld.shared.u64 	%rd38, [%r27+16];
	ld.shared.u64 	%rd39, [%r27+24];
	ld.shared.u64 	%rd40, [%r27+32];
	ld.shared.u64 	%rd41, [%r27+40];
	ld.shared.u64 	%rd42, [%r27+48];
	ld.shared.u64 	%rd43, [%r27+56];
	ld.shared.u64 	%rd44, [%r27+64];
	add.s64 	%rd45, %rd38, %rd37;
	add.s64 	%rd46, %rd39, %rd45;
	add.s64 	%rd47, %rd40, %rd46;
	add.s64 	%rd48, %rd41, %rd47;
	add.s64 	%rd49, %rd42, %rd48;
	add.s64 	%rd50, %rd43, %rd49;
	add.s64 	%rd51, %rd44, %rd50;
	st.shared.u64 	[%r27+16], %rd37;
	st.shared.u64 	[%r27+24], %rd45;
	st.shared.u64 	[%r27+32], %rd46;
	st.shared.u64 	[%r27+40], %rd47;
	st.shared.u64 	[%r27+48], %rd48;
	st.shared.u64 	[%r27+56], %rd49;
	st.shared.u64 	[%r27+64], %rd50;
	st.shared.u64 	[%r27+72], %rd51;
$L__BB6_4:
	setp.gt.u32 	%p3, %r1, 255;
	bar.sync 	0;
	@%p3 bra 	$L__BB6_6;
	ld.shared.u64 	%rd52, [%r2];
	st.global.u64 	[%rd1], %rd52;
$L__BB6_6:
	ret;

}
	// .globl	_ZN3cub18CUB_300001_SM_10006detail10radix_sort29DeviceRadixSortOnesweepKernelINS1_5radix10policy_hubIxxyE10Policy1000ELNS0_9SortOrderE0ExxyiiNS1_21identity_decomposer_tEEEvPT5_SB_PT3_PKSC_PT1_PKSG_PT2_PKSK_T4_iiT6_
.visible .entry _ZN3cub18CUB_300001_SM_10006detail10radix_sort29DeviceRadixSortOnesweepKernelINS1_5radix10policy_hubIxxyE10Policy1000ELNS0_9SortOrderE0ExxyiiNS1_21identity_decomposer_tEEEvPT5_SB_PT3_PKSC_PT1_PKSG_PT2_PKSK_T4_iiT6_(
	.param .u64 .ptr .align 1 _ZN3cub18CUB_300001_SM_10006detail10radix_sort29DeviceRadixSortOnesweepKernelINS1_5radix10policy_hubIxxyE10Policy1000ELNS0_9SortOrderE0ExxyiiNS1_21identity_decomposer_tEEEvPT5_SB_PT3_PKSC_PT1_PKSG_PT2_PKSK_T4_iiT6__param_0,
	.param .u64 .ptr .align 1 _ZN3cub18CUB_300001_SM_10006detail10radix_sort29DeviceRadixSortOnesweepKernelINS1_5radix10policy_hubIxxyE10Policy1000ELNS0_9SortOrderE0ExxyiiNS1_21identity_decomposer_tEEEvPT5_SB_PT3_PKSC_PT1_PKSG_PT2_PKSK_T4_iiT6__param_1,
	.param .u64 .ptr .align 1 _ZN3cub18CUB_300001_SM_10006detail10radix_sort29DeviceRadixSortOnesweepKernelINS1_5radix10policy_hubIxxyE10Policy1000ELNS0_9SortOrderE0ExxyiiNS1_21identity_decomposer_tEEEvPT5_SB_PT3_PKSC_PT1_PKSG_PT2_PKSK_T4_iiT6__param_2,
	.param .u64 .ptr .align 1 _ZN3cub18CUB_300001_SM_10006detail10radix_sort29DeviceRadixSortOnesweepKernelINS1_5radix10policy_hubIxxyE10Policy1000ELNS0_9SortOrderE0ExxyiiNS1_21identity_decomposer_tEEEvPT5_SB_PT3_PKSC_PT1_PKSG_PT2_PKSK_T4_iiT6__param_3,
	.param .u64 .ptr .align 1 _ZN3cub18CUB_300001_SM_10006detail10radix_sort29DeviceRadixSortOnesweepKernelINS1_5radix10policy_hubIxxyE10Policy1000ELNS0_9SortOrderE0ExxyiiNS1_21identity_decomposer_tEEEvPT5_SB_PT3_PKSC_PT1_PKSG_PT2_PKSK_T4_iiT6__param_4,
	.param .u64 .ptr .align 1 _ZN3cub18CUB_300001_SM_10006detail10radix_sort29DeviceRadixSortOnesweepKernelINS1_5radix10policy_hubIxxyE10Policy1000ELNS0_9SortOrderE0ExxyiiNS1_21identity_decomposer_tEEEvPT5_SB_PT3_PKSC_PT1_PKSG_PT2_PKSK_T4_iiT6__param_5,
	.param .u64 .ptr .align 1 _ZN3cub18CUB_300001_SM_10006detail10radix_sort29DeviceRadixSortOnesweepKernelINS1_5radix10policy_hubIxxyE10Policy1000ELNS0_9SortOrderE0ExxyiiNS1_21identity_decomposer_tEEEvPT5_SB_PT3_PKSC_PT1_PKSG_PT2_PKSK_T4_iiT6__param_6,
	.param .u64 .ptr .align 1 _ZN3cub18CUB_300001_SM_10006detail10radix_sort29DeviceRadixSortOnesweepKernelINS1_5radix10policy_hubIxxyE10Policy1000ELNS0_9SortOrderE0ExxyiiNS1_21identity_decomposer_tEEEvPT5_SB_PT3_PKSC_PT1_PKSG_PT2_PKSK_T4_iiT6__param_7,
	.param .u32 _ZN3cub18CUB_300001_SM_10006detail10radix_sort29DeviceRadixSortOnesweepKernelINS1_5radix10policy_hubIxxyE10Policy1000ELNS0_9SortOrderE0ExxyiiNS1_21identity_decomposer_tEEEvPT5_SB_PT3_PKSC_PT1_PKSG_PT2_PKSK_T4_iiT6__param_8,
	.param .u32 _ZN3cub18CUB_300001_SM_10006detail10radix_sort29DeviceRadixSortOnesweepKernelINS1_5radix10policy_hubIxxyE10Policy1000ELNS0_9SortOrderE0ExxyiiNS1_21identity_decomposer_tEEEvPT5_SB_PT3_PKSC_PT1_PKSG_PT2_PKSK_T4_iiT6__param_9,
	.param .u32 _ZN3cub18CUB_300001_SM_10006detail10radix_sort29DeviceRadixSortOnesweepKernelINS1_5radix10policy_hubIxxyE10Policy1000ELNS0_9SortOrderE0ExxyiiNS1_21identity_decomposer_tEEEvPT5_SB_PT3_PKSC_PT1_PKSG_PT2_PKSK_T4_iiT6__param_10,
	.param .align 1 .b8 _ZN3cub18CUB_300001_SM_10006detail10radix_sort29DeviceRadixSortOnesweepKernelINS1_5radix10policy_hubIxxyE10Policy1000ELNS0_9SortOrderE0ExxyiiNS1_21identity_decomposer_tEEEvPT5_SB_PT3_PKSC_PT1_PKSG_PT2_PKSK_T4_iiT6__param_11[1]
)
.maxntid 384
{
	.reg .pred 	%p<159>;
	.reg .b32 	%r<1251>;
	.reg .b64 	%rd<715>;
	// demoted variable
	.shared .align 16 .b8 _ZZN3cub18CUB_300001_SM_10006detail10radix_sort29DeviceRadixSortOnesweepKernelINS1_5radix10policy_hubIxxyE10Policy1000ELNS0_9SortOrderE0ExxyiiNS1_21identity_decomposer_tEEEvPT5_SB_PT3_PKSC_PT1_PKSG_PT2_PKSK_T4_iiT6_E1s[38912];
	ld.param.u64 	%rd208, [_ZN3cub18CUB_300001_SM_10006detail10radix_sort29DeviceRadixSortOnesweepKernelINS1_5radix10policy_hubIxxyE10Policy1000ELNS0_9SortOrderE0ExxyiiNS1_21identity_decomposer_tEEEvPT5_SB_PT3_PKSC_PT1_PKSG_PT2_PKSK_T4_iiT6__param_0];
	ld.param.u64 	%rd204, [_ZN3cub18CUB_300001_SM_10006detail10radix_sort29DeviceRadixSortOnesweepKernelINS1_5radix10policy_hubIxxyE10Policy1000ELNS0_9SortOrderE0ExxyiiNS1_21identity_decomposer_tEEEvPT5_SB_PT3_PKSC_PT1_PKSG_PT2_PKSK_T4_iiT6__param_1];
	ld.param.u64 	%rd209, [_ZN3cub18CUB_300001_SM_10006detail10radix_sort29DeviceRadixSortOnesweepKernelINS1_5radix10policy_hubIxxyE10Policy1000ELNS0_9SortOrderE0ExxyiiNS1_21identity_decomposer_tEEEvPT5_SB_PT3_PKSC_PT1_PKSG_PT2_PKSK_T4_iiT6__param_4];
	ld.param.u64 	%rd210, [_ZN3cub18CUB_300001_SM_10006detail10radix_sort29DeviceRadixSortOnesweepKernelINS1_5radix10policy_hubIxxyE10Policy1000ELNS0_9SortOrderE0ExxyiiNS1_21identity_decomposer_tEEEvPT5_SB_PT3_PKSC_PT1_PKSG_PT2_PKSK_T4_iiT6__param_5];
	ld.param.u64 	%rd211, [_ZN3cub18CUB_300001_SM_10006detail10radix_sort29DeviceRadixSortOnesweepKernelINS1_5radix10policy_hubIxxyE10Policy1000ELNS0_9SortOrderE0ExxyiiNS1_21identity_decomposer_tEEEvPT5_SB_PT3_PKSC_PT1_PKSG_PT2_PKSK_T4_iiT6__param_6];
	ld.param.u32 	%r159, [_ZN3cub18CUB_300001_SM_10006detail10radix_sort29DeviceRadixSortOnesweepKernelINS1_5radix10policy_hubIxxyE10Policy1000ELNS0_9SortOrderE0ExxyiiNS1_21identity_decomposer_tEEEvPT5_SB_PT3_PKSC_PT1_PKSG_PT2_PKSK_T4_iiT6__param_8];
	ld.param.u32 	%r161, [_ZN3cub18CUB_300001_SM_10006detail10radix_sort29DeviceRadixSortOnesweepKernelINS1_5radix10policy_hubIxxyE10Policy1000ELNS0_9SortOrderE0ExxyiiNS1_21identity_decomposer_tEEEvPT5_SB_PT3_PKSC_PT1_PKSG_PT2_PKSK_T4_iiT6__param_10];
	cvta.to.global.u64 	%rd1, %rd211;
	cvta.to.global.u64 	%rd2, %rd209;
	cvta.to.global.u64 	%rd3, %rd208;
	cvta.to.global.u64 	%rd4, %rd210;
	mov.u32 	%r1, %tid.x;
	shr.u32 	%r2, %r1, 5;
	// begin inline asm
	mov.u32 %r162, %laneid;
	// end inline asm
	setp.ne.s32 	%p1, %r1, 0;
	@%p1 bra 	$L__BB7_2;
	cvta.to.global.u64 	%rd212, %rd204;
	atom.global.add.u32 	%r163, [%rd212], 1;
	st.shared.u32 	[_ZZN3cub18CUB_300001_SM_10006detail10radix_sort29DeviceRadixSortOnesweepKernelINS1_5radix10policy_hubIxxyE10Policy1000ELNS0_9SortOrderE0ExxyiiNS1_21identity_decomposer_tEEEvPT5_SB_PT3_PKSC_PT1_PKSG_PT2_PKSK_T4_iiT6_E1s+36864], %r163;
$L__BB7_2:
	bar.sync 	0;
	ld.shared.u32 	%r4, [_ZZN3cub18CUB_300001_SM_10006detail10radix_sort29DeviceRadixSortOnesweepKernelINS1_5radix10policy_hubIxxyE10Policy1000ELNS0_9SortOrderE0ExxyiiNS1_21identity_decomposer_tEEEvPT5_SB_PT3_PKSC_PT1_PKSG_PT2_PKSK_T4_iiT6_E1s+36864];
	mul.lo.s32 	%r164, %r4, 4608;
	add.s32 	%r5, %r164, 4608;
	setp.gt.s32 	%p2, %r5, %r159;
	cvt.s64.s32 	%rd5, %r164;
	@%p2 bra 	$L__BB7_4;
	and.b32  	%r165, %r1, 31;
	and.b32  	%r166, %r1, 992;
	mul.lo.s32 	%r167, %r166, 12;
	or.b32  	%r168, %r167, %r165;
	cvt.u64.u32 	%rd213, %r168;
	add.s64 	%rd214, %rd213, %rd5;
	shl.b64 	%rd215, %rd214, 3;
	add.s64 	%rd216, %rd4, %rd215;
	ld.global.u64 	%rd654, [%rd216];
	ld.global.u64 	%rd653, [%rd216+256];
	ld.global.u64 	%rd652, [%rd216+512];
	ld.global.u64 	%rd651, [%rd216+768];
	ld.global.u64 	%rd650, [%rd216+1024];
	ld.global.u64 	%rd649, [%rd216+1280];
	ld.global.u64 	%rd648, [%rd216+1536];
	ld.global.u64 	%rd647, [%rd216+1792];
	ld.global.u64 	%rd646, [%rd216+2048];
	ld.global.u64 	%rd645, [%rd216+2304];
	ld.global.u64 	%rd644, [%rd216+2560];
	ld.global.u64 	%rd643, [%rd216+2816];
	bra.uni 	$L__BB7_28;
$L__BB7_4:
	cvt.u32.u64 	%r169, %rd5;
	sub.s32 	%r6, %r159, %r169;
	and.b32  	%r170, %r1, 31;
	and.b32  	%r171, %r1, 992;
	mul.lo.s32 	%r172, %r171, 12;
	or.b32  	%r7, %r172, %r170;
	setp.ge.s32 	%p3, %r7, %r6;
	cvt.u64.u32 	%rd218, %r7;
	add.s64 	%rd219, %rd218, %rd5;
	shl.b64 	%rd220, %rd219, 3;
	add.s64 	%rd18, %rd4, %rd220;
	mov.b64 	%rd654, 9223372036854775807;
	@%p3 bra 	$L__BB7_6;
	ld.global.u64 	%rd654, [%rd18];
$L__BB7_6:
	add.s32 	%r173, %r7, 32;
	setp.ge.s32 	%p4, %r173, %r6;
	mov.b64 	%rd653, 9223372036854775807;
	@%p4 bra 	$L__BB7_8;
	ld.global.u64 	%rd653, [%rd18+256];
$L__BB7_8:
	add.s32 	%r174, %r7, 64;
	setp.ge.s32 	%p5, %r174, %r6;
	mov.b64 	%rd652, 9223372036854775807;
	@%p5 bra 	$L__BB7_10;
	ld.global.u64 	%rd652, [%rd18+512];
$L__BB7_10:
	add.s32 	%r175, %r7, 96;
	setp.ge.s32 	%p6, %r175, %r6;
	mov.b64 	%rd651, 9223372036854775807;
	@%p6 bra 	$L__BB7_12;
	ld.global.u64 	%rd651, [%rd18+768];
$L__BB7_12:
	add.s32 	%r176, %r7, 128;
	setp.ge.s32 	%p7, %r176, %r6;
	mov.b64 	%rd650, 9223372036854775807;
	@%p7 bra 	$L__BB7_14;
	ld.global.u64 	%rd650, [%rd18+1024];
$L__BB7_14:
	add.s32 	%r177, %r7, 160;
	setp.ge.s32 	%p8, %r177, %r6;
	mov.b64 	%rd649, 9223372036854775807;
	@%p8 bra 	$L__BB7_16;
	ld.global.u64 	%rd649, [%rd18+1280];
$L__BB7_16:
	add.s32 	%r178, %r7, 192;
	setp.ge.s32 	%p9, %r178, %r6;
	mov.b64 	%rd648, 9223372036854775807;
	@%p9 bra 	$L__BB7_18;
	ld.global.u64 	%rd648, [%rd18+1536];
$L__BB7_18:
	add.s32 	%r179, %r7, 224;
	setp.ge.s32 	%p10, %r179, %r6;
	mov.b64 	%rd647, 9223372036854775807;
	@%p10 bra 	$L__BB7_20;
	ld.global.u64 	%rd647, [%rd18+1792];
$L__BB7_20:
	add.s32 	%r180, %r7, 256;
	setp.ge.s32 	%p11, %r180, %r6;
	mov.b64 	%rd646, 9223372036854775807;
	@%p11 bra 	$L__BB7_22;
	ld.global.u64 	%rd646, [%rd18+2048];
$L__BB7_22:
	add.s32 	%r181, %r7, 288;
	setp.ge.s32 	%p12, %r181, %r6;
	mov.b64 	%rd645, 9223372036854775807;
	@%p12 bra 	$L__BB7_24;
	ld.global.u64 	%rd645, [%rd18+2304];
$L__BB7_24:
	add.s32 	%r182, %r7, 320;
	setp.ge.s32 	%p13, %r182, %r6;
	mov.b64 	%rd644, 9223372036854775807;
	@%p13 bra 	$L__BB7_26;
	ld.global.u64 	%rd644, [%rd18+2560];
$L__BB7_26:
	add.s32 	%r183, %r7, 352;
	setp.ge.s32 	%p14, %r183, %r6;
	mov.b64 	%rd643, 9223372036854775807;
	@%p14 bra 	$L__BB7_28;
	ld.global.u64 	%rd643, [%rd18+2816];
$L__BB7_28:
	xor.b64  	%rd684, %rd648, -9223372036854775808;
	xor.b64  	%rd683, %rd647, -9223372036854775808;
	xor.b64  	%rd682, %rd646, -9223372036854775808;
	xor.b64  	%rd681, %rd645, -9223372036854775808;
	mov.b32 	%r184, -1;
	shl.b32 	%r185, %r184, %r161;
	not.b32 	%r8, %r185;
	shl.b32 	%r186, %r2, 10;
	mov.u32 	%r187, _ZZN3cub18CUB_300001_SM_10006detail10radix_sort29DeviceRadixSortOnesweepKernelINS1_5radix10policy_hubIxxyE10Policy1000ELNS0_9SortOrderE0ExxyiiNS1_21identity_decomposer_tEEEvPT5_SB_PT3_PKSC_PT1_PKSG_PT2_PKSK_T4_iiT6_E1s;
	add.s32 	%r9, %r187, %r186;
	setp.gt.s32 	%p15, %r162, 255;
	@%p15 bra 	$L__BB7_41;
	max.s32 	%r188, %r162, 224;
	sub.s32 	%r189, %r188, %r162;
	add.s32 	%r190, %r189, 31;
	shr.u32 	%r191, %r190, 5;
	add.s32 	%r10, %r191, 1;
	and.b32  	%r11, %r10, 15;
	setp.lt.u32 	%p16, %r190, 480;
	mov.u32 	%r1225, %r162;
	@%p16 bra 	$L__BB7_32;
	and.b32  	%r192, %r10, 268435440;
	neg.s32 	%r1223, %r192;
	shl.b32 	%r194, %r162, 2;
	add.s32 	%r195, %r186, %r194;
	add.s32 	%r197, %r195, %r187;
	add.s32 	%r1222, %r197, 1024;
	mov.u32 	%r1225, %r162;
$L__BB7_31:
	.pragma "nounroll";
	mov.b32 	%r198, 0;
	st.shared.u32 	[%r1222+-1024], %r198;
	st.shared.u32 	[%r1222+-896], %r198;
	st.shared.u32 	[%r1222+-768], %r198;
	st.shared.u32 	[%r1222+-640], %r198;
	st.shared.u32 	[%r1222+-512], %r198;
	st.shared.u32 	[%r1222+-384], %r198;
	st.shared.u32 	[%r1222+-256], %r198;
	st.shared.u32 	[%r1222+-128], %r198;
	st.shared.u32 	[%r1222], %r198;
	st.shared.u32 	[%r1222+128], %r198;
	st.shared.u32 	[%r1222+256], %r198;
	st.shared.u32 	[%r1222+384], %r198;
	st.shared.u32 	[%r1222+512], %r198;
	st.shared.u32 	[%r1222+640], %r198;
	st.shared.u32 	[%r1222+768], %r198;
	st.shared.u32 	[%r1222+896], %r198;
	add.s32 	%r1225, %r1225, 512;
	add.s32 	%r1223, %r1223, 16;
	add.s32 	%r1222, %r1222, 2048;
	setp.ne.s32 	%p17, %r1223, 0;
	@%p17 bra 	$L__BB7_31;
$L__BB7_32:
	setp.eq.s32 	%p18, %r11, 0;
	@%p18 bra 	$L__BB7_41;
	and.b32  	%r21, %r10, 7;
	setp.lt.u32 	%p19, %r11, 8;
	@%p19 bra 	$L__BB7_35;
	shl.b32 	%r199, %r1225, 2;
	add.s32 	%r200, %r9, %r199;
	mov.b32 	%r201, 0;
	st.shared.u32 	[%r200], %r201;
	st.shared.u32 	[%r200+128], %r201;
	st.shared.u32 	[%r200+256], %r201;
	st.shared.u32 	[%r200+384], %r201;
	st.shared.u32 	[%r200+512], %r201;
	st.shared.u32 	[%r200+640], %r201;
	st.shared.u32 	[%r200+768], %r201;
	st.shared.u32 	[%r200+896], %r201;
	add.s32 	%r1225, %r1225, 256;
$L__BB7_35:
	setp.eq.s32 	%p20, %r21, 0;
	@%p20 bra 	$L__BB7_41;
	and.b32  	%r24, %r10, 3;
	setp.lt.u32 	%p21, %r21, 4;
	@%p21 bra 	$L__BB7_38;
	shl.b32 	%r202, %r1225, 2;
	add.s32 	%r203, %r9, %r202;
	mov.b32 	%r204, 0;
	st.shared.u32 	[%r203], %r204;
	st.shared.u32 	[%r203+128], %r204;
	st.shared.u32 	[%r203+256], %r204;
	st.shared.u32 	[%r203+384], %r204;
	add.s32 	%r1225, %r1225, 128;
$L__BB7_38:
	setp.eq.s32 	%p22, %r24, 0;
	@%p22 bra 	$L__BB7_41;
	shl.b32 	%r206, %r1225, 2;
	add.s32 	%r207, %r186, %r206;
	add.s32 	%r1229, %r187, %r207;
	neg.s32 	%r1228, %r24;
$L__BB7_40:
	.pragma "nounroll";
	mov.b32 	%r209, 0;
	st.shared.u32 	[%r1229], %r209;
	add.s32 	%r1229, %r1229, 128;
	add.s32 	%r1228, %r1228, 1;
	setp.ne.s32 	%p23, %r1228, 0;
	@%p23 bra 	$L__BB7_40;
$L__BB7_41:
	ld.param.u32 	%r1221, [_ZN3cub18CUB_300001_SM_10006detail10radix_sort29DeviceRadixSortOnesweepKernelINS1_5radix10policy_hubIxxyE10Policy1000ELNS0_9SortOrderE0ExxyiiNS1_21identity_decomposer_tEEEvPT5_SB_PT3_PKSC_PT1_PKSG_PT2_PKSK_T4_iiT6__param_9];
	bar.warp.sync 	-1;
	cvt.u64.u32 	%rd58, %r1221;
	xor.b64  	%rd232, %rd654, -9223372036854775808;
	shr.u64 	%rd233, %rd232, %r1221;
	cvt.u32.u64 	%r211, %rd233;
	and.b32  	%r33, %r211, %r8;
	shl.b32 	%r212, %r33, 2;
	add.s32 	%r213, %r9, %r212;
	atom.shared.add.u32 	%r214, [%r213], 1;
	xor.b64  	%rd234, %rd653, -9223372036854775808;
	shr.u64 	%rd235, %rd234, %r1221;
	cvt.u32.u64 	%r215, %rd235;
	and.b32  	%r216, %r215, %r8;
	shl.b32 	%r217, %r216, 2;
	add.s32 	%r218, %r9, %r217;
	atom.shared.add.u32 	%r219, [%r218], 1;
	xor.b64  	%rd236, %rd652, -9223372036854775808;
	shr.u64 	%rd237, %rd236, %r1221;
	cvt.u32.u64 	%r220, %rd237;
	and.b32  	%r221, %r220, %r8;
	shl.b32 	%r222, %r221, 2;
	add.s32 	%r223, %r9, %r222;
	atom.shared.add.u32 	%r224, [%r223], 1;
	xor.b64  	%rd238, %rd651, -9223372036854775808;
	shr.u64 	%rd239, %rd238, %r1221;
	cvt.u32.u64 	%r225, %rd239;
	and.b32  	%r226, %r225, %r8;
	shl.b32 	%r227, %r226, 2;
	add.s32 	%r228, %r9, %r227;
	atom.shared.add.u32 	%r229, [%r228], 1;
	xor.b64  	%rd240, %rd650, -9223372036854775808;
	shr.u64 	%rd241, %rd240, %r1221;
	cvt.u32.u64 	%r230, %rd241;
	and.b32  	%r231, %r230, %r8;
	shl.b32 	%r232, %r231, 2;
	add.s32 	%r233, %r9, %r232;
	atom.shared.add.u32 	%r234, [%r233], 1;
	xor.b64  	%rd242, %rd649, -9223372036854775808;
	shr.u64 	%rd243, %rd242, %r1221;
	cvt.u32.u64 	%r235, %rd243;
	and.b32  	%r236, %r235, %r8;
	shl.b32 	%r237, %r236, 2;
	add.s32 	%r238, %r9, %r237;
	atom.shared.add.u32 	%r239, [%r238], 1;
	shr.u64 	%rd244, %rd684, %r1221;
	cvt.u32.u64 	%r240, %rd244;
	and.b32  	%r241, %r240, %r8;
	shl.b32 	%r242, %r241, 2;
	add.s32 	%r243, %r9, %r242;
	atom.shared.add.u32 	%r244, [%r243], 1;
	shr.u64 	%rd245, %rd683, %r1221;
	cvt.u32.u64 	%r245, %rd245;
	and.b32  	%r246, %r245, %r8;
	shl.b32 	%r247, %r246, 2;
	add.s32 	%r248, %r9, %r247;
	atom.shared.add.u32 	%r249, [%r248], 1;
	shr.u64 	%rd246, %rd682, %r1221;
	cvt.u32.u64 	%r250, %rd246;
	and.b32  	%r251, %r250, %r8;
	shl.b32 	%r252, %r251, 2;
	add.s32 	%r253, %r9, %r252;
	atom.shared.add.u32 	%r254, [%r253], 1;
	shr.u64 	%rd247, %rd681, %r1221;
	cvt.u32.u64 	%r255, %rd247;
	and.b32  	%r256, %r255, %r8;
	shl.b32 	%r257, %r256, 2;
	add.s32 	%r258, %r9, %r257;
	atom.shared.add.u32 	%r259, [%r258], 1;
	xor.b64  	%rd248, %rd644, -9223372036854775808;
	shr.u64 	%rd249, %rd248, %r1221;
	cvt.u32.u64 	%r260, %rd249;
	and.b32  	%r261, %r260, %r8;
	shl.b32 	%r262, %r261, 2;
	add.s32 	%r263, %r9, %r262;
	atom.shared.add.u32 	%r264, [%r263], 1;
	xor.b64  	%rd250, %rd643, -9223372036854775808;
	shr.u64 	%rd251, %rd250, %r1221;
	cvt.u32.u64 	%r265, %rd251;
	and.b32  	%r266, %r265, %r8;
	shl.b32 	%r267, %r266, 2;
	add.s32 	%r268, %r9, %r267;
	atom.shared.add.u32 	%r269, [%r268], 1;
	bar.sync 	0;
	setp.gt.u32 	%p24, %r1, 255;
	shl.b32 	%r270, %r1, 2;
	add.s32 	%r34, %r187, %r270;
	mov.b32 	%r1230, 0;
	@%p24 bra 	$L__BB7_43;
	ld.shared.u32 	%r272, [%r34];
	mov.b32 	%r273, 0;
	st.shared.u32 	[%r34], %r273;
	ld.shared.u32 	%r274, [%r34+1024];
	st.shared.u32 	[%r34+1024], %r272;
	add.s32 	%r275, %r274, %r272;
	ld.shared.u32 	%r276, [%r34+2048];
	st.shared.u32 	[%r34+2048], %r275;
	add.s32 	%r277, %r276, %r275;
	ld.shared.u32 	%r278, [%r34+3072];
	st.shared.u32 	[%r34+3072], %r277;
	add.s32 	%r279, %r278, %r277;
	ld.shared.u32 	%r280, [%r34+4096];
	st.shared.u32 	[%r34+4096], %r279;
	add.s32 	%r281, %r280, %r279;
	ld.shared.u32 	%r282, [%r34+5120];
	st.shared.u32 	[%r34+5120], %r281;
	add.s32 	%r283, %r282, %r281;
	ld.shared.u32 	%r284, [%r34+6144];
	st.shared.u32 	[%r34+6144], %r283;
	add.s32 	%r285, %r284, %r283;
	ld.shared.u32 	%r286, [%r34+7168];
	st.shared.u32 	[%r34+7168], %r285;
	add.s32 	%r287, %r286, %r285;
	ld.shared.u32 	%r288, [%r34+8192];
	st.shared.u32 	[%r34+8192], %r287;
	add.s32 	%r289, %r288, %r287;
	ld.shared.u32 	%r290, [%r34+9216];
	st.shared.u32 	[%r34+9216], %r289;
	add.s32 	%r291, %r290, %r289;
	ld.shared.u32 	%r292, [%r34+10240];
	st.shared.u32 	[%r34+10240], %r291;
	add.s32 	%r293, %r292, %r291;
	ld.shared.u32 	%r294, [%r34+11264];
	st.shared.u32 	[%r34+11264], %r293;
	add.s32 	%r1230, %r294, %r293;
$L__BB7_43:
	setp.gt.u32 	%p25, %r1, 255;
	shl.b32 	%r295, %r4, 8;
	add.s32 	%r296, %r295, %r1;
	mul.wide.s32 	%rd252, %r296, 4;
	add.s64 	%rd59, %rd3, %rd252;
	@%p25 bra 	$L__BB7_45;
	or.b32  	%r297, %r1230, 1073741824;
	st.volatile.global.u32 	[%rd59], %r297;
$L__BB7_45:
	ld.param.u64 	%rd631, [_ZN3cub18CUB_300001_SM_10006detail10radix_sort29DeviceRadixSortOnesweepKernelINS1_5radix10policy_hubIxxyE10Policy1000ELNS0_9SortOrderE0ExxyiiNS1_21identity_decomposer_tEEEvPT5_SB_PT3_PKSC_PT1_PKSG_PT2_PKSK_T4_iiT6__param_7];
	ld.param.u64 	%rd630, [_ZN3cub18CUB_300001_SM_10006detail10radix_sort29DeviceRadixSortOnesweepKernelINS1_5radix10policy_hubIxxyE10Policy1000ELNS0_9SortOrderE0ExxyiiNS1_21identity_decomposer_tEEEvPT5_SB_PT3_PKSC_PT1_PKSG_PT2_PKSK_T4_iiT6__param_3];
	ld.param.u64 	%rd626, [_ZN3cub18CUB_300001_SM_10006detail10radix_sort29DeviceRadixSortOnesweepKernelINS1_5radix10policy_hubIxxyE10Policy1000ELNS0_9SortOrderE0ExxyiiNS1_21identity_decomposer_tEEEvPT5_SB_PT3_PKSC_PT1_PKSG_PT2_PKSK_T4_iiT6__param_2];
	xor.b64  	%rd679, %rd643, -9223372036854775808;
	xor.b64  	%rd680, %rd644, -9223372036854775808;
	xor.b64  	%rd689, %rd653, -9223372036854775808;
	xor.b64  	%rd687, %rd651, -9223372036854775808;
	xor.b64  	%rd685, %rd649, -9223372036854775808;
	xor.b64  	%rd686, %rd650, -9223372036854775808;
	xor.b64  	%rd688, %rd652, -9223372036854775808;
	xor.b64  	%rd690, %rd654, -9223372036854775808;
	setp.lt.u32 	%p26, %r1, 256;
	setp.eq.s32 	%p27, %r1230, 4608;
	and.pred  	%p28, %p26, %p27;
	selp.u32 	%r298, 1, 0, %p28;
	{ 
	.reg .pred 	%p1; 
	.reg .pred 	%p2; 
	setp.ne.u32 	%p1, %r298, 0; 
	bar.red.or.pred 	%p2, 0, %p1; 
	selp.u32 	%r299, 1, 0, %p2; 
	}
	setp.eq.s32 	%p29, %r299, 0;
	and.b32  	%r300, %r1, 992;
	and.b32  	%r301, %r1, 31;
	mul.lo.s32 	%r302, %r300, 12;
	or.b32  	%r303, %r302, %r301;
	cvt.u64.u32 	%rd68, %r303;
	add.s64 	%rd253, %rd68, %rd5;
	cvta.to.global.u64 	%rd254, %rd631;
	shl.b64 	%rd255, %rd253, 3;
	add.s64 	%rd69, %rd254, %rd255;
	cvt.u64.u32 	%rd70, %r1;
	cvta.to.global.u64 	%rd256, %rd626;
	mul.wide.u32 	%rd257, %r1, 8;
	add.s64 	%rd71, %rd256, %rd257;
	cvta.to.global.u64 	%rd258, %rd630;
	add.s64 	%rd72, %rd258, %rd257;
	@%p29 bra 	$L__BB7_135;
	setp.gt.u32 	%p30, %r1, 255;
	setp.gt.u32 	%p31, %r1, %r33;
	selp.b32 	%r37, 4608, 0, %p31;
	shl.b32 	%r304, %r1, 3;
	mov.u32 	%r305, _ZZN3cub18CUB_300001_SM_10006detail10radix_sort29DeviceRadixSortOnesweepKernelINS1_5radix10policy_hubIxxyE10Policy1000ELNS0_9SortOrderE0ExxyiiNS1_21identity_decomposer_tEEEvPT5_SB_PT3_PKSC_PT1_PKSG_PT2_PKSK_T4_iiT6_E1s;
	add.s32 	%r306, %r305, %r304;
	add.s32 	%r38, %r306, 36864;
	@%p30 bra 	$L__BB7_54;
	ld.global.u64 	%rd259, [%rd72];
	cvt.u64.u32 	%rd260, %r37;
	sub.s64 	%rd655, %rd259, %rd260;
	st.shared.u64 	[%r38], %rd655;
	setp.lt.s32 	%p32, %r4, 1;
	mov.u32 	%r1234, %r1230;
	@%p32 bra 	$L__BB7_53;
	mov.b32 	%r1232, -1;
	mov.u32 	%r1231, %r4;
	mov.u32 	%r1234, %r1230;
$L__BB7_49:
	add.s32 	%r42, %r1231, -1;
	shl.b32 	%r308, %r42, 8;
	add.s32 	%r309, %r308, %r1;
	mul.wide.s32 	%rd261, %r309, 4;
	add.s64 	%rd74, %rd3, %rd261;
$L__BB7_50:
	membar.cta;
	ld.volatile.global.u32 	%r43, [%rd74];
	setp.eq.s32 	%p33, %r43, 0;
	@%p33 bra 	$L__BB7_50;
	and.b32  	%r310, %r43, 1073741823;
	add.s32 	%r1234, %r310, %r1234;
	setp.gt.s32 	%p34, %r43, -1;
	vote.sync.ballot.b32 	%r1232, %p34, %r1232;
	setp.gt.u32 	%p36, %r1231, 1;
	and.pred  	%p37, %p34, %p36;
	mov.u32 	%r1231, %r42;
	@%p37 bra 	$L__BB7_49;
	ld.shared.u64 	%rd655, [%r38];
$L__BB7_53:
	or.b32  	%r311, %r1234, -2147483648;
	st.volatile.global.u32 	[%rd59], %r311;
	sub.s32 	%r312, %r1234, %r1230;
	cvt.s64.s32 	%rd262, %r312;
	add.s64 	%rd263, %rd655, %rd262;
	st.shared.u64 	[%r38], %rd263;
$L__BB7_54:
	ld.param.u64 	%rd627, [_ZN3cub18CUB_300001_SM_10006detail10radix_sort29DeviceRadixSortOnesweepKernelINS1_5radix10policy_hubIxxyE10Policy1000ELNS0_9SortOrderE0ExxyiiNS1_21identity_decomposer_tEEEvPT5_SB_PT3_PKSC_PT1_PKSG_PT2_PKSK_T4_iiT6__param_2];
	setp.gt.u32 	%p38, %r1, 255;
	setp.lt.s32 	%p39, %r5, %r159;
	setp.eq.s64 	%p40, %rd627, 0;
	or.pred  	%p41, %p40, %p39;
	or.pred  	%p42, %p38, %p41;
	@%p42 bra 	$L__BB7_56;
	ld.shared.u64 	%rd264, [%r38];
	cvt.u64.u32 	%rd265, %r37;
	cvt.s64.s32 	%rd266, %r1230;
	add.s64 	%rd267, %rd265, %rd266;
	add.s64 	%rd268, %rd267, %rd264;
	st.global.u64 	[%rd71], %rd268;
$L__BB7_56:
	setp.gt.s32 	%p43, %r5, %r159;
	bar.sync 	0;
	shl.b32 	%r313, %r33, 3;
	add.s32 	%r315, %r305, %r313;
	ld.shared.u64 	%rd77, [%r315+36864];
	@%p43 bra 	$L__BB7_58;
	add.s64 	%rd269, %rd77, %rd68;
	shl.b64 	%rd270, %rd269, 3;
	add.s64 	%rd271, %rd2, %rd270;
	st.global.u64 	[%rd271], %rd654;
	st.global.u64 	[%rd271+256], %rd653;
	st.global.u64 	[%rd271+512], %rd652;
	st.global.u64 	[%rd271+768], %rd651;
	st.global.u64 	[%rd271+1024], %rd650;
	st.global.u64 	[%rd271+1280], %rd649;
	st.global.u64 	[%rd271+1536], %rd648;
	st.global.u64 	[%rd271+1792], %rd647;
	st.global.u64 	[%rd271+2048], %rd646;
	st.global.u64 	[%rd271+2304], %rd645;
	st.global.u64 	[%rd271+2560], %rd644;
	st.global.u64 	[%rd271+2816], %rd643;
	bra.uni 	$L__BB7_82;
$L__BB7_58:
	cvt.u32.u64 	%r316, %rd68;
	mad.lo.s32 	%r47, %r4, -4608, %r159;
	setp.ge.s32 	%p44, %r316, %r47;
	add.s64 	%rd272, %rd77, %rd68;
	shl.b64 	%rd273, %rd272, 3;
	add.s64 	%rd78, %rd2, %rd273;
	@%p44 bra 	$L__BB7_60;
	st.global.u64 	[%rd78], %rd654;
$L__BB7_60:
	add.s32 	%r318, %r316, 32;
	setp.ge.s32 	%p45, %r318, %r47;
	@%p45 bra 	$L__BB7_62;
	st.global.u64 	[%rd78+256], %rd653;
$L__BB7_62:
	add.s32 	%r320, %r316, 64;
	setp.ge.s32 	%p46, %r320, %r47;
	@%p46 bra 	$L__BB7_64;
	st.global.u64 	[%rd78+512], %rd652;
$L__BB7_64:
	add.s32 	%r322, %r316, 96;
	setp.ge.s32 	%p47, %r322, %r47;
	@%p47 bra 	$L__BB7_66;
	st.global.u64 	[%rd78+768], %rd651;
$L__BB7_66:
	add.s32 	%r324, %r316, 128;
	setp.ge.s32 	%p48, %r324, %r47;
	@%p48 bra 	$L__BB7_68;
	st.global.u64 	[%rd78+1024], %rd650;
$L__BB7_68:
	add.s32 	%r326, %r316, 160;
	setp.ge.s32 	%p49, %r326, %r47;
	@%p49 bra 	$L__BB7_70;
	st.global.u64 	[%rd78+1280], %rd649;
$L__BB7_70:
	add.s32 	%r328, %r316, 192;
	setp.ge.s32 	%p50, %r328, %r47;
	@%p50 bra 	$L__BB7_72;
	st.global.u64 	[%rd78+1536], %rd648;
$L__BB7_72:
	add.s32 	%r330, %r316, 224;
	setp.ge.s32 	%p51, %r330, %r47;
	@%p51 bra 	$L__BB7_74;
	st.global.u64 	[%rd78+1792], %rd647;
$L__BB7_74:
	add.s32 	%r332, %r316, 256;
	setp.ge.s32 	%p52, %r332, %r47;
	@%p52 bra 	$L__BB7_76;
	st.global.u64 	[%rd78+2048], %rd646;
$L__BB7_76:
	add.s32 	%r334, %r316, 288;
	setp.ge.s32 	%p53, %r334, %r47;
	@%p53 bra 	$L__BB7_78;
	st.global.u64 	[%rd78+2304], %rd645;
$L__BB7_78:
	add.s32 	%r336, %r316, 320;
	setp.ge.s32 	%p54, %r336, %r47;
	@%p54 bra 	$L__BB7_80;
	st.global.u64 	[%rd78+2560], %rd644;
$L__BB7_80:
	add.s32 	%r338, %r316, 352;
	setp.ge.s32 	%p55, %r338, %r47;
	@%p55 bra 	$L__BB7_82;
	st.global.u64 	[%rd78+2816], %rd643;
$L__BB7_82:
	setp.gt.s32 	%p56, %r5, %r159;
	@%p56 bra 	$L__BB7_84;
	ld.global.u64 	%rd678, [%rd69];
	ld.global.u64 	%rd677, [%rd69+256];
	ld.global.u64 	%rd676, [%rd69+512];
	ld.global.u64 	%rd675, [%rd69+768];
	ld.global.u64 	%rd674, [%rd69+1024];
	ld.global.u64 	%rd673, [%rd69+1280];
	ld.global.u64 	%rd672, [%rd69+1536];
	ld.global.u64 	%rd671, [%rd69+1792];
	ld.global.u64 	%rd670, [%rd69+2048];
	ld.global.u64 	%rd669, [%rd69+2304];
	ld.global.u64 	%rd668, [%rd69+2560];
	ld.global.u64 	%rd667, [%rd69+2816];
	bra.uni 	$L__BB7_108;
$L__BB7_84:
	cvt.u32.u64 	%r339, %rd68;
	cvt.u32.u64 	%r340, %rd5;
	sub.s32 	%r48, %r159, %r340;
	setp.ge.s32 	%p57, %r339, %r48;
	@%p57 bra 	$L__BB7_86;
	ld.global.u64 	%rd678, [%rd69];
$L__BB7_86:
	add.s32 	%r342, %r339, 32;
	setp.ge.s32 	%p58, %r342, %r48;
	@%p58 bra 	$L__BB7_88;
	ld.global.u64 	%rd677, [%rd69+256];
$L__BB7_88:
	add.s32 	%r344, %r339, 64;
	setp.ge.s32 	%p59, %r344, %r48;
	@%p59 bra 	$L__BB7_90;
	ld.global.u64 	%rd676, [%rd69+512];
$L__BB7_90:
	add.s32 	%r346, %r339, 96;
	setp.ge.s32 	%p60, %r346, %r48;
	@%p60 bra 	$L__BB7_92;
	ld.global.u64 	%rd675, [%rd69+768];
$L__BB7_92:
	add.s32 	%r348, %r339, 128;
	setp.ge.s32 	%p61, %r348, %r48;
	@%p61 bra 	$L__BB7_94;
	ld.global.u64 	%rd674, [%rd69+1024];
$L__BB7_94:
	add.s32 	%r350, %r339, 160;
	setp.ge.s32 	%p62, %r350, %r48;
	@%p62 bra 	$L__BB7_96;
	ld.global.u64 	%rd673, [%rd69+1280];
$L__BB7_96:
	add.s32 	%r352, %r339, 192;
	setp.ge.s32 	%p63, %r352, %r48;
	@%p63 bra 	$L__BB7_98;
	ld.global.u64 	%rd672, [%rd69+1536];
$L__BB7_98:
	add.s32 	%r354, %r339, 224;
	setp.ge.s32 	%p64, %r354, %r48;
	@%p64 bra 	$L__BB7_100;
	ld.global.u64 	%rd671, [%rd69+1792];
$L__BB7_100:
	add.s32 	%r356, %r339, 256;
	setp.ge.s32 	%p65, %r356, %r48;
	@%p65 bra 	$L__BB7_102;
	ld.global.u64 	%rd670, [%rd69+2048];
$L__BB7_102:
	add.s32 	%r358, %r339, 288;
	setp.ge.s32 	%p66, %r358, %r48;
	@%p66 bra 	$L__BB7_104;
	ld.global.u64 	%rd669, [%rd69+2304];
$L__BB7_104:
	add.s32 	%r360, %r339, 320;
	setp.ge.s32 	%p67, %r360, %r48;
	@%p67 bra 	$L__BB7_106;
	ld.global.u64 	%rd668, [%rd69+2560];
$L__BB7_106:
	add.s32 	%r362, %r339, 352;
	setp.ge.s32 	%p68, %r362, %r48;
	@%p68 bra 	$L__BB7_108;
	ld.global.u64 	%rd667, [%rd69+2816];
$L__BB7_108:
	setp.gt.s32 	%p69, %r5, %r159;
	@%p69 bra 	$L__BB7_110;
	add.s64 	%rd286, %rd77, %rd68;
	shl.b64 	%rd287, %rd286, 3;
	add.s64 	%rd288, %rd1, %rd287;
	st.global.u64 	[%rd288], %rd678;
	st.global.u64 	[%rd288+256], %rd677;
	st.global.u64 	[%rd288+512], %rd676;
	st.global.u64 	[%rd288+768], %rd675;
	st.global.u64 	[%rd288+1024], %rd674;
	st.global.u64 	[%rd288+1280], %rd673;
	st.global.u64 	[%rd288+1536], %rd672;
	st.global.u64 	[%rd288+1792], %rd671;
	st.global.u64 	[%rd288+2048], %rd670;
	st.global.u64 	[%rd288+2304], %rd669;
	st.global.u64 	[%rd288+2560], %rd668;
	st.global.u64 	[%rd288+2816], %rd667;
	bra.uni 	$L__BB7_134;
$L__BB7_110:
	cvt.u32.u64 	%r363, %rd68;
	mad.lo.s32 	%r49, %r4, -4608, %r159;
	setp.ge.s32 	%p70, %r363, %r49;
	add.s64 	%rd289, %rd77, %rd68;
	shl.b64 	%rd290, %rd289, 3;
	add.s64 	%rd126, %rd1, %rd290;
	@%p70 bra 	$L__BB7_112;
	st.global.u64 	[%rd126], %rd678;
$L__BB7_112:
	add.s32 	%r365, %r363, 32;
	setp.ge.s32 	%p71, %r365, %r49;
	@%p71 bra 	$L__BB7_114;
	st.global.u64 	[%rd126+256], %rd677;
$L__BB7_114:
	add.s32 	%r367, %r363, 64;
	setp.ge.s32 	%p72, %r367, %r49;
	@%p72 bra 	$L__BB7_116;
	st.global.u64 	[%rd126+512], %rd676;
$L__BB7_116:
	add.s32 	%r369, %r363, 96;
	setp.ge.s32 	%p73, %r369, %r49;
	@%p73 bra 	$L__BB7_118;
	st.global.u64 	[%rd126+768], %rd675;
$L__BB7_118:
	add.s32 	%r371, %r363, 128;
	setp.ge.s32 	%p74, %r371, %r49;
	@%p74 bra 	$L__BB7_120;
	st.global.u64 	[%rd126+1024], %rd674;
$L__BB7_120:
	add.s32 	%r373, %r363, 160;
	setp.ge.s32 	%p75, %r373, %r49;
	@%p75 bra 	$L__BB7_122;
	st.global.u64 	[%rd126+1280], %rd673;
$L__BB7_122:
	add.s32 	%r375, %r363, 192;
	setp.ge.s32 	%p76, %r375, %r49;
	@%p76 bra 	$L__BB7_124;
	st.global.u64 	[%rd126+1536], %rd672;
$L__BB7_124:
	add.s32 	%r377, %r363, 224;
	setp.ge.s32 	%p77, %r377, %r49;
	@%p77 bra 	$L__BB7_126;
	st.global.u64 	[%rd126+1792], %rd671;
$L__BB7_126:
	add.s32 	%r379, %r363, 256;
	setp.ge.s32 	%p78, %r379, %r49;
	@%p78 bra 	$L__BB7_128;
	st.global.u64 	[%rd126+2048], %rd670;
$L__BB7_128:
	add.s32 	%r381, %r363, 288;
	setp.ge.s32 	%p79, %r381, %r49;
	@%p79 bra 	$L__BB7_130;
	st.global.u64 	[%rd126+2304], %rd669;
$L__BB7_130:
	add.s32 	%r383, %r363, 320;
	setp.ge.s32 	%p80, %r383, %r49;
	@%p80 bra 	$L__BB7_132;
	st.global.u64 	[%rd126+2560], %rd668;
$L__BB7_132:
	add.s32 	%r385, %r363, 352;
	setp.ge.s32 	%p81, %r385, %r49;
	@%p81 bra 	$L__BB7_134;
	st.global.u64 	[%rd126+2816], %rd667;
$L__BB7_134:
	// begin inline asm
	exit;
	// end inline asm
	mov.u64 	%rd679, %rd643;
	mov.u64 	%rd680, %rd644;
	mov.u64 	%rd681, %rd645;
	mov.u64 	%rd682, %rd646;
	mov.u64 	%rd683, %rd647;
	mov.u64 	%rd684, %rd648;
	mov.u64 	%rd685, %rd649;
	mov.u64 	%rd686, %rd650;
	mov.u64 	%rd687, %rd651;
	mov.u64 	%rd688, %rd652;
	mov.u64 	%rd689, %rd653;
	mov.u64 	%rd690, %rd654;
$L__BB7_135:
	mul.hi.u32 	%r386, %r1, 357913942;
	add.s32 	%r387, %r386, %r1;
	shl.b32 	%r388, %r387, 2;
	mov.u32 	%r389, _ZZN3cub18CUB_300001_SM_10006detail10radix_sort29DeviceRadixSortOnesweepKernelINS1_5radix10policy_hubIxxyE10Policy1000ELNS0_9SortOrderE0ExxyiiNS1_21identity_decomposer_tEEEvPT5_SB_PT3_PKSC_PT1_PKSG_PT2_PKSK_T4_iiT6_E1s;
	add.s32 	%r390, %r389, %r388;
	add.s32 	%r50, %r390, 13328;
	st.shared.u32 	[%r390+13328], %r1230;
	bar.sync 	0;
	setp.gt.u32 	%p82, %r1, 31;
	@%p82 bra 	$L__BB7_137;
	mad.lo.s32 	%r422, %r1, 52, %r389;
	ld.shared.u32 	%r423, [%r422+13328];
	ld.shared.u32 	%r424, [%r422+13332];
	ld.shared.u32 	%r425, [%r422+13336];
	ld.shared.u32 	%r426, [%r422+13340];
	ld.shared.u32 	%r427, [%r422+13344];
	ld.shared.u32 	%r428, [%r422+13348];
	ld.shared.u32 	%r429, [%r422+13352];
	ld.shared.u32 	%r430, [%r422+13356];
	ld.shared.u32 	%r431, [%r422+13360];
	ld.shared.u32 	%r432, [%r422+13364];
	ld.shared.u32 	%r433, [%r422+13368];
	ld.shared.u32 	%r434, [%r422+13372];
	add.s32 	%r435, %r424, %r423;
	add.s32 	%r436, %r435, %r425;
	add.s32 	%r437, %r436, %r426;
	add.s32 	%r438, %r437, %r427;
	add.s32 	%r439, %r438, %r428;
	add.s32 	%r440, %r439, %r429;
	add.s32 	%r441, %r440, %r430;
	add.s32 	%r442, %r441, %r431;
	add.s32 	%r443, %r442, %r432;
	add.s32 	%r444, %r443, %r433;
	add.s32 	%r395, %r444, %r434;
	mov.b32 	%r393, 1;
	mov.b32 	%r418, 0;
	mov.b32 	%r420, -1;
	// begin inline asm
	{  .reg .s32 r0;  .reg .pred p;  shfl.sync.up.b32 r0|p, %r395, %r393, %r418, %r420;  @p add.s32 r0, r0, %r395;  mov.s32 %r391, r0;}
	// end inline asm
	mov.b32 	%r399, 2;
	// begin inline asm
	{  .reg .s32 r0;  .reg .pred p;  shfl.sync.up.b32 r0|p, %r391, %r399, %r418, %r420;  @p add.s32 r0, r0, %r391;  mov.s32 %r397, r0;}
	// end inline asm
	mov.b32 	%r405, 4;
	// begin inline asm
	{  .reg .s32 r0;  .reg .pred p;  shfl.sync.up.b32 r0|p, %r397, %r405, %r418, %r420;  @p add.s32 r0, r0, %r397;  mov.s32 %r403, r0;}
	// end inline asm
	mov.b32 	%r411, 8;
	// begin inline asm
	{  .reg .s32 r0;  .reg .pred p;  shfl.sync.up.b32 r0|p, %r403, %r411, %r418, %r420;  @p add.s32 r0, r0, %r403;  mov.s32 %r409, r0;}
	// end inline asm
	mov.b32 	%r417, 16;
	// begin inline asm
	{  .reg .s32 r0;  .reg .pred p;  shfl.sync.up.b32 r0|p, %r409, %r417, %r418, %r420;  @p add.s32 r0, r0, %r409;  mov.s32 %r415, r0;}
	// end inline asm
	sub.s32 	%r445, %r415, %r395;
	add.s32 	%r446, %r423, %r445;
	add.s32 	%r447, %r424, %r446;
	add.s32 	%r448, %r425, %r447;
	add.s32 	%r449, %r426, %r448;
	add.s32 	%r450, %r427, %r449;
	add.s32 	%r451, %r428, %r450;
	add.s32 	%r452, %r429, %r451;
	add.s32 	%r453, %r430, %r452;
	add.s32 	%r454, %r431, %r453;
	add.s32 	%r455, %r432, %r454;
	add.s32 	%r456, %r433, %r455;
	st.shared.u32 	[%r422+13328], %r445;
	st.shared.u32 	[%r422+13332], %r446;
	st.shared.u32 	[%r422+13336], %r447;
	st.shared.u32 	[%r422+13340], %r448;
	st.shared.u32 	[%r422+13344], %r449;
	st.shared.u32 	[%r422+13348], %r450;
	st.shared.u32 	[%r422+13352], %r451;
	st.shared.u32 	[%r422+13356], %r452;
	st.shared.u32 	[%r422+13360], %r453;
	st.shared.u32 	[%r422+13364], %r454;
	st.shared.u32 	[%r422+13368], %r455;
	st.shared.u32 	[%r422+13372], %r456;
$L__BB7_137:
	setp.gt.u32 	%p83, %r1, 255;
	bar.sync 	0;
	ld.shared.s32 	%rd140, [%r50];
	@%p83 bra 	$L__BB7_139;
	cvt.u32.u64 	%r457, %rd140;
	shl.b32 	%r459, %r1, 2;
	add.s32 	%r461, %r389, %r459;
	ld.shared.u32 	%r462, [%r461];
	add.s32 	%r463, %r462, %r457;
	st.shared.u32 	[%r461], %r463;
	ld.shared.u32 	%r464, [%r461+1024];
	add.s32 	%r465, %r464, %r457;
	st.shared.u32 	[%r461+1024], %r465;
	ld.shared.u32 	%r466, [%r461+2048];
	add.s32 	%r467, %r466, %r457;
	st.shared.u32 	[%r461+2048], %r467;
	ld.shared.u32 	%r468, [%r461+3072];
	add.s32 	%r469, %r468, %r457;
	st.shared.u32 	[%r461+3072], %r469;
	ld.shared.u32 	%r470, [%r461+4096];
	add.s32 	%r471, %r470, %r457;
	st.shared.u32 	[%r461+4096], %r471;
	ld.shared.u32 	%r472, [%r461+5120];
	add.s32 	%r473, %r472, %r457;
	st.shared.u32 	[%r461+5120], %r473;
	ld.shared.u32 	%r474, [%r461+6144];
	add.s32 	%r475, %r474, %r457;
	st.shared.u32 	[%r461+6144], %r475;
	ld.shared.u32 	%r476, [%r461+7168];
	add.s32 	%r477, %r476, %r457;
	st.shared.u32 	[%r461+7168], %r477;
	ld.shared.u32 	%r478, [%r461+8192];
	add.s32 	%r479, %r478, %r457;
	st.shared.u32 	[%r461+8192], %r479;
	ld.shared.u32 	%r480, [%r461+9216];
	add.s32 	%r481, %r480, %r457;
	st.shared.u32 	[%r461+9216], %r481;
	ld.shared.u32 	%r482, [%r461+10240];
	add.s32 	%r483, %r482, %r457;
	st.shared.u32 	[%r461+10240], %r483;
	ld.shared.u32 	%r484, [%r461+11264];
	add.s32 	%r485, %r484, %r457;
	st.shared.u32 	[%r461+11264], %r485;
$L__BB7_139:
	bar.sync 	0;
	// begin inline asm
	mov.u32 %r486, %lanemask_le;
	// end inline asm
	cvt.u32.u64 	%r512, %rd58;
	shr.u64 	%rd291, %rd690, %r512;
	cvt.u32.u64 	%r513, %rd291;
	and.b32  	%r509, %r513, %r8;
	mov.b32 	%r489, 1;
	// begin inline asm
	{
    .reg .pred p;
    and.b32 %r487, %r509, %r489;    setp.ne.u32 p, %r487, 0;
    vote.ballot.sync.b32 %r487, p, 0xffffffff;
    @!p not.b32 %r487, %r487;
}

	// end inline asm
	mov.b32 	%r492, 2;
	// begin inline asm
	{
    .reg .pred p;
    and.b32 %r490, %r509, %r492;    setp.ne.u32 p, %r490, 0;
    vote.ballot.sync.b32 %r490, p, 0xffffffff;
    @!p not.b32 %r490, %r490;
}

	// end inline asm
	and.b32  	%r514, %r490, %r487;
	mov.b32 	%r495, 4;
	// begin inline asm
	{
    .reg .pred p;
    and.b32 %r493, %r509, %r495;    setp.ne.u32 p, %r493, 0;
    vote.ballot.sync.b32 %r493, p, 0xffffffff;
    @!p not.b32 %r493, %r493;
}

	// end inline asm
	and.b32  	%r515, %r493, %r514;
	mov.b32 	%r498, 8;
	// begin inline asm
	{
    .reg .pred p;
    and.b32 %r496, %r509, %r498;    setp.ne.u32 p, %r496, 0;
    vote.ballot.sync.b32 %r496, p, 0xffffffff;
    @!p not.b32 %r496, %r496;
}

	// end inline asm
	and.b32  	%r516, %r496, %r515;
	mov.b32 	%r501, 16;
	// begin inline asm
	{
    .reg .pred p;
    and.b32 %r499, %r509, %r501;    setp.ne.u32 p, %r499, 0;
    vote.ballot.sync.b32 %r499, p, 0xffffffff;
    @!p not.b32 %r499, %r499;
}

	// end inline asm
	and.b32  	%r517, %r499, %r516;
	mov.b32 	%r504, 32;
	// begin inline asm
	{
    .reg .pred p;
    and.b32 %r502, %r509, %r504;    setp.ne.u32 p, %r502, 0;
    vote.ballot.sync.b32 %r502, p, 0xffffffff;
    @!p not.b32 %r502, %r502;
}

	// end inline asm
	and.b32  	%r518, %r502, %r517;
	mov.b32 	%r507, 64;
	// begin inline asm
	{
    .reg .pred p;
    and.b32 %r505, %r509, %r507;    setp.ne.u32 p, %r505, 0;
    vote.ballot.sync.b32 %r505, p, 0xffffffff;
    @!p not.b32 %r505, %r505;
}

	// end inline asm
	and.b32  	%r519, %r505, %r518;
	mov.b32 	%r510, 128;
	// begin inline asm
	{
    .reg .pred p;
    and.b32 %r508, %r509, %r510;    setp.ne.u32 p, %r508, 0;
    vote.ballot.sync.b32 %r508, p, 0xffffffff;
    @!p not.b32 %r508, %r508;
}

	// end inline asm
	and.b32  	%r520, %r508, %r519;
	clz.b32 	%r521, %r520;
	sub.s32 	%r53, 31, %r521;
	and.b32  	%r522, %r486, %r520;
	popc.b32 	%r54, %r522;
	setp.ne.s32 	%p84, %r162, %r53;
	mov.b32 	%r1235, 0;
	@%p84 bra 	$L__BB7_141;
	shl.b32 	%r523, %r509, 2;
	add.s32 	%r524, %r9, %r523;
	atom.shared.add.u32 	%r1235, [%r524], %r54;
$L__BB7_141:
	shfl.sync.idx.b32	%r550|%p85, %r1235, %r53, 31, -1;
	add.s32 	%r57, %r54, %r550;
	shr.u64 	%rd292, %rd689, %r512;
	cvt.u32.u64 	%r552, %rd292;
	and.b32  	%r547, %r552, %r8;
	mov.b32 	%r527, 1;
	// begin inline asm
	{
    .reg .pred p;
    and.b32 %r525, %r547, %r527;    setp.ne.u32 p, %r525, 0;
    vote.ballot.sync.b32 %r525, p, 0xffffffff;
    @!p not.b32 %r525, %r525;
}

	// end inline asm
	mov.b32 	%r530, 2;
	// begin inline asm
	{
    .reg .pred p;
    and.b32 %r528, %r547, %r530;    setp.ne.u32 p, %r528, 0;
    vote.ballot.sync.b32 %r528, p, 0xffffffff;
    @!p not.b32 %r528, %r528;
}

	// end inline asm
	and.b32  	%r553, %r528, %r525;
	mov.b32 	%r533, 4;
	// begin inline asm
	{
    .reg .pred p;
    and.b32 %r531, %r547, %r533;    setp.ne.u32 p, %r531, 0;
    vote.ballot.sync.b32 %r531, p, 0xffffffff;
    @!p not.b32 %r531, %r531;
}

	// end inline asm
	and.b32  	%r554, %r531, %r553;
	mov.b32 	%r536, 8;
	// begin inline asm
	{
    .reg .pred p;
    and.b32 %r534, %r547, %r536;    setp.ne.u32 p, %r534, 0;
    vote.ballot.sync.b32 %r534, p, 0xffffffff;
    @!p not.b32 %r534, %r534;
}

	// end inline asm
	and.b32  	%r555, %r534, %r554;
	mov.b32 	%r539, 16;
	// begin inline asm
	{
    .reg .pred p;
    and.b32 %r537, %r547, %r539;    setp.ne.u32 p, %r537, 0;
    vote.ballot.sync.b32 %r537, p, 0xffffffff;
    @!p not.b32 %r537, %r537;
}

	// end inline asm
	and.b32  	%r556, %r537, %r555;
	mov.b32 	%r542, 32;
	// begin inline asm
	{
    .reg .pred p;
    and.b32 %r540, %r547, %r542;    setp.ne.u32 p, %r540, 0;
    vote.ballot.sync.b32 %r540, p, 0xffffffff;
    @!p not.b32 %r540, %r540;
}

	// end inline asm
	and.b32  	%r557, %r540, %r556;
	mov.b32 	%r545, 64;
	// begin inline asm
	{
    .reg .pred p;
    and.b32 %r543, %r547, %r545;    setp.ne.u32 p, %r543, 0;
    vote.ballot.sync.b32 %r543, p, 0xffffffff;
    @!p not.b32 %r543, %r543;
}

	// end inline asm
	and.b32  	%r558, %r543, %r557;
	mov.b32 	%r548, 128;
	// begin inline asm
	{
    .reg .pred p;
    and.b32 %r546, %r547, %r548;    setp.ne.u32 p, %r546, 0;
    vote.ballot.sync.b32 %r546, p, 0xffffffff;
    @!p not.b32 %r546, %r546;
}

	// end inline asm
	and.b32  	%r559, %r546, %r558;
	clz.b32 	%r560, %r559;
	sub.s32 	%r59, 31, %r560;
	and.b32  	%r561, %r486, %r559;
	popc.b32 	%r60, %r561;
	setp.ne.s32 	%p86, %r162, %r59;
	mov.b32 	%r1236, 0;
	@%p86 bra 	$L__BB7_143;
	shl.b32 	%r562, %r547, 2;
	add.s32 	%r563, %r9, %r562;
	atom.shared.add.u32 	%r1236, [%r563], %r60;
$L__BB7_143:
	shfl.sync.idx.b32	%r589|%p87, %r1236, %r59, 31, -1;
	add.s32 	%r63, %r60, %r589;
	shr.u64 	%rd293, %rd688, %r512;
	cvt.u32.u64 	%r591, %rd293;
	and.b32  	%r586, %r591, %r8;
	mov.b32 	%r566, 1;
	// begin inline asm
	{
    .reg .pred p;
    and.b32 %r564, %r586, %r566;    setp.ne.u32 p, %r564, 0;
    vote.ballot.sync.b32 %r564, p, 0xffffffff;
    @!p not.b32 %r564, %r564;
}

	// end inline asm
	mov.b32 	%r569, 2;
	// begin inline asm
	{
    .reg .pred p;
    and.b32 %r567, %r586, %r569;    setp.ne.u32 p, %r567, 0;
    vote.ballot.sync.b32 %r567, p, 0xffffffff;
    @!p not.b32 %r567, %r567;
}

	// end inline asm
	and.b32  	%r592, %r567, %r564;
	mov.b32 	%r572, 4;
	// begin inline asm
	{
    .reg .pred p;
    and.b32 %r570, %r586, %r572;    setp.ne.u32 p, %r570, 0;
    vote.ballot.sync.b32 %r570, p, 0xffffffff;
    @!p not.b32 %r570, %r570;
}

	// end inline asm
	and.b32  	%r593, %r570, %r592;
	mov.b32 	%r575, 8;
	// begin inline asm
	{
    .reg .pred p;
    and.b32 %r573, %r586, %r575;    setp.ne.u32 p, %r573, 0;
    vote.ballot.sync.b32 %r573, p, 0xffffffff;
    @!p not.b32 %r573, %r573;
}

	// end inline asm
	and.b32  	%r594, %r573, %r593;
	mov.b32 	%r578, 16;
	// begin inline asm
	{
    .reg .pred p;
    and.b32 %r576, %r586, %r578;    setp.ne.u32 p, %r576, 0;
    vote.ballot.sync.b32 %r576, p, 0xffffffff;
    @!p not.b32 %r576, %r576;
}

	// end inline asm
	and.b32  	%r595, %r576, %r594;
	mov.b32 	%r581, 32;
	// begin inline asm
	{
    .reg .pred p;
    and.b32 %r579, %r586, %r581;    setp.ne.u32 p, %r579, 0;
    vote.ballot.sync.b32 %r579, p, 0xffffffff;
    @!p not.b32 %r579, %r579;
}

	// end inline asm
	and.b32  	%r596, %r579, %r595;
	mov.b32 	%r584, 64;
	// begin inline asm
	{
    .reg .pred p;
    and.b32 %r582, %r586, %r584;    setp.ne.u32 p, %r582, 0;
    vote.ballot.sync.b32 %r582, p, 0xffffffff;
    @!p not.b32 %r582, %r582;
}

	// end inline asm
	and.b32  	%r597, %r582, %r596;
	mov.b32 	%r587, 128;
	// begin inline asm
	{
    .reg .pred p;
    and.b32 %r585, %r586, %r587;    setp.ne.u32 p, %r585, 0;
    vote.ballot.sync.b32 %r585, p, 0xffffffff;
    @!p not.b32 %r585, %r585;
}

	// end inline asm
	and.b32  	%r598, %r585, %r597;
	clz.b32 	%r599, %r598;
	sub.s32 	%r65, 31, %r599;
	and.b32  	%r600, %r486, %r598;
	popc.b32 	%r66, %r600;
	setp.ne.s32 	%p88, %r162, %r65;
	mov.b32 	%r1237, 0;
	@%p88 bra 	$L__BB7_145;
	shl.b32 	%r601, %r586, 2;
	add.s32 	%r602, %r9, %r601;
	atom.shared.add.u32 	%r1237, [%r602], %r66;
$L__BB7_145:
	shfl.sync.idx.b32	%r628|%p89, %r1237, %r65, 31, -1;
	add.s32 	%r69, %r66, %r628;
	shr.u64 	%rd294, %rd687, %r512;
	cvt.u32.u64 	%r630, %rd294;
	and.b32  	%r625, %r630, %r8;
	mov.b32 	%r605, 1;
	// begin inline asm
	{
    .reg .pred p;
    and.b32 %r603, %r625, %r605;    setp.ne.u32 p, %r603, 0;
    vote.ballot.sync.b32 %r603, p, 0xffffffff;
    @!p not.b32 %r603, %r603;
}

	// end inline asm
	mov.b32 	%r608, 2;
	// begin inline asm
	{
    .reg .pred p;
    and.b32 %r606, %r625, %r608;    setp.ne.u32 p, %r606, 0;
    vote.ballot.sync.b32 %r606, p, 0xffffffff;
    @!p not.b32 %r606, %r606;
}

	// end inline asm
	and.b32  	%r631, %r606, %r603;
	mov.b32 	%r611, 4;
	// begin inline asm
	{
    .reg .pred p;
    and.b32 %r609, %r625, %r611;    setp.ne.u32 p, %r609, 0;
    vote.ballot.sync.b32 %r609, p, 0xffffffff;
    @!p not.b32 %r609, %r609;
}

	// end inline asm
	and.b32  	%r632, %r609, %r631;
	mov.b32 	%r614, 8;
	// begin inline asm
	{
    .reg .pred p;
    and.b32 %r612, %r625, %r614;    setp.ne.u32 p, %r612, 0;
    vote.ballot.sync.b32 %r612, p, 0xffffffff;
    @!p not.b32 %r612, %r612;
}

	// end inline asm
	and.b32  	%r633, %r612, %r632;
	mov.b32 	%r617, 16;
	// begin inline asm
	{
    .reg .pred p;
    and.b32 %r615, %r625, %r617;    setp.ne.u32 p, %r615, 0;
    vote.ballot.sync.b32 %r615, p, 0xffffffff;
    @!p not.b32 %r615, %r615;
}

	// end inline asm
	and.b32  	%r634, %r615, %r633;
	mov.b32 	%r620, 32;
	// begin inline asm
	{
    .reg .pred p;
    and.b32 %r618, %r625, %r620;    setp.ne.u32 p, %r618, 0;
    vote.ballot.sync.b32 %r618, p, 0xffffffff;
    @!p not.b32 %r618, %r618;
}

	// end inline asm
	and.b32  	%r635, %r618, %r634;
	mov.b32 	%r623, 64;
	// begin inline asm
	{
    .reg .pred p;
    and.b32 %r621, %r625, %r623;    setp.ne.u32 p, %r621, 0;
    vote.ballot.sync.b32 %r621, p, 0xffffffff;
    @!p not.b32 %r621, %r621;
}

	// end inline asm
	and.b32  	%r636, %r621, %r635;
	mov.b32 	%r626, 128;
	// begin inline asm
	{
    .reg .pred p;
    and.b32 %r624, %r625, %r626;    setp.ne.u32 p, %r624, 0;
    vote.ballot.sync.b32 %r624, p, 0xffffffff;
    @!p not.b32 %r624, %r624;
}

	// end inline asm
	and.b32  	%r637, %r624, %r636;
	clz.b32 	%r638, %r637;
	sub.s32 	%r71, 31, %r638;
	and.b32  	%r639, %r486, %r637;
	popc.b32 	%r72, %r639;
	setp.ne.s32 	%p90, %r162, %r71;
	mov.b32 	%r1238, 0;
	@%p90 bra 	$L__BB7_147;
	shl.b32 	%r640, %r625, 2;
	add.s32 	%r641, %r9, %r640;
	atom.shared.add.u32 	%r1238, [%r641], %r72;
$L__BB7_147:
	shfl.sync.idx.b32	%r667|%p91, %r1238, %r71, 31, -1;
	add.s32 	%r75, %r72, %r667;
	shr.u64 	%rd295, %rd686, %r512;
	cvt.u32.u64 	%r669, %rd295;
	and.b32  	%r664, %r669, %r8;
	mov.b32 	%r644, 1;
	// begin inline asm
	{
    .reg .pred p;
    and.b32 %r642, %r664, %r644;    setp.ne.u32 p, %r642, 0;
    vote.ballot.sync.b32 %r642, p, 0xffffffff;
    @!p not.b32 %r642, %r642;
}

	// end inline asm
	mov.b32 	%r647, 2;
	// begin inline asm
	{
    .reg .pred p;
    and.b32 %r645, %r664, %r647;    setp.ne.u32 p, %r645, 0;
    vote.ballot.sync.b32 %r645, p, 0xffffffff;
    @!p not.b32 %r645, %r645;
}

	// end inline asm
	and.b32  	%r670, %r645, %r642;
	mov.b32 	%r650, 4;
	// begin inline asm
	{
    .reg .pred p;
    and.b32 %r648, %r664, %r650;    setp.ne.u32 p, %r648, 0;
    vote.ballot.sync.b32 %r648, p, 0xffffffff;
    @!p not.b32 %r648, %r648;
}

	// end inline asm
	and.b32  	%r671, %r648, %r670;
	mov.b32 	%r653, 8;
	// begin inline asm
	{
    .reg .pred p;
    and.b32 %r651, %r664, %r653;    setp.ne.u32 p, %r651, 0;
    vote.ballot.sync.b32 %r651, p, 0xffffffff;
    @!p not.b32 %r651, %r651;
}

	// end inline asm
	and.b32  	%r672, %r651, %r671;
	mov.b32 	%r656, 16;
	// begin inline asm
	{
    .reg .pred p;
    and.b32 %r654, %r664, %r656;    setp.ne.u32 p, %r654, 0;
    vote.ballot.sync.b32 %r654, p, 0xffffffff;
    @!p not.b32 %r654, %r654;
}

	// end inline asm
	and.b32  	%r673, %r654, %r672;
	mov.b32 	%r659, 32;
	// begin inline asm
	{
    .reg .pred p;
    and.b32 %r657, %r664, %r659;    setp.ne.u32 p, %r657, 0;
    vote.ballot.sync.b32 %r657, p, 0xffffffff;
    @!p not.b32 %r657, %r657;
}

	// end inline asm
	and.b32  	%r674, %r657, %r673;
	mov.b32 	%r662, 64;
	// begin inline asm
	{
    .reg .pred p;
    and.b32 %r660, %r664, %r662;    setp.ne.u32 p, %r660, 0;
    vote.ballot.sync.b32 %r660, p, 0xffffffff;
    @!p not.b32 %r660, %r660;
}

	// end inline asm
	and.b32  	%r675, %r660, %r674;
	mov.b32 	%r665, 128;
	// begin inline asm
	{
    .reg .pred p;
    and.b32 %r663, %r664, %r665;    setp.ne.u32 p, %r663, 0;
    vote.ballot.sync.b32 %r663, p, 0xffffffff;
    @!p not.b32 %r663, %r663;
}

	// end inline asm
	and.b32  	%r676, %r663, %r675;
	clz.b32 	%r677, %r676;
	sub.s32 	%r77, 31, %r677;
	and.b32  	%r678, %r486, %r676;
	popc.b32 	%r78, %r678;
	setp.ne.s32 	%p92, %r162, %r77;
	mov.b32 	%r1239, 0;
	@%p92 bra 	$L__BB7_149;
	shl.b32 	%r679, %r664, 2;
	add.s32 	%r680, %r9, %r679;
	atom.shared.add.u32 	%r1239, [%r680], %r78;
$L__BB7_149:
	shfl.sync.idx.b32	%r706|%p93, %r1239, %r77, 31, -1;
	add.s32 	%r81, %r78, %r706;
	shr.u64 	%rd296, %rd685, %r512;
	cvt.u32.u64 	%r708, %rd296;
	and.b32  	%r703, %r708, %r8;
	mov.b32 	%r683, 1;
	// begin inline asm
	{
    .reg .pred p;
    and.b32 %r681, %r703, %r683;    setp.ne.u32 p, %r681, 0;
    vote.ballot.sync.b32 %r681, p, 0xffffffff;
    @!p not.b32 %r681, %r681;
}

	// end inline asm
	mov.b32 	%r686, 2;
	// begin inline asm
	{
    .reg .pred p;
    and.b32 %r684, %r703, %r686;    setp.ne.u32 p, %r684, 0;
    vote.ballot.sync.b32 %r684, p, 0xffffffff;
    @!p not.b32 %r684, %r684;
}

	// end inline asm
	and.b32  	%r709, %r684, %r681;
	mov.b32 	%r689, 4;
	// begin inline asm
	{
    .reg .pred p;
    and.b32 %r687, %r703, %r689;    setp.ne.u32 p, %r687, 0;
    vote.ballot.sync.b32 %r687, p, 0xffffffff;
    @!p not.b32 %r687, %r687;
}

	// end inline asm
	and.b32  	%r710, %r687, %r709;
	mov.b32 	%r692, 8;
	// begin inline asm
	{
    .reg .pred p;
    and.b32 %r690, %r703, %r692;    setp.ne.u32 p, %r690, 0;
    vote.ballot.sync.b32 %r690, p, 0xffffffff;
    @!p not.b32 %r690, %r690;
}

	// end inline asm
	and.b32  	%r711, %r690, %r710;
	mov.b32 	%r695, 16;
	// begin inline asm
	{
    .reg .pred p;
    and.b32 %r693, %r703, %r695;    setp.ne.u32 p, %r693, 0;
    vote.ballot.sync.b32 %r693, p, 0xffffffff;
    @!p not.b32 %r693, %r693;
}

	// end inline asm
	and.b32  	%r712, %r693, %r711;
	mov.b32 	%r698, 32;
	// begin inline asm
	{
    .reg .pred p;
    and.b32 %r696, %r703, %r698;    setp.ne.u32 p, %r696, 0;
    vote.ballot.sync.b32 %r696, p, 0xffffffff;
    @!p not.b32 %r696, %r696;
}

	// end inline asm
	and.b32  	%r713, %r696, %r712;
	mov.b32 	%r701, 64;
	// begin inline asm
	{
    .reg .pred p;
    and.b32 %r699, %r703, %r701;    setp.ne.u32 p, %r699, 0;
    vote.ballot.sync.b32 %r699, p, 0xffffffff;
    @!p not.b32 %r699, %r699;
}

	// end inline asm
	and.b32  	%r714, %r699, %r713;
	mov.b32 	%r704, 128;
	// begin inline asm
	{
    .reg .pred p;
    and.b32 %r702, %r703, %r704;    setp.ne.u32 p, %r702, 0;
    vote.ballot.sync.b32 %r702, p, 0xffffffff;
    @!p not.b32 %r702, %r702;
}

	// end inline asm
	and.b32  	%r715, %r702, %r714;
	clz.b32 	%r716, %r715;
	sub.s32 	%r83, 31, %r716;
	and.b32  	%r717, %r486, %r715;
	popc.b32 	%r84, %r717;
	setp.ne.s32 	%p94, %r162, %r83;
	mov.b32 	%r1240, 0;
	@%p94 bra 	$L__BB7_151;
	shl.b32 	%r718, %r703, 2;
	add.s32 	%r719, %r9, %r718;
	atom.shared.add.u32 	%r1240, [%r719], %r84;
$L__BB7_151:
	shfl.sync.idx.b32	%r745|%p95, %r1240, %r83, 31, -1;
	add.s32 	%r87, %r84, %r745;
	shr.u64 	%rd297, %rd684, %r512;
	cvt.u32.u64 	%r747, %rd297;
	and.b32  	%r742, %r747, %r8;
	mov.b32 	%r722, 1;
	// begin inline asm
	{
    .reg .pred p;
    and.b32 %r720, %r742, %r722;    setp.ne.u32 p, %r720, 0;
    vote.ballot.sync.b32 %r720, p, 0xffffffff;
    @!p not.b32 %r720, %r720;
}

	// end inline asm
	mov.b32 	%r725, 2;
	// begin inline asm
	{
    .reg .pred p;
    and.b32 %r723, %r742, %r725;    setp.ne.u32 p, %r723, 0;
    vote.ballot.sync.b32 %r723, p, 0xffffffff;
    @!p not.b32 %r723, %r723;
}

	// end inline asm
	and.b32  	%r748, %r723, %r720;
	mov.b32 	%r728, 4;
	// begin inline asm
	{
    .reg .pred p;
    and.b32 %r726, %r742, %r728;    setp.ne.u32 p, %r726, 0;
    vote.ballot.sync.b32 %r726, p, 0xffffffff;
    @!p not.b32 %r726, %r726;
}

	// end inline asm
	and.b32  	%r749, %r726, %r748;
	mov.b32 	%r731, 8;
	// begin inline asm
	{
    .reg .pred p;
    and.b32 %r729, %r742, %r731;    setp.ne.u32 p, %r729, 0;
    vote.ballot.sync.b32 %r729, p, 0xffffffff;
    @!p not.b32 %r729, %r729;
}

	// end inline asm
	and.b32  	%r750, %r729, %r749;
	mov.b32 	%r734, 16;
	// begin inline asm
	{
    .reg .pred p;
    and.b32 %r732, %r742, %r734;    setp.ne.u32 p, %r732, 0;
    vote.ballot.sync.b32 %r732, p, 0xffffffff;
    @!p not.b32 %r732, %r732;
}

	// end inline asm
	and.b32  	%r751, %r732, %r750;
	mov.b32 	%r737, 32;
	// begin inline asm
	{
    .reg .pred p;
    and.b32 %r735, %r742, %r737;    setp.ne.u32 p, %r735, 0;
    vote.ballot.sync.b32 %r735, p, 0xffffffff;
    @!p not.b32 %r735, %r735;
}

	// end inline asm
	and.b32  	%r752, %r735, %r751;
	mov.b32 	%r740, 64;
	// begin inline asm
	{
    .reg .pred p;
    and.b32 %r738, %r742, %r740;    setp.ne.u32 p, %r738, 0;
    vote.ballot.sync.b32 %r738, p, 0xffffffff;
    @!p not.b32 %r738, %r738;
}

	// end inline asm
	and.b32  	%r753, %r738, %r752;
	mov.b32 	%r743, 128;
	// begin inline asm
	{
    .reg .pred p;
    and.b32 %r741, %r742, %r743;    setp.ne.u32 p, %r741, 0;
    vote.ballot.sync.b32 %r741, p, 0xffffffff;
    @!p not.b32 %r741, %r741;
}

	// end inline asm
	and.b32  	%r754, %r741, %r753;
	clz.b32 	%r755, %r754;
	sub.s32 	%r89, 31, %r755;
	and.b32  	%r756, %r486, %r754;
	popc.b32 	%r90, %r756;
	setp.ne.s32 	%p96, %r162, %r89;
	mov.b32 	%r1241, 0;
	@%p96 bra 	$L__BB7_153;
	shl.b32 	%r757, %r742, 2;
	add.s32 	%r758, %r9, %r757;
	atom.shared.add.u32 	%r1241, [%r758], %r90;
$L__BB7_153:
	shfl.sync.idx.b32	%r784|%p97, %r1241, %r89, 31, -1;
	add.s32 	%r93, %r90, %r784;
	shr.u64 	%rd298, %rd683, %r512;
	cvt.u32.u64 	%r786, %rd298;
	and.b32  	%r781, %r786, %r8;
	mov.b32 	%r761, 1;
	// begin inline asm
	{
    .reg .pred p;
    and.b32 %r759, %r781, %r761;    setp.ne.u32 p, %r759, 0;
    vote.ballot.sync.b32 %r759, p, 0xffffffff;
    @!p not.b32 %r759, %r759;
}

	// end inline asm
	mov.b32 	%r764, 2;
	// begin inline asm
	{
    .reg .pred p;
    and.b32 %r762, %r781, %r764;    setp.ne.u32 p, %r762, 0;
    vote.ballot.sync.b32 %r762, p, 0xffffffff;
    @!p not.b32 %r762, %r762;
}

	// end inline asm
	and.b32  	%r787, %r762, %r759;
	mov.b32 	%r767, 4;
	// begin inline asm
	{
    .reg .pred p;
    and.b32 %r765, %r781, %r767;    setp.ne.u32 p, %r765, 0;
    vote.ballot.sync.b32 %r765, p, 0xffffffff;
    @!p not.b32 %r765, %r765;
}

	// end inline asm
	and.b32  	%r788, %r765, %r787;
	mov.b32 	%r770, 8;
	// begin inline asm
	{
    .reg .pred p;
    and.b32 %r768, %r781, %r770;    setp.ne.u32 p, %r768, 0;
    vote.ballot.sync.b32 %r768, p, 0xffffffff;
    @!p not.b32 %r768, %r768;
}

	// end inline asm
	and.b32  	%r789, %r768, %r788;
	mov.b32 	%r773, 16;
	// begin inline asm
	{
    .reg .pred p;
    and.b32 %r771, %r781, %r773;    setp.ne.u32 p, %r771, 0;
    vote.ballot.sync.b32 %r771, p, 0xffffffff;
    @!p not.b32 %r771, %r771;
}

	// end inline asm
	and.b32  	%r790, %r771, %r789;
	mov.b32 	%r776, 32;
	// begin inline asm
	{
    .reg .pred p;
    and.b32 %r774, %r781, %r776;    setp.ne.u32 p, %r774, 0;
    vote.ballot.sync.b32 %r774, p, 0xffffffff;
    @!p not.b32 %r774, %r774;
}

	// end inline asm
	and.b32  	%r791, %r774, %r790;
	mov.b32 	%r779, 64;
	// begin inline asm
	{
    .reg .pred p;
    and.b32 %r777, %r781, %r779;    setp.ne.u32 p, %r777, 0;
    vote.ballot.sync.b32 %r777, p, 0xffffffff;
    @!p not.b32 %r777, %r777;
}

	// end inline asm
	and.b32  	%r792, %r777, %r791;
	mov.b32 	%r782, 128;
	// begin inline asm
	{
    .reg .pred p;
    and.b32 %r780, %r781, %r782;    setp.ne.u32 p, %r780, 0;
    vote.ballot.sync.b32 %r780, p, 0xffffffff;
    @!p not.b32 %r780, %r780;
}

	// end inline asm
	and.b32  	%r793, %r780, %r792;
	clz.b32 	%r794, %r793;
	sub.s32 	%r95, 31, %r794;
	and.b32  	%r795, %r486, %r793;
	popc.b32 	%r96, %r795;
	setp.ne.s32 	%p98, %r162, %r95;
	mov.b32 	%r1242, 0;
	@%p98 bra 	$L__BB7_155;
	shl.b32 	%r796, %r781, 2;
	add.s32 	%r797, %r9, %r796;
	atom.shared.add.u32 	%r1242, [%r797], %r96;
$L__BB7_155:
	shfl.sync.idx.b32	%r823|%p99, %r1242, %r95, 31, -1;
	add.s32 	%r99, %r96, %r823;
	shr.u64 	%rd299, %rd682, %r512;
	cvt.u32.u64 	%r825, %rd299;
	and.b32  	%r820, %r825, %r8;
	mov.b32 	%r800, 1;
	// begin inline asm
	{
    .reg .pred p;
    and.b32 %r798, %r820, %r800;    setp.ne.u32 p, %r798, 0;
    vote.ballot.sync.b32 %r798, p, 0xffffffff;
    @!p not.b32 %r798, %r798;
}

	// end inline asm
	mov.b32 	%r803, 2;
	// begin inline asm
	{
    .reg .pred p;
    and.b32 %r801, %r820, %r803;    setp.ne.u32 p, %r801, 0;
    vote.ballot.sync.b32 %r801, p, 0xffffffff;
    @!p not.b32 %r801, %r801;
}

	// end inline asm
	and.b32  	%r826, %r801, %r798;
	mov.b32 	%r806, 4;
	// begin inline asm
	{
    .reg .pred p;
    and.b32 %r804, %r820, %r806;    setp.ne.u32 p, %r804, 0;
    vote.ballot.sync.b32 %r804, p, 0xffffffff;
    @!p not.b32 %r804, %r804;
}

	// end inline asm
	and.b32  	%r827, %r804, %r826;
	mov.b32 	%r809, 8;
	// begin inline asm
	{
    .reg .pred p;
    and.b32 %r807, %r820, %r809;    setp.ne.u32 p, %r807, 0;
    vote.ballot.sync.b32 %r807, p, 0xffffffff;
    @!p not.b32 %r807, %r807;
}

	// end inline asm
	and.b32  	%r828, %r807, %r827;
	mov.b32 	%r812, 16;
	// begin inline asm
	{
    .reg .pred p;
    and.b32 %r810, %r820, %r812;    setp.ne.u32 p, %r810, 0;
    vote.ballot.sync.b32 %r810, p, 0xffffffff;
    @!p not.b32 %r810, %r810;
}

	// end inline asm
	and.b32  	%r829, %r810, %r828;
	mov.b32 	%r815, 32;
	// begin inline asm
	{
    .reg .pred p;
    and.b32 %r813, %r820, %r815;    setp.ne.u32 p, %r813, 0;
    vote.ballot.sync.b32 %r813, p, 0xffffffff;
    @!p not.b32 %r813, %r813;
}

	// end inline asm
	and.b32  	%r830, %r813, %r829;
	mov.b32 	%r818, 64;
	// begin inline asm
	{
    .reg .pred p;
    and.b32 %r816, %r820, %r818;    setp.ne.u32 p, %r816, 0;
    vote.ballot.sync.b32 %r816, p, 0xffffffff;
    @!p not.b32 %r816, %r816;
}

	// end inline asm
	and.b32  	%r831, %r816, %r830;
	mov.b32 	%r821, 128;
	// begin inline asm
	{
    .reg .pred p;
    and.b32 %r819, %r820, %r821;    setp.ne.u32 p, %r819, 0;
    vote.ballot.sync.b32 %r819, p, 0xffffffff;
    @!p not.b32 %r819, %r819;
}

	// end inline asm
	and.b32  	%r832, %r819, %r831;
	clz.b32 	%r833, %r832;
	sub.s32 	%r101, 31, %r833;
	and.b32  	%r834, %r486, %r832;
	popc.b32 	%r102, %r834;
	setp.ne.s32 	%p100, %r162, %r101;
	mov.b32 	%r1243, 0;
	@%p100 bra 	$L__BB7_157;
	shl.b32 	%r835, %r820, 2;
	add.s32 	%r836, %r9, %r835;
	atom.shared.add.u32 	%r1243, [%r836], %r102;
$L__BB7_157:
	shfl.sync.idx.b32	%r862|%p101, %r1243, %r101, 31, -1;
	add.s32 	%r105, %r102, %r862;
	shr.u64 	%rd300, %rd681, %r512;
	cvt.u32.u64 	%r864, %rd300;
	and.b32  	%r859, %r864, %r8;
	mov.b32 	%r839, 1;
	// begin inline asm
	{
    .reg .pred p;
    and.b32 %r837, %r859, %r839;    setp.ne.u32 p, %r837, 0;
    vote.ballot.sync.b32 %r837, p, 0xffffffff;
    @!p not.b32 %r837, %r837;
}

	// end inline asm
	mov.b32 	%r842, 2;
	// begin inline asm
	{
    .reg .pred p;
    and.b32 %r840, %r859, %r842;    setp.ne.u32 p, %r840, 0;
    vote.ballot.sync.b32 %r840, p, 0xffffffff;
    @!p not.b32 %r840, %r840;
}

	// end inline asm
	and.b32  	%r865, %r840, %r837;
	mov.b32 	%r845, 4;
	// begin inline asm
	{
    .reg .pred p;
    and.b32 %r843, %r859, %r845;    setp.ne.u32 p, %r843, 0;
    vote.ballot.sync.b32 %r843, p, 0xffffffff;
    @!p not.b32 %r843, %r843;
}

	// end inline asm
	and.b32  	%r866, %r843, %r865;
	mov.b32 	%r848, 8;
	// begin inline asm
	{
    .reg .pred p;
    and.b32 %r846, %r859, %r848;    setp.ne.u32 p, %r846, 0;
    vote.ballot.sync.b32 %r846, p, 0xffffffff;
    @!p not.b32 %r846, %r846;
}

	// end inline asm
	and.b32  	%r867, %r846, %r866;
	mov.b32 	%r851, 16;
	// begin inline asm
	{
    .reg .pred p;
    and.b32 %r849, %r859, %r851;    setp.ne.u32 p, %r849, 0;
    vote.ballot.sync.b32 %r849, p, 0xffffffff;
    @!p not.b32 %r849, %r849;
}

	// end inline asm
	and.b32  	%r868, %r849, %r867;
	mov.b32 	%r854, 32;
	// begin inline asm
	{
    .reg .pred p;
    and.b32 %r852, %r859, %r854;    setp.ne.u32 p, %r852, 0;
    vote.ballot.sync.b32 %r852, p, 0xffffffff;
    @!p not.b32 %r852, %r852;
}

	// end inline asm
	and.b32  	%r869, %r852, %r868;
	mov.b32 	%r857, 64;
	// begin inline asm
	{
    .reg .pred p;
    and.b32 %r855, %r859, %r857;    setp.ne.u32 p, %r855, 0;
    vote.ballot.sync.b32 %r855, p, 0xffffffff;
    @!p not.b32 %r855, %r855;
}

	// end inline asm
	and.b32  	%r870, %r855, %r869;
	mov.b32 	%r860, 128;
	// begin inline asm
	{
    .reg .pred p;
    and.b32 %r858, %r859, %r860;    setp.ne.u32 p, %r858, 0;
    vote.ballot.sync.b32 %r858, p, 0xffffffff;
    @!p not.b32 %r858, %r858;
}

	// end inline asm
	and.b32  	%r871, %r858, %r870;
	clz.b32 	%r872, %r871;
	sub.s32 	%r107, 31, %r872;
	and.b32  	%r873, %r486, %r871;
	popc.b32 	%r108, %r873;
	setp.ne.s32 	%p102, %r162, %r107;
	mov.b32 	%r1244, 0;
	@%p102 bra 	$L__BB7_159;
	shl.b32 	%r874, %r859, 2;
	add.s32 	%r875, %r9, %r874;
	atom.shared.add.u32 	%r1244, [%r875], %r108;
$L__BB7_159:
	shfl.sync.idx.b32	%r901|%p103, %r1244, %r107, 31, -1;
	add.s32 	%r111, %r108, %r901;
	shr.u64 	%rd301, %rd680, %r512;
	cvt.u32.u64 	%r903, %rd301;
	and.b32  	%r898, %r903, %r8;
	mov.b32 	%r878, 1;
	// begin inline asm
	{
    .reg .pred p;
    and.b32 %r876, %r898, %r878;    setp.ne.u32 p, %r876, 0;
    vote.ballot.sync.b32 %r876, p, 0xffffffff;
    @!p not.b32 %r876, %r876;
}

	// end inline asm
	mov.b32 	%r881, 2;
	// begin inline asm
	{
    .reg .pred p;
    and.b32 %r879, %r898, %r881;    setp.ne.u32 p, %r879, 0;
    vote.ballot.sync.b32 %r879, p, 0xffffffff;
    @!p not.b32 %r879, %r879;
}

	// end inline asm
	and.b32  	%r904, %r879, %r876;
	mov.b32 	%r884, 4;
	// begin inline asm
	{
    .reg .pred p;
    and.b32 %r882, %r898, %r884;    setp.ne.u32 p, %r882, 0;
    vote.ballot.sync.b32 %r882, p, 0xffffffff;
    @!p not.b32 %r882, %r882;
}

	// end inline asm
	and.b32  	%r905, %r882, %r904;
	mov.b32 	%r887, 8;
	// begin inline asm
	{
    .reg .pred p;
    and.b32 %r885, %r898, %r887;    setp.ne.u32 p, %r885, 0;
    vote.ballot.sync.b32 %r885, p, 0xffffffff;
    @!p not.b32 %r885, %r885;
}

	// end inline asm
	and.b32  	%r906, %r885, %r905;
	mov.b32 	%r890, 16;
	// begin inline asm
	{
    .reg .pred p;
    and.b32 %r888, %r898, %r890;    setp.ne.u32 p, %r888, 0;
    vote.ballot.sync.b32 %r888, p, 0xffffffff;
    @!p not.b32 %r888, %r888;
}

	// end inline asm
	and.b32  	%r907, %r888, %r906;
	mov.b32 	%r893, 32;
	// begin inline asm
	{
    .reg .pred p;
    and.b32 %r891, %r898, %r893;    setp.ne.u32 p, %r891, 0;
    vote.ballot.sync.b32 %r891, p, 0xffffffff;
    @!p not.b32 %r891, %r891;
}

	// end inline asm
	and.b32  	%r908, %r891, %r907;
	mov.b32 	%r896, 64;
	// begin inline asm
	{
    .reg .pred p;
    and.b32 %r894, %r898, %r896;    setp.ne.u32 p, %r894, 0;
    vote.ballot.sync.b32 %r894, p, 0xffffffff;
    @!p not.b32 %r894, %r894;
}

	// end inline asm
	and.b32  	%r909, %r894, %r908;
	mov.b32 	%r899, 128;
	// begin inline asm
	{
    .reg .pred p;
    and.b32 %r897, %r898, %r899;    setp.ne.u32 p, %r897, 0;
    vote.ballot.sync.b32 %r897, p, 0xffffffff;
    @!p not.b32 %r897, %r897;
}

	// end inline asm
	and.b32  	%r910, %r897, %r909;
	clz.b32 	%r911, %r910;
	sub.s32 	%r113, 31, %r911;
	and.b32  	%r912, %r486, %r910;
	popc.b32 	%r114, %r912;
	setp.ne.s32 	%p104, %r162, %r113;
	mov.b32 	%r1245, 0;
	@%p104 bra 	$L__BB7_161;
	shl.b32 	%r913, %r898, 2;
	add.s32 	%r914, %r9, %r913;
	atom.shared.add.u32 	%r1245, [%r914], %r114;
$L__BB7_161:
	shfl.sync.idx.b32	%r940|%p105, %r1245, %r113, 31, -1;
	add.s32 	%r117, %r114, %r940;
	shr.u64 	%rd302, %rd679, %r512;
	cvt.u32.u64 	%r942, %rd302;
	and.b32  	%r937, %r942, %r8;
	mov.b32 	%r917, 1;
	// begin inline asm
	{
    .reg .pred p;
    and.b32 %r915, %r937, %r917;    setp.ne.u32 p, %r915, 0;
    vote.ballot.sync.b32 %r915, p, 0xffffffff;
    @!p not.b32 %r915, %r915;
}

	// end inline asm
	mov.b32 	%r920, 2;
	// begin inline asm
	{
    .reg .pred p;
    and.b32 %r918, %r937, %r920;    setp.ne.u32 p, %r918, 0;
    vote.ballot.sync.b32 %r918, p, 0xffffffff;
    @!p not.b32 %r918, %r918;
}

	// end inline asm
	and.b32  	%r943, %r918, %r915;
	mov.b32 	%r923, 4;
	// begin inline asm
	{
    .reg .pred p;
    and.b32 %r921, %r937, %r923;    setp.ne.u32 p, %r921, 0;
    vote.ballot.sync.b32 %r921, p, 0xffffffff;
    @!p not.b32 %r921, %r921;
}

	// end inline asm
	and.b32  	%r944, %r921, %r943;
	mov.b32 	%r926, 8;
	// begin inline asm
	{
    .reg .pred p;
    and.b32 %r924, %r937, %r926;    setp.ne.u32 p, %r924, 0;
    vote.ballot.sync.b32 %r924, p, 0xffffffff;
    @!p not.b32 %r924, %r924;
}

	// end inline asm
	and.b32  	%r945, %r924, %r944;
	mov.b32 	%r929, 16;
	// begin inline asm
	{
    .reg .pred p;
    and.b32 %r927, %r937, %r929;    setp.ne.u32 p, %r927, 0;
    vote.ballot.sync.b32 %r927, p, 0xffffffff;
    @!p not.b32 %r927, %r927;
}

	// end inline asm
	and.b32  	%r946, %r927, %r945;
	mov.b32 	%r932, 32;
	// begin inline asm
	{
    .reg .pred p;
    and.b32 %r930, %r937, %r932;    setp.ne.u32 p, %r930, 0;
    vote.ballot.sync.b32 %r930, p, 0xffffffff;
    @!p not.b32 %r930, %r930;
}

	// end inline asm
	and.b32  	%r947, %r930, %r946;
	mov.b32 	%r935, 64;
	// begin inline asm
	{
    .reg .pred p;
    and.b32 %r933, %r937, %r935;    setp.ne.u32 p, %r933, 0;
    vote.ballot.sync.b32 %r933, p, 0xffffffff;
    @!p not.b32 %r933, %r933;
}

	// end inline asm
	and.b32  	%r948, %r933, %r947;
	mov.b32 	%r938, 128;
	// begin inline asm
	{
    .reg .pred p;
    and.b32 %r936, %r937, %r938;    setp.ne.u32 p, %r936, 0;
    vote.ballot.sync.b32 %r936, p, 0xffffffff;
    @!p not.b32 %r936, %r936;
}

	// end inline asm
	and.b32  	%r949, %r936, %r948;
	clz.b32 	%r950, %r949;
	sub.s32 	%r119, 31, %r950;
	and.b32  	%r951, %r486, %r949;
	popc.b32 	%r120, %r951;
	setp.ne.s32 	%p106, %r162, %r119;
	mov.b32 	%r1246, 0;
	@%p106 bra 	$L__BB7_163;
	shl.b32 	%r952, %r937, 2;
	add.s32 	%r953, %r9, %r952;
	atom.shared.add.u32 	%r1246, [%r953], %r120;
$L__BB7_163:
	setp.gt.u32 	%p107, %r1, 255;
	shfl.sync.idx.b32	%r954|%p108, %r1246, %r119, 31, -1;
	add.s32 	%r955, %r120, %r954;
	bar.sync 	0;
	shl.b32 	%r956, %r57, 3;
	add.s32 	%r123, %r389, %r956;
	st.shared.u64 	[%r123+-8], %rd690;
	shl.b32 	%r958, %r63, 3;
	add.s32 	%r124, %r389, %r958;
	st.shared.u64 	[%r124+-8], %rd689;
	shl.b32 	%r959, %r69, 3;
	add.s32 	%r125, %r389, %r959;
	st.shared.u64 	[%r125+-8], %rd688;
	shl.b32 	%r960, %r75, 3;
	add.s32 	%r126, %r389, %r960;
	st.shared.u64 	[%r126+-8], %rd687;
	shl.b32 	%r961, %r81, 3;
	add.s32 	%r127, %r389, %r961;
	st.shared.u64 	[%r127+-8], %rd686;
	shl.b32 	%r962, %r87, 3;
	add.s32 	%r128, %r389, %r962;
	st.shared.u64 	[%r128+-8], %rd685;
	shl.b32 	%r963, %r93, 3;
	add.s32 	%r129, %r389, %r963;
	st.shared.u64 	[%r129+-8], %rd684;
	shl.b32 	%r964, %r99, 3;
	add.s32 	%r130, %r389, %r964;
	st.shared.u64 	[%r130+-8], %rd683;
	shl.b32 	%r965, %r105, 3;
	add.s32 	%r131, %r389, %r965;
	st.shared.u64 	[%r131+-8], %rd682;
	shl.b32 	%r966, %r111, 3;
	add.s32 	%r132, %r389, %r966;
	st.shared.u64 	[%r132+-8], %rd681;
	shl.b32 	%r967, %r117, 3;
	add.s32 	%r133, %r389, %r967;
	st.shared.u64 	[%r133+-8], %rd680;
	shl.b32 	%r968, %r955, 3;
	add.s32 	%r134, %r389, %r968;
	st.shared.u64 	[%r134+-8], %rd679;
	shl.b32 	%r969, %r1, 3;
	add.s32 	%r970, %r389, %r969;
	add.s32 	%r135, %r970, 36864;
	@%p107 bra 	$L__BB7_171;
	ld.global.u64 	%rd303, [%rd72];
	sub.s64 	%rd691, %rd303, %rd140;
	st.shared.u64 	[%r135], %rd691;
	setp.lt.s32 	%p109, %r4, 1;
	mov.u32 	%r1250, %r1230;
	@%p109 bra 	$L__BB7_170;
	mov.b32 	%r1248, -1;
	mov.u32 	%r1247, %r4;
	mov.u32 	%r1250, %r1230;
$L__BB7_166:
	add.s32 	%r139, %r1247, -1;
	shl.b32 	%r972, %r139, 8;
	add.s32 	%r973, %r972, %r1;
	mul.wide.s32 	%rd304, %r973, 4;
	add.s64 	%rd142, %rd3, %rd304;
$L__BB7_167:
	membar.cta;
	ld.volatile.global.u32 	%r140, [%rd142];
	setp.eq.s32 	%p110, %r140, 0;
	@%p110 bra 	$L__BB7_167;
	and.b32  	%r974, %r140, 1073741823;
	add.s32 	%r1250, %r974, %r1250;
	setp.gt.s32 	%p111, %r140, -1;
	vote.sync.ballot.b32 	%r1248, %p111, %r1248;
	setp.gt.u32 	%p113, %r1247, 1;
	and.pred  	%p114, %p111, %p113;
	mov.u32 	%r1247, %r139;
	@%p114 bra 	$L__BB7_166;
	ld.shared.u64 	%rd691, [%r135];
$L__BB7_170:
	or.b32  	%r975, %r1250, -2147483648;
	st.volatile.global.u32 	[%rd59], %r975;
	sub.s32 	%r976, %r1250, %r1230;
	cvt.s64.s32 	%rd305, %r976;
	add.s64 	%rd306, %rd691, %rd305;
	st.shared.u64 	[%r135], %rd306;
$L__BB7_171:
	ld.param.u64 	%rd628, [_ZN3cub18CUB_300001_SM_10006detail10radix_sort29DeviceRadixSortOnesweepKernelINS1_5radix10policy_hubIxxyE10Policy1000ELNS0_9SortOrderE0ExxyiiNS1_21identity_decomposer_tEEEvPT5_SB_PT3_PKSC_PT1_PKSG_PT2_PKSK_T4_iiT6__param_2];
	setp.gt.u32 	%p115, %r1, 255;
	setp.lt.s32 	%p116, %r5, %r159;
	setp.eq.s64 	%p117, %rd628, 0;
	or.pred  	%p118, %p117, %p116;
	or.pred  	%p119, %p115, %p118;
	@%p119 bra 	$L__BB7_173;
	ld.param.u64 	%rd629, [_ZN3cub18CUB_300001_SM_10006detail10radix_sort29DeviceRadixSortOnesweepKernelINS1_5radix10policy_hubIxxyE10Policy1000ELNS0_9SortOrderE0ExxyiiNS1_21identity_decomposer_tEEEvPT5_SB_PT3_PKSC_PT1_PKSG_PT2_PKSK_T4_iiT6__param_2];
	ld.shared.u64 	%rd307, [%r135];
	cvt.s64.s32 	%rd308, %r1230;
	add.s64 	%rd309, %rd140, %rd308;
	add.s64 	%rd310, %rd309, %rd307;
	cvta.to.global.u64 	%rd311, %rd629;
	shl.b64 	%rd312, %rd70, 3;
	add.s64 	%rd313, %rd311, %rd312;
	st.global.u64 	[%rd313], %rd310;
$L__BB7_173:
	setp.gt.s32 	%p120, %r5, %r159;
	bar.sync 	0;
	@%p120 bra 	$L__BB7_175;
	ld.shared.u64 	%rd314, [%r135+-36864];
	shr.u64 	%rd315, %rd314, %r512;
	cvt.u32.u64 	%r978, %rd315;
	and.b32  	%r979, %r978, %r8;
	shl.b32 	%r980, %r979, 3;
	add.s32 	%r982, %r389, 36864;
	add.s32 	%r983, %r982, %r980;
	ld.shared.u64 	%rd316, [%r983];
	add.s64 	%rd317, %rd316, %rd70;
	xor.b64  	%rd318, %rd314, -9223372036854775808;
	shl.b64 	%rd319, %rd317, 3;
	add.s64 	%rd320, %rd2, %rd319;
	st.global.u64 	[%rd320], %rd318;
	bar.warp.sync 	-1;
	ld.shared.u64 	%rd321, [%r135+-33792];
	shr.u64 	%rd322, %rd321, %r512;
	cvt.u32.u64 	%r984, %rd322;
	and.b32  	%r985, %r984, %r8;
	shl.b32 	%r986, %r985, 3;
	add.s32 	%r987, %r982, %r986;
	ld.shared.u64 	%rd323, [%r987];
	add.s64 	%rd324, %rd323, %rd70;
	xor.b64  	%rd325, %rd321, -9223372036854775808;
	shl.b64 	%rd326, %rd324, 3;
	add.s64 	%rd327, %rd2, %rd326;
	st.global.u64 	[%rd327+3072], %rd325;
	bar.warp.sync 	-1;
	ld.shared.u64 	%rd328, [%r135+-30720];
	shr.u64 	%rd329, %rd328, %r512;
	cvt.u32.u64 	%r988, %rd329;
	and.b32  	%r989, %r988, %r8;
	shl.b32 	%r990, %r989, 3;
	add.s32 	%r991, %r982, %r990;
	ld.shared.u64 	%rd330, [%r991];
	add.s64 	%rd331, %rd330, %rd70;
	xor.b64  	%rd332, %rd328, -9223372036854775808;
	shl.b64 	%rd333, %rd331, 3;
	add.s64 	%rd334, %rd2, %rd333;
	st.global.u64 	[%rd334+6144], %rd332;
	bar.warp.sync 	-1;
	ld.shared.u64 	%rd335, [%r135+-27648];
	shr.u64 	%rd336, %rd335, %r512;
	cvt.u32.u64 	%r992, %rd336;
	and.b32  	%r993, %r992, %r8;
	shl.b32 	%r994, %r993, 3;
	add.s32 	%r995, %r982, %r994;
	ld.shared.u64 	%rd337, [%r995];
	add.s64 	%rd338, %rd337, %rd70;
	xor.b64  	%rd339, %rd335, -9223372036854775808;
	shl.b64 	%rd340, %rd338, 3;
	add.s64 	%rd341, %rd2, %rd340;
	st.global.u64 	[%rd341+9216], %rd339;
	bar.warp.sync 	-1;
	ld.shared.u64 	%rd342, [%r135+-24576];
	shr.u64 	%rd343, %rd342, %r512;
	cvt.u32.u64 	%r996, %rd343;
	and.b32  	%r997, %r996, %r8;
	shl.b32 	%r998, %r997, 3;
	add.s32 	%r999, %r982, %r998;
	ld.shared.u64 	%rd344, [%r999];
	add.s64 	%rd345, %rd344, %rd70;
	xor.b64  	%rd346, %rd342, -9223372036854775808;
	shl.b64 	%rd347, %rd345, 3;
	add.s64 	%rd348, %rd2, %rd347;
	st.global.u64 	[%rd348+12288], %rd346;
	bar.warp.sync 	-1;
	ld.shared.u64 	%rd349, [%r135+-21504];
	shr.u64 	%rd350, %rd349, %r512;
	cvt.u32.u64 	%r1000, %rd350;
	and.b32  	%r1001, %r1000, %r8;
	shl.b32 	%r1002, %r1001, 3;
	add.s32 	%r1003, %r982, %r1002;
	ld.shared.u64 	%rd351, [%r1003];
	add.s64 	%rd352, %rd351, %rd70;
	xor.b64  	%rd353, %rd349, -9223372036854775808;
	shl.b64 	%rd354, %rd352, 3;
	add.s64 	%rd355, %rd2, %rd354;
	st.global.u64 	[%rd355+15360], %rd353;
	bar.warp.sync 	-1;
	ld.shared.u64 	%rd356, [%r135+-18432];
	shr.u64 	%rd357, %rd356, %r512;
	cvt.u32.u64 	%r1004, %rd357;
	and.b32  	%r1005, %r1004, %r8;
	shl.b32 	%r1006, %r1005, 3;
	add.s32 	%r1007, %r982, %r1006;
	ld.shared.u64 	%rd358, [%r1007];
	add.s64 	%rd359, %rd358, %rd70;
	xor.b64  	%rd360, %rd356, -9223372036854775808;
	shl.b64 	%rd361, %rd359, 3;
	add.s64 	%rd362, %rd2, %rd361;
	st.global.u64 	[%rd362+18432], %rd360;
	bar.warp.sync 	-1;
	ld.shared.u64 	%rd363, [%r135+-15360];
	shr.u64 	%rd364, %rd363, %r512;
	cvt.u32.u64 	%r1008, %rd364;
	and.b32  	%r1009, %r1008, %r8;
	shl.b32 	%r1010, %r1009, 3;
	add.s32 	%r1011, %r982, %r1010;
	ld.shared.u64 	%rd365, [%r1011];
	add.s64 	%rd366, %rd365, %rd70;
	xor.b64  	%rd367, %rd363, -9223372036854775808;
	shl.b64 	%rd368, %rd366, 3;
	add.s64 	%rd369, %rd2, %rd368;
	st.global.u64 	[%rd369+21504], %rd367;
	bar.warp.sync 	-1;
	ld.shared.u64 	%rd370, [%r135+-12288];
	shr.u64 	%rd371, %rd370, %r512;
	cvt.u32.u64 	%r1012, %rd371;
	and.b32  	%r1013, %r1012, %r8;
	shl.b32 	%r1014, %r1013, 3;
	add.s32 	%r1015, %r982, %r1014;
	ld.shared.u64 	%rd372, [%r1015];
	add.s64 	%rd373, %rd372, %rd70;
	xor.b64  	%rd374, %rd370, -9223372036854775808;
	shl.b64 	%rd375, %rd373, 3;
	add.s64 	%rd376, %rd2, %rd375;
	st.global.u64 	[%rd376+24576], %rd374;
	bar.warp.sync 	-1;
	ld.shared.u64 	%rd377, [%r135+-9216];
	shr.u64 	%rd378, %rd377, %r512;
	cvt.u32.u64 	%r1016, %rd378;
	and.b32  	%r1017, %r1016, %r8;
	shl.b32 	%r1018, %r1017, 3;
	add.s32 	%r1019, %r982, %r1018;
	ld.shared.u64 	%rd379, [%r1019];
	add.s64 	%rd380, %rd379, %rd70;
	xor.b64  	%rd381, %rd377, -9223372036854775808;
	shl.b64 	%rd382, %rd380, 3;
	add.s64 	%rd383, %rd2, %rd382;
	st.global.u64 	[%rd383+27648], %rd381;
	bar.warp.sync 	-1;
	ld.shared.u64 	%rd384, [%r135+-6144];
	shr.u64 	%rd385, %rd384, %r512;
	cvt.u32.u64 	%r1020, %rd385;
	and.b32  	%r1021, %r1020, %r8;
	shl.b32 	%r1022, %r1021, 3;
	add.s32 	%r1023, %r982, %r1022;
	ld.shared.u64 	%rd386, [%r1023];
	add.s64 	%rd387, %rd386, %rd70;
	xor.b64  	%rd388, %rd384, -9223372036854775808;
	shl.b64 	%rd389, %rd387, 3;
	add.s64 	%rd390, %rd2, %rd389;
	st.global.u64 	[%rd390+30720], %rd388;
	bar.warp.sync 	-1;
	ld.shared.u64 	%rd391, [%r135+-3072];
	shr.u64 	%rd392, %rd391, %r512;
	cvt.u32.u64 	%r1024, %rd392;
	and.b32  	%r1025, %r1024, %r8;
	shl.b32 	%r1026, %r1025, 3;
	add.s32 	%r1027, %r982, %r1026;
	ld.shared.u64 	%rd393, [%r1027];
	add.s64 	%rd394, %rd393, %rd70;
	xor.b64  	%rd395, %rd391, -9223372036854775808;
	shl.b64 	%rd396, %rd394, 3;
	add.s64 	%rd397, %rd2, %rd396;
	st.global.u64 	[%rd397+33792], %rd395;
	bar.warp.sync 	-1;
	bra.uni 	$L__BB7_200;
$L__BB7_175:
	mad.lo.s32 	%r144, %r4, -4608, %r159;
	setp.ge.s32 	%p121, %r1, %r144;
	@%p121 bra 	$L__BB7_177;
	ld.shared.u64 	%rd398, [%r135+-36864];
	shr.u64 	%rd399, %rd398, %r512;
	cvt.u32.u64 	%r1029, %rd399;
	and.b32  	%r1030, %r1029, %r8;
	shl.b32 	%r1031, %r1030, 3;
	add.s32 	%r1033, %r389, %r1031;
	ld.shared.u64 	%rd400, [%r1033+36864];
	xor.b64  	%rd401, %rd398, -9223372036854775808;
	add.s64 	%rd402, %rd400, %rd70;
	shl.b64 	%rd403, %rd402, 3;
	add.s64 	%rd404, %rd2, %rd403;
	st.global.u64 	[%rd404], %rd401;
$L__BB7_177:
	bar.warp.sync 	-1;
	add.s32 	%r1034, %r1, 384;
	setp.ge.s32 	%p122, %r1034, %r144;
	@%p122 bra 	$L__BB7_179;
	ld.shared.u64 	%rd405, [%r135+-33792];
	shr.u64 	%rd406, %rd405, %r512;
	cvt.u32.u64 	%r1036, %rd406;
	and.b32  	%r1037, %r1036, %r8;
	shl.b32 	%r1038, %r1037, 3;
	add.s32 	%r1040, %r389, %r1038;
	ld.shared.u64 	%rd407, [%r1040+36864];
	xor.b64  	%rd408, %rd405, -9223372036854775808;
	add.s64 	%rd409, %rd407, %rd70;
	shl.b64 	%rd410, %rd409, 3;
	add.s64 	%rd411, %rd2, %rd410;
	st.global.u64 	[%rd411+3072], %rd408;
$L__BB7_179:
	bar.warp.sync 	-1;
	add.s32 	%r1041, %r1, 768;
	setp.ge.s32 	%p123, %r1041, %r144;
	@%p123 bra 	$L__BB7_181;
	ld.shared.u64 	%rd412, [%r135+-30720];
	shr.u64 	%rd413, %rd412, %r512;
	cvt.u32.u64 	%r1043, %rd413;
	and.b32  	%r1044, %r1043, %r8;
	shl.b32 	%r1045, %r1044, 3;
	add.s32 	%r1047, %r389, %r1045;
	ld.shared.u64 	%rd414, [%r1047+36864];
	xor.b64  	%rd415, %rd412, -9223372036854775808;
	add.s64 	%rd416, %rd414, %rd70;
	shl.b64 	%rd417, %rd416, 3;
	add.s64 	%rd418, %rd2, %rd417;
	st.global.u64 	[%rd418+6144], %rd415;
$L__BB7_181:
	bar.warp.sync 	-1;
	add.s32 	%r1048, %r1, 1152;
	setp.ge.s32 	%p124, %r1048, %r144;
	@%p124 bra 	$L__BB7_183;
	ld.shared.u64 	%rd419, [%r135+-27648];
	shr.u64 	%rd420, %rd419, %r512;
	cvt.u32.u64 	%r1050, %rd420;
	and.b32  	%r1051, %r1050, %r8;
	shl.b32 	%r1052, %r1051, 3;
	add.s32 	%r1054, %r389, %r1052;
	ld.shared.u64 	%rd421, [%r1054+36864];
	xor.b64  	%rd422, %rd419, -9223372036854775808;
	add.s64 	%rd423, %rd421, %rd70;
	shl.b64 	%rd424, %rd423, 3;
	add.s64 	%rd425, %rd2, %rd424;
	st.global.u64 	[%rd425+9216], %rd422;
$L__BB7_183:
	bar.warp.sync 	-1;
	add.s32 	%r1055, %r1, 1536;
	setp.ge.s32 	%p125, %r1055, %r144;
	@%p125 bra 	$L__BB7_185;
	ld.shared.u64 	%rd426, [%r135+-24576];
	shr.u64 	%rd427, %rd426, %r512;
	cvt.u32.u64 	%r1057, %rd427;
	and.b32  	%r1058, %r1057, %r8;
	shl.b32 	%r1059, %r1058, 3;
	add.s32 	%r1061, %r389, %r1059;
	ld.shared.u64 	%rd428, [%r1061+36864];
	xor.b64  	%rd429, %rd426, -9223372036854775808;
	add.s64 	%rd430, %rd428, %rd70;
	shl.b64 	%rd431, %rd430, 3;
	add.s64 	%rd432, %rd2, %rd431;
	st.global.u64 	[%rd432+12288], %rd429;
$L__BB7_185:
	bar.warp.sync 	-1;
	add.s32 	%r1062, %r1, 1920;
	setp.ge.s32 	%p126, %r1062, %r144;
	@%p126 bra 	$L__BB7_187;
	ld.shared.u64 	%rd433, [%r135+-21504];
	shr.u64 	%rd434, %rd433, %r512;
	cvt.u32.u64 	%r1064, %rd434;
	and.b32  	%r1065, %r1064, %r8;
	shl.b32 	%r1066, %r1065, 3;
	add.s32 	%r1068, %r389, %r1066;
	ld.shared.u64 	%rd435, [%r1068+36864];
	xor.b64  	%rd436, %rd433, -9223372036854775808;
	add.s64 	%rd437, %rd435, %rd70;
	shl.b64 	%rd438, %rd437, 3;
	add.s64 	%rd439, %rd2, %rd438;
	st.global.u64 	[%rd439+15360], %rd436;
$L__BB7_187:
	bar.warp.sync 	-1;
	add.s32 	%r1069, %r1, 2304;
	setp.ge.s32 	%p127, %r1069, %r144;
	@%p127 bra 	$L__BB7_189;
	ld.shared.u64 	%rd440, [%r135+-18432];
	shr.u64 	%rd441, %rd440, %r512;
	cvt.u32.u64 	%r1071, %rd441;
	and.b32  	%r1072, %r1071, %r8;
	shl.b32 	%r1073, %r1072, 3;
	add.s32 	%r1075, %r389, %r1073;
	ld.shared.u64 	%rd442, [%r1075+36864];
	xor.b64  	%rd443, %rd440, -9223372036854775808;
	add.s64 	%rd444, %rd442, %rd70;
	shl.b64 	%rd445, %rd444, 3;
	add.s64 	%rd446, %rd2, %rd445;
	st.global.u64 	[%rd446+18432], %rd443;
$L__BB7_189:
	bar.warp.sync 	-1;
	add.s32 	%r1076, %r1, 2688;
	setp.ge.s32 	%p128, %r1076, %r144;
	@%p128 bra 	$L__BB7_191;
	ld.shared.u64 	%rd447, [%r135+-15360];
	shr.u64 	%rd448, %rd447, %r512;
	cvt.u32.u64 	%r1078, %rd448;
	and.b32  	%r1079, %r1078, %r8;
	shl.b32 	%r1080, %r1079, 3;
	add.s32 	%r1082, %r389, %r1080;
	ld.shared.u64 	%rd449, [%r1082+36864];
	xor.b64  	%rd450, %rd447, -9223372036854775808;
	add.s64 	%rd451, %rd449, %rd70;
	shl.b64 	%rd452, %rd451, 3;
	add.s64 	%rd453, %rd2, %rd452;
	st.global.u64 	[%rd453+21504], %rd450;
$L__BB7_191:
	bar.warp.sync 	-1;
	or.b32  	%r1083, %r1, 3072;
	setp.ge.s32 	%p129, %r1083, %r144;
	@%p129 bra 	$L__BB7_193;
	ld.shared.u64 	%rd454, [%r135+-12288];
	shr.u64 	%rd455, %rd454, %r512;
	cvt.u32.u64 	%r1085, %rd455;
	and.b32  	%r1086, %r1085, %r8;
	shl.b32 	%r1087, %r1086, 3;
	add.s32 	%r1089, %r389, %r1087;
	ld.shared.u64 	%rd456, [%r1089+36864];
	xor.b64  	%rd457, %rd454, -9223372036854775808;
	add.s64 	%rd458, %rd456, %rd70;
	shl.b64 	%rd459, %rd458, 3;
	add.s64 	%rd460, %rd2, %rd459;
	st.global.u64 	[%rd460+24576], %rd457;
$L__BB7_193:
	bar.warp.sync 	-1;
	add.s32 	%r1090, %r1, 3456;
	setp.ge.s32 	%p130, %r1090, %r144;
	@%p130 bra 	$L__BB7_195;
	ld.shared.u64 	%rd461, [%r135+-9216];
	shr.u64 	%rd462, %rd461, %r512;
	cvt.u32.u64 	%r1092, %rd462;
	and.b32  	%r1093, %r1092, %r8;
	shl.b32 	%r1094, %r1093, 3;
	add.s32 	%r1096, %r389, %r1094;
	ld.shared.u64 	%rd463, [%r1096+36864];
	xor.b64  	%rd464, %rd461, -9223372036854775808;
	add.s64 	%rd465, %rd463, %rd70;
	shl.b64 	%rd466, %rd465, 3;
	add.s64 	%rd467, %rd2, %rd466;
	st.global.u64 	[%rd467+27648], %rd464;
$L__BB7_195:
	bar.warp.sync 	-1;
	add.s32 	%r1097, %r1, 3840;
	setp.ge.s32 	%p131, %r1097, %r144;
	@%p131 bra 	$L__BB7_197;
	ld.shared.u64 	%rd468, [%r135+-6144];
	shr.u64 	%rd469, %rd468, %r512;
	cvt.u32.u64 	%r1099, %rd469;
	and.b32  	%r1100, %r1099, %r8;
	shl.b32 	%r1101, %r1100, 3;
	add.s32 	%r1103, %r389, %r1101;
	ld.shared.u64 	%rd470, [%r1103+36864];
	xor.b64  	%rd471, %rd468, -9223372036854775808;
	add.s64 	%rd472, %rd470, %rd70;
	shl.b64 	%rd473, %rd472, 3;
	add.s64 	%rd474, %rd2, %rd473;
	st.global.u64 	[%rd474+30720], %rd471;
$L__BB7_197:
	bar.warp.sync 	-1;
	add.s32 	%r1104, %r1, 4224;
	setp.ge.s32 	%p132, %r1104, %r144;
	@%p132 bra 	$L__BB7_199;
	ld.shared.u64 	%rd475, [%r135+-3072];
	shr.u64 	%rd476, %rd475, %r512;
	cvt.u32.u64 	%r1106, %rd476;
	and.b32  	%r1107, %r1106, %r8;
	shl.b32 	%r1108, %r1107, 3;
	add.s32 	%r1110, %r389, %r1108;
	ld.shared.u64 	%rd477, [%r1110+36864];
	xor.b64  	%rd478, %rd475, -9223372036854775808;
	add.s64 	%rd479, %rd477, %rd70;
	shl.b64 	%rd480, %rd479, 3;
	add.s64 	%rd481, %rd2, %rd480;
	st.global.u64 	[%rd481+33792], %rd478;
$L__BB7_199:
	bar.warp.sync 	-1;
$L__BB7_200:
	setp.gt.s32 	%p133, %r5, %r159;
	ld.shared.u64 	%rd482, [%r135+-36864];
	shr.u64 	%rd483, %rd482, %r512;
	cvt.u32.u64 	%r1112, %rd483;
	and.b32  	%r145, %r1112, %r8;
	ld.shared.u64 	%rd484, [%r135+-33792];
	shr.u64 	%rd485, %rd484, %r512;
	cvt.u32.u64 	%r1113, %rd485;
	and.b32  	%r146, %r1113, %r8;
	ld.shared.u64 	%rd486, [%r135+-30720];
	shr.u64 	%rd487, %rd486, %r512;
	cvt.u32.u64 	%r1114, %rd487;
	and.b32  	%r147, %r1114, %r8;
	ld.shared.u64 	%rd488, [%r135+-27648];
	shr.u64 	%rd489, %rd488, %r512;
	cvt.u32.u64 	%r1115, %rd489;
	and.b32  	%r148, %r1115, %r8;
	ld.shared.u64 	%rd490, [%r135+-24576];
	shr.u64 	%rd491, %rd490, %r512;
	cvt.u32.u64 	%r1116, %rd491;
	and.b32  	%r149, %r1116, %r8;
	ld.shared.u64 	%rd492, [%r135+-21504];
	shr.u64 	%rd493, %rd492, %r512;
	cvt.u32.u64 	%r1117, %rd493;
	and.b32  	%r150, %r1117, %r8;
	ld.shared.u64 	%rd494, [%r135+-18432];
	shr.u64 	%rd495, %rd494, %r512;
	cvt.u32.u64 	%r1118, %rd495;
	and.b32  	%r151, %r1118, %r8;
	ld.shared.u64 	%rd496, [%r135+-15360];
	shr.u64 	%rd497, %rd496, %r512;
	cvt.u32.u64 	%r1119, %rd497;
	and.b32  	%r152, %r1119, %r8;
	ld.shared.u64 	%rd498, [%r135+-12288];
	shr.u64 	%rd499, %rd498, %r512;
	cvt.u32.u64 	%r1120, %rd499;
	and.b32  	%r153, %r1120, %r8;
	ld.shared.u64 	%rd500, [%r135+-9216];
	shr.u64 	%rd501, %rd500, %r512;
	cvt.u32.u64 	%r1121, %rd501;
	and.b32  	%r154, %r1121, %r8;
	ld.shared.u64 	%rd502, [%r135+-6144];
	shr.u64 	%rd503, %rd502, %r512;
	cvt.u32.u64 	%r1122, %rd503;
	and.b32  	%r155, %r1122, %r8;
	ld.shared.u64 	%rd504, [%r135+-3072];
	shr.u64 	%rd505, %rd504, %r512;
	cvt.u32.u64 	%r1123, %rd505;
	and.b32  	%r156, %r1123, %r8;
	@%p133 bra 	$L__BB7_202;
	ld.global.u64 	%rd703, [%rd69];
	ld.global.u64 	%rd704, [%rd69+256];
	ld.global.u64 	%rd705, [%rd69+512];
	ld.global.u64 	%rd706, [%rd69+768];
	ld.global.u64 	%rd707, [%rd69+1024];
	ld.global.u64 	%rd708, [%rd69+1280];
	ld.global.u64 	%rd709, [%rd69+1536];
	ld.global.u64 	%rd710, [%rd69+1792];
	ld.global.u64 	%rd711, [%rd69+2048];
	ld.global.u64 	%rd712, [%rd69+2304];
	ld.global.u64 	%rd713, [%rd69+2560];
	ld.global.u64 	%rd714, [%rd69+2816];
	bra.uni 	$L__BB7_226;
$L__BB7_202:
	cvt.u32.u64 	%r1124, %rd68;
	mul.lo.s32 	%r1125, %r4, 4608;
	sub.s32 	%r157, %r159, %r1125;
	setp.ge.s32 	%p134, %r1124, %r157;
	@%p134 bra 	$L__BB7_204;
	ld.global.u64 	%rd703, [%rd69];
$L__BB7_204:
	add.s32 	%r1127, %r1124, 32;
	setp.ge.s32 	%p135, %r1127, %r157;
	@%p135 bra 	$L__BB7_206;
	ld.global.u64 	%rd704, [%rd69+256];
$L__BB7_206:
	add.s32 	%r1129, %r1124, 64;
	setp.ge.s32 	%p136, %r1129, %r157;
	@%p136 bra 	$L__BB7_208;
	ld.global.u64 	%rd705, [%rd69+512];
$L__BB7_208:
	add.s32 	%r1131, %r1124, 96;
	setp.ge.s32 	%p137, %r1131, %r157;
	@%p137 bra 	$L__BB7_210;
	ld.global.u64 	%rd706, [%rd69+768];
$L__BB7_210:
	add.s32 	%r1133, %r1124, 128;
	setp.ge.s32 	%p138, %r1133, %r157;
	@%p138 bra 	$L__BB7_212;
	ld.global.u64 	%rd707, [%rd69+1024];
$L__BB7_212:
	add.s32 	%r1135, %r1124, 160;
	setp.ge.s32 	%p139, %r1135, %r157;
	@%p139 bra 	$L__BB7_214;
	ld.global.u64 	%rd708, [%rd69+1280];
$L__BB7_214:
	add.s32 	%r1137, %r1124, 192;
	setp.ge.s32 	%p140, %r1137, %r157;
	@%p140 bra 	$L__BB7_216;
	ld.global.u64 	%rd709, [%rd69+1536];
$L__BB7_216:
	add.s32 	%r1139, %r1124, 224;
	setp.ge.s32 	%p141, %r1139, %r157;
	@%p141 bra 	$L__BB7_218;
	ld.global.u64 	%rd710, [%rd69+1792];
$L__BB7_218:
	add.s32 	%r1141, %r1124, 256;
	setp.ge.s32 	%p142, %r1141, %r157;
	@%p142 bra 	$L__BB7_220;
	ld.global.u64 	%rd711, [%rd69+2048];
$L__BB7_220:
	add.s32 	%r1143, %r1124, 288;
	setp.ge.s32 	%p143, %r1143, %r157;
	@%p143 bra 	$L__BB7_222;
	ld.global.u64 	%rd712, [%rd69+2304];
$L__BB7_222:
	add.s32 	%r1145, %r1124, 320;
	setp.ge.s32 	%p144, %r1145, %r157;
	@%p144 bra 	$L__BB7_224;
	ld.global.u64 	%rd713, [%rd69+2560];
$L__BB7_224:
	add.s32 	%r1147, %r1124, 352;
	setp.ge.s32 	%p145, %r1147, %r157;
	@%p145 bra 	$L__BB7_226;
	ld.global.u64 	%rd714, [%rd69+2816];
$L__BB7_226:
	setp.gt.s32 	%p146, %r5, %r159;
	bar.sync 	0;
	st.shared.u64 	[%r123+-8], %rd703;
	st.shared.u64 	[%r124+-8], %rd704;
	st.shared.u64 	[%r125+-8], %rd705;
	st.shared.u64 	[%r126+-8], %rd706;
	st.shared.u64 	[%r127+-8], %rd707;
	st.shared.u64 	[%r128+-8], %rd708;
	st.shared.u64 	[%r129+-8], %rd709;
	st.shared.u64 	[%r130+-8], %rd710;
	st.shared.u64 	[%r131+-8], %rd711;
	st.shared.u64 	[%r132+-8], %rd712;
	st.shared.u64 	[%r133+-8], %rd713;
	st.shared.u64 	[%r134+-8], %rd714;
	bar.sync 	0;
	@%p146 bra 	$L__BB7_228;
	ld.shared.u64 	%rd518, [%r135+-36864];
	shl.b32 	%r1148, %r145, 3;
	add.s32 	%r1150, %r389, 36864;
	add.s32 	%r1151, %r1150, %r1148;
	ld.shared.u64 	%rd519, [%r1151];
	add.s64 	%rd520, %rd519, %rd70;
	shl.b64 	%rd521, %rd520, 3;
	add.s64 	%rd522, %rd1, %rd521;
	st.global.u64 	[%rd522], %rd518;
	bar.warp.sync 	-1;
	ld.shared.u64 	%rd523, [%r135+-33792];
	shl.b32 	%r1152, %r146, 3;
	add.s32 	%r1153, %r1150, %r1152;
	ld.shared.u64 	%rd524, [%r1153];
	add.s64 	%rd525, %rd524, %rd70;
	shl.b64 	%rd526, %rd525, 3;
	add.s64 	%rd527, %rd1, %rd526;
	st.global.u64 	[%rd527+3072], %rd523;
	bar.warp.sync 	-1;
	ld.shared.u64 	%rd528, [%r135+-30720];
	shl.b32 	%r1154, %r147, 3;
	add.s32 	%r1155, %r1150, %r1154;
	ld.shared.u64 	%rd529, [%r1155];
	add.s64 	%rd530, %rd529, %rd70;
	shl.b64 	%rd531, %rd530, 3;
	add.s64 	%rd532, %rd1, %rd531;
	st.global.u64 	[%rd532+6144], %rd528;
	bar.warp.sync 	-1;
	ld.shared.u64 	%rd533, [%r135+-27648];
	shl.b32 	%r1156, %r148, 3;
	add.s32 	%r1157, %r1150, %r1156;
	ld.shared.u64 	%rd534, [%r1157];
	add.s64 	%rd535, %rd534, %rd70;
	shl.b64 	%rd536, %rd535, 3;
	add.s64 	%rd537, %rd1, %rd536;
	st.global.u64 	[%rd537+9216], %rd533;
	bar.warp.sync 	-1;
	ld.shared.u64 	%rd538, [%r135+-24576];
	shl.b32 	%r1158, %r149, 3;
	add.s32 	%r1159, %r1150, %r1158;
	ld.shared.u64 	%rd539, [%r1159];
	add.s64 	%rd540, %rd539, %rd70;
	shl.b64 	%rd541, %rd540, 3;
	add.s64 	%rd542, %rd1, %rd541;
	st.global.u64 	[%rd542+12288], %rd538;
	bar.warp.sync 	-1;
	ld.shared.u64 	%rd543, [%r135+-21504];
	shl.b32 	%r1160, %r150, 3;
	add.s32 	%r1161, %r1150, %r1160;
	ld.shared.u64 	%rd544, [%r1161];
	add.s64 	%rd545, %rd544, %rd70;
	shl.b64 	%rd546, %rd545, 3;
	add.s64 	%rd547, %rd1, %rd546;
	st.global.u64 	[%rd547+15360], %rd543;
	bar.warp.sync 	-1;
	ld.shared.u64 	%rd548, [%r135+-18432];
	shl.b32 	%r1162, %r151, 3;
	add.s32 	%r1163, %r1150, %r1162;
	ld.shared.u64 	%rd549, [%r1163];
	add.s64 	%rd550, %rd549, %rd70;
	shl.b64 	%rd551, %rd550, 3;
	add.s64 	%rd552, %rd1, %rd551;
	st.global.u64 	[%rd552+18432], %rd548;
	bar.warp.sync 	-1;
	ld.shared.u64 	%rd553, [%r135+-15360];
	shl.b32 	%r1164, %r152, 3;
	add.s32 	%r1165, %r1150, %r1164;
	ld.shared.u64 	%rd554, [%r1165];
	add.s64 	%rd555, %rd554, %rd70;
	shl.b64 	%rd556, %rd555, 3;
	add.s64 	%rd557, %rd1, %rd556;
	st.global.u64 	[%rd557+21504], %rd553;
	bar.warp.sync 	-1;
	ld.shared.u64 	%rd558, [%r135+-12288];
	shl.b32 	%r1166, %r153, 3;
	add.s32 	%r1167, %r1150, %r1166;
	ld.shared.u64 	%rd559, [%r1167];
	add.s64 	%rd560, %rd559, %rd70;
	shl.b64 	%rd561, %rd560, 3;
	add.s64 	%rd562, %rd1, %rd561;
	st.global.u64 	[%rd562+24576], %rd558;
	bar.warp.sync 	-1;
	ld.shared.u64 	%rd563, [%r135+-9216];
	shl.b32 	%r1168, %r154, 3;
	add.s32 	%r1169, %r1150, %r1168;
	ld.shared.u64 	%rd564, [%r1169];
	add.s64 	%rd565, %rd564, %rd70;
	shl.b64 	%rd566, %rd565, 3;
	add.s64 	%rd567, %rd1, %rd566;
	st.global.u64 	[%rd567+27648], %rd563;
	bar.warp.sync 	-1;
	ld.shared.u64 	%rd568, [%r135+-6144];
	shl.b32 	%r1170, %r155, 3;
	add.s32 	%r1171, %r1150, %r1170;
	ld.shared.u64 	%rd569, [%r1171];
	add.s64 	%rd570, %rd569, %rd70;
	shl.b64 	%rd571, %rd570, 3;
	add.s64 	%rd572, %rd1, %rd571;
	st.global.u64 	[%rd572+30720], %rd568;
	bar.warp.sync 	-1;
	ld.shared.u64 	%rd573, [%r135+-3072];
	shl.b32 	%r1172, %r156, 3;
	add.s32 	%r1173, %r1150, %r1172;
	ld.shared.u64 	%rd574, [%r1173];
	add.s64 	%rd575, %rd574, %rd70;
	shl.b64 	%rd576, %rd575, 3;
	add.s64 	%rd577, %rd1, %rd576;
	st.global.u64 	[%rd577+33792], %rd573;
	bar.warp.sync 	-1;
	bra.uni 	$L__BB7_253;
$L__BB7_228:
	mad.lo.s32 	%r158, %r4, -4608, %r159;
	shl.b32 	%r1174, %r145, 3;
	add.s32 	%r1176, %r389, %r1174;
	ld.shared.u64 	%rd192, [%r1176+36864];
	setp.ge.s32 	%p147, %r1, %r158;
	@%p147 bra 	$L__BB7_230;
	ld.shared.u64 	%rd578, [%r135+-36864];
	add.s64 	%rd579, %rd192, %rd70;
	shl.b64 	%rd580, %rd579, 3;
	add.s64 	%rd581, %rd1, %rd580;
	st.global.u64 	[%rd581], %rd578;
$L__BB7_230:
	bar.warp.sync 	-1;
	shl.b32 	%r1177, %r146, 3;
	add.s32 	%r1179, %r389, %r1177;
	ld.shared.u64 	%rd193, [%r1179+36864];
	add.s32 	%r1180, %r1, 384;
	setp.ge.s32 	%p148, %r1180, %r158;
	@%p148 bra 	$L__BB7_232;
	ld.shared.u64 	%rd582, [%r135+-33792];
	add.s64 	%rd583, %rd193, %rd70;
	shl.b64 	%rd584, %rd583, 3;
	add.s64 	%rd585, %rd1, %rd584;
	st.global.u64 	[%rd585+3072], %rd582;
$L__BB7_232:
	bar.warp.sync 	-1;
	shl.b32 	%r1181, %r147, 3;
	add.s32 	%r1183, %r389, %r1181;
	ld.shared.u64 	%rd194, [%r1183+36864];
	add.s32 	%r1184, %r1, 768;
	setp.ge.s32 	%p149, %r1184, %r158;
	@%p149 bra 	$L__BB7_234;
	ld.shared.u64 	%rd586, [%r135+-30720];
	add.s64 	%rd587, %rd194, %rd70;
	shl.b64 	%rd588, %rd587, 3;
	add.s64 	%rd589, %rd1, %rd588;
	st.global.u64 	[%rd589+6144], %rd586;
$L__BB7_234:
	bar.warp.sync 	-1;
	shl.b32 	%r1185, %r148, 3;
	add.s32 	%r1187, %r389, %r1185;
	ld.shared.u64 	%rd195, [%r1187+36864];
	add.s32 	%r1188, %r1, 1152;
	setp.ge.s32 	%p150, %r1188, %r158;
	@%p150 bra 	$L__BB7_236;
	ld.shared.u64 	%rd590, [%r135+-27648];
	add.s64 	%rd591, %rd195, %rd70;
	shl.b64 	%rd592, %rd591, 3;
	add.s64 	%rd593, %rd1, %rd592;
	st.global.u64 	[%rd593+9216], %rd590;
$L__BB7_236:
	bar.warp.sync 	-1;
	shl.b32 	%r1189, %r149, 3;
	add.s32 	%r1191, %r389, %r1189;
	ld.shared.u64 	%rd196, [%r1191+36864];
	add.s32 	%r1192, %r1, 1536;
	setp.ge.s32 	%p151, %r1192, %r158;
	@%p151 bra 	$L__BB7_238;
	ld.shared.u64 	%rd594, [%r135+-24576];
	add.s64 	%rd595, %rd196, %rd70;
	shl.b64 	%rd596, %rd595, 3;
	add.s64 	%rd597, %rd1, %rd596;
	st.global.u64 	[%rd597+12288], %rd594;
$L__BB7_238:
	bar.warp.sync 	-1;
	shl.b32 	%r1193, %r150, 3;
	add.s32 	%r1195, %r389, %r1193;
	ld.shared.u64 	%rd197, [%r1195+36864];
	add.s32 	%r1196, %r1, 1920;
	setp.ge.s32 	%p152, %r1196, %r158;
	@%p152 bra 	$L__BB7_240;
	ld.shared.u64 	%rd598, [%r135+-21504];
	add.s64 	%rd599, %rd197, %rd70;
	shl.b64 	%rd600, %rd599, 3;
	add.s64 	%rd601, %rd1, %rd600;
	st.global.u64 	[%rd601+15360], %rd598;
$L__BB7_240:
	bar.warp.sync 	-1;
	shl.b32 	%r1197, %r151, 3;
	add.s32 	%r1199, %r389, %r1197;
	ld.shared.u64 	%rd198, [%r1199+36864];
	add.s32 	%r1200, %r1, 2304;
	setp.ge.s32 	%p153, %r1200, %r158;
	@%p153 bra 	$L__BB7_242;
	ld.shared.u64 	%rd602, [%r135+-18432];
	add.s64 	%rd603, %rd198, %rd70;
	shl.b64 	%rd604, %rd603, 3;
	add.s64 	%rd605, %rd1, %rd604;
	st.global.u64 	[%rd605+18432], %rd602;
$L__BB7_242:
	bar.warp.sync 	-1;
	shl.b32 	%r1201, %r152, 3;
	add.s32 	%r1203, %r389, %r1201;
	ld.shared.u64 	%rd199, [%r1203+36864];
	add.s32 	%r1204, %r1, 2688;
	setp.ge.s32 	%p154, %r1204, %r158;
	@%p154 bra 	$L__BB7_244;
	ld.shared.u64 	%rd606, [%r135+-15360];
	add.s64 	%rd607, %rd199, %rd70;
	shl.b64 	%rd608, %rd607, 3;
	add.s64 	%rd609, %rd1, %rd608;
	st.global.u64 	[%rd609+21504], %rd606;
$L__BB7_244:
	bar.warp.sync 	-1;
	shl.b32 	%r1205, %r153, 3;
	add.s32 	%r1207, %r389, %r1205;
	ld.shared.u64 	%rd200, [%r1207+36864];
	or.b32  	%r1208, %r1, 3072;
	setp.ge.s32 	%p155, %r1208, %r158;
	@%p155 bra 	$L__BB7_246;
	ld.shared.u64 	%rd610, [%r135+-12288];
	add.s64 	%rd611, %rd200, %rd70;
	shl.b64 	%rd612, %rd611, 3;
	add.s64 	%rd613, %rd1, %rd612;
	st.global.u64 	[%rd613+24576], %rd610;
$L__BB7_246:
	bar.warp.sync 	-1;
	shl.b32 	%r1209, %r154, 3;
	add.s32 	%r1211, %r389, %r1209;
	ld.shared.u64 	%rd201, [%r1211+36864];
	add.s32 	%r1212, %r1, 3456;
	setp.ge.s32 	%p156, %r1212, %r158;
	@%p156 bra 	$L__BB7_248;
	ld.shared.u64 	%rd614, [%r135+-9216];
	add.s64 	%rd615, %rd201, %rd70;
	shl.b64 	%rd616, %rd615, 3;
	add.s64 	%rd617, %rd1, %rd616;
	st.global.u64 	[%rd617+27648], %rd614;
$L__BB7_248:
	bar.warp.sync 	-1;
	shl.b32 	%r1213, %r155, 3;
	add.s32 	%r1215, %r389, %r1213;
	ld.shared.u64 	%rd202, [%r1215+36864];
	add.s32 	%r1216, %r1, 3840;
	setp.ge.s32 	%p157, %r1216, %r158;
	@%p157 bra 	$L__BB7_250;
	ld.shared.u64 	%rd618, [%r135+-6144];
	add.s64 	%rd619, %rd202, %rd70;
	shl.b64 	%rd620, %rd619, 3;
	add.s64 	%rd621, %rd1, %rd620;
	st.global.u64 	[%rd621+30720], %rd618;
$L__BB7_250:
	bar.warp.sync 	-1;
	shl.b32 	%r1217, %r156, 3;
	add.s32 	%r1219, %r389, %r1217;
	ld.shared.u64 	%rd622, [%r1219+36864];
	add.s64 	%rd203, %rd622, %rd70;
	add.s32 	%r1220, %r1, 4224;
	setp.ge.s32 	%p158, %r1220, %r158;
	@%p158 bra 	$L__BB7_252;
	ld.shared.u64 	%rd623, [%r135+-3072];
	shl.b64 	%rd624, %rd203, 3;
	add.s64 	%rd625, %rd1, %rd624;
	st.global.u64 	[%rd625+33792], %rd623;
$L__BB7_252:
	bar.warp.sync 	-1;
$L__BB7_253:
	ret;

}


// ===== COMPILED SASS (sm_100) =====

	.target	sm_100

	.elftype	@"ET_EXEC"


//--------------------- .note.nv.tkinfo           --------------------------
	.section	.note.nv.tkinfo,"",@"SHT_NOTE"
	.sectionflags	@"SHF_NOTE_NV_TKINFO"
	.tkinfo
        /*0018*/ 	.word	0x00000002
        /*0030*/ 	.string	""
        /*0030*/ 	.string	"ptxas"
        /*0030*/ 	.string	"Cuda compilation tools, release 13.0, V13.0.88"
        /*0030*/ 	.string	"Build cuda_13.0.r13.0/compiler.36424714_0"
        /*0030*/ 	.string	"-arch sm_100 -m 64 "



//--------------------- .note.nv.cuinfo           --------------------------
	.section	.note.nv.cuinfo,"",@"SHT_NOTE"
	.sectionflags	@"SHF_NOTE_NV_CUINFO"
        /*0018*/ 	.short	0x0002
        /*001a*/ 	.short	0x0064
        /*001c*/ 	.short	0x0082
	.zero		2


//--------------------- .nv.info                  --------------------------
	.section	.nv.info,"",@"SHT_CUDA_INFO"
	.align	4


	//----- nvinfo : EIATTR_REGCOUNT
	.align		4
        /*0000*/ 	.byte	0x04, 0x2f
        /*0002*/ 	.short	(.L_49 - .L_48)
	.align		4
.L_48:
        /*0004*/ 	.word	index@(_Z18calculateFunction1PxS_S_S_S_S_S_)
        /*0008*/ 	.word	0x0000002e


	//----- nvinfo : EIATTR_FRAME_SIZE
	.align		4
.L_49:
        /*000c*/ 	.byte	0x04, 0x11
        /*000e*/ 	.short	(.L_51 - .L_50)
	.align		4
.L_50:
        /*0010*/ 	.word	index@(_Z18calculateFunction1PxS_S_S_S_S_S_)
        /*0014*/ 	.word	0x00000000


	//----- nvinfo : EIATTR_REGCOUNT
	.align		4
.L_51:
        /*0018*/ 	.byte	0x04, 0x2f
        /*001a*/ 	.short	(.L_53 - .L_52)
	.align		4
.L_52:
        /*001c*/ 	.word	index@(_Z18calculateFunction2PxS_S_S_S_S_S_S_S_S_)
        /*0020*/ 	.word	0x00000030


	//----- nvinfo : EIATTR_FRAME_SIZE
	.align		4
.L_53:
        /*0024*/ 	.byte	0x04, 0x11
        /*0026*/ 	.short	(.L_55 - .L_54)
	.align		4
.L_54:
        /*0028*/ 	.word	index@(_Z18calculateFunction2PxS_S_S_S_S_S_S_S_S_)
        /*002c*/ 	.word	0x00000000


	//----- nvinfo : EIATTR_REGCOUNT
	.align		4
.L_55:
        /*0030*/ 	.byte	0x04, 0x2f
        /*0032*/ 	.short	(.L_57 - .L_56)
	.align		4
.L_56:
        /*0034*/ 	.word	index@(_Z12print_arraysPxS_S_)
        /*0038*/ 	.word	0x00000018


	//----- nvinfo : EIATTR_FRAME_SIZE
	.align		4
.L_57:
        /*003c*/ 	.byte	0x04, 0x11
        /*003e*/ 	.short	(.L_59 - .L_58)
	.align		4
.L_58:
        /*0040*/ 	.word	index@(_Z12print_arraysPxS_S_)
        /*0044*/ 	.word	0x00000010


	//----- nvinfo : EIATTR_REGCOUNT
	.align		4
.L_59:
        /*0048*/ 	.byte	0x04, 0x2f
        /*004a*/ 	.short	(.L_61 - .L_60)
	.align		4
.L_60:
        /*004c*/ 	.word	index@(_ZN3cub18CUB_300001_SM_10006detail11EmptyKernelIvEEvv)
        /*0050*/ 	.word	0x00000004


	//----- nvinfo : EIATTR_FRAME_SIZE
	.align		4
.L_61:
        /*0054*/ 	.byte	0x04, 0x11
        /*0056*/ 	.short	(.L_63 - .L_62)
	.align		4
.L_62:
        /*0058*/ 	.word	index@(_ZN3cub18CUB_300001_SM_10006detail11EmptyKernelIvEEvv)
        /*005c*/ 	.word	0x00000000


	//----- nvinfo : EIATTR_REGCOUNT
	.align		4
.L_63:
        /*0060*/ 	.byte	0x04, 0x2f
        /*0062*/ 	.short	(.L_65 - .L_64)
	.align		4
.L_64:
        /*0064*/ 	.word	index@(_ZN3cub18CUB_300001_SM_10006detail10radix_sort31DeviceRadixSortSingleTileKernelINS1_5radix10policy_hubIxxyE10Policy1000ELNS0_9SortOrderE0ExxyNS1_21identity_decomposer_tEEEvPKT1_PSA_PKT2_PSE_T3_iiT4_)
        /*0068*/ 	.word	0x0000007f


	//----- nvinfo : EIATTR_FRAME_SIZE
	.align		4
.L_65:
        /*006c*/ 	.byte	0x04, 0x11
        /*006e*/ 	.short	(.L_67 - .L_66)
	.align		4
.L_66:
        /*0070*/ 	.word	index@(_ZN3cub18CUB_300001_SM_10006detail10radix_sort31DeviceRadixSortSingleTileKernelINS1_5radix10policy_hubIxxyE10Policy1000ELNS0_9SortOrderE0ExxyNS1_21identity_decomposer_tEEEvPKT1_PSA_PKT2_PSE_T3_iiT4_)
        /*0074*/ 	.word	0x00000000


	//----- nvinfo : EIATTR_REGCOUNT
	.align		4
.L_67:
        /*0078*/ 	.byte	0x04, 0x2f
        /*007a*/ 	.short	(.L_69 - .L_68)
	.align		4
.L_68:
        /*007c*/ 	.word	index@(_ZN3cub18CUB_300001_SM_10006detail10radix_sort30DeviceRadixSortHistogramKernelINS1_5radix10policy_hubIxxyE10Policy1000ELNS0_9SortOrderE0ExyNS1_21identity_decomposer_tEEEvPT2_PKT1_SA_iiT3_)
        /*0080*/ 	.word	0x00000040


	//----- nvinfo : EIATTR_FRAME_SIZE
	.align		4
.L_69:
        /*0084*/ 	.byte	0x04, 0x11
        /*0086*/ 	.short	(.L_71 - .L_70)
	.align		4
.L_70:
        /*0088*/ 	.word	index@(_ZN3cub18CUB_300001_SM_10006detail10radix_sort30DeviceRadixSortHistogramKernelINS1_5radix10policy_hubIxxyE10Policy1000ELNS0_9SortOrderE0ExyNS1_21identity_decomposer_tEEEvPT2_PKT1_SA_iiT3_)
        /*008c*/ 	.word	0x00000000


	//----- nvinfo : EIATTR_REGCOUNT
	.align		4
.L_71:
        /*0090*/ 	.byte	0x04, 0x2f
        /*0092*/ 	.short	(.L_73 - .L_72)
	.align		4
.L_72:
        /*0094*/ 	.word	index@(_ZN3cub18CUB_300001_SM_10006detail10radix_sort33DeviceRadixSortExclusiveSumKernelINS1_5radix10policy_hubIxxyE10Policy1000EyEEvPT0_)
        /*0098*/ 	.word	0x00000020


	//----- nvinfo : EIATTR_FRAME_SIZE
	.align		4
.L_73:
        /*009c*/ 	.byte	0x04, 0x11
        /*009e*/ 	.short	(.L_75 - .L_74)
	.align		4
.L_74:
        /*00a0*/ 	.word	index@(_ZN3cub18CUB_300001_SM_10006detail10radix_sort33DeviceRadixSortExclusiveSumKernelINS1_5radix10policy_hubIxxyE10Policy1000EyEEvPT0_)
        /*00a4*/ 	.word	0x00000000


	//----- nvinfo : EIATTR_REGCOUNT
	.align		4
.L_75:
        /*00a8*/ 	.byte	0x04, 0x2f
        /*00aa*/ 	.short	(.L_77 - .L_76)
	.align		4
.L_76:
        /*00ac*/ 	.word	index@(_ZN3cub18CUB_300001_SM_10006detail10radix_sort29DeviceRadixSortOnesweepKernelINS1_5radix10policy_hubIxxyE10Policy1000ELNS0_9SortOrderE0ExxyiiNS1_21identity_decomposer_tEEEvPT5_SB_PT3_PKSC_PT1_PKSG_PT2_PKSK_T4_iiT6_)
        /*00b0*/ 	.word	0x00000050


	//----- nvinfo : EIATTR_FRAME_SIZE
	.align		4
.L_77:
        /*00b4*/ 	.byte	0x04, 0x11
        /*00b6*/ 	.short	(.L_79 - .L_78)
	.align		4
.L_78:
        /*00b8*/ 	.word	index@(_ZN3cub18CUB_300001_SM_10006detail10radix_sort29DeviceRadixSortOnesweepKernelINS1_5radix10policy_hubIxxyE10Policy1000ELNS0_9SortOrderE0ExxyiiNS1_21identity_decomposer_tEEEvPT5_SB_PT3_PKSC_PT1_PKSG_PT2_PKSK_T4_iiT6_)
        /*00bc*/ 	.word	0x00000018


	//----- nvinfo : EIATTR_MIN_STACK_SIZE
	.align		4
.L_79:
        /*00c0*/ 	.byte	0x04, 0x12
        /*00c2*/ 	.short	(.L_81 - .L_80)
	.align		4
.L_80:
        /*00c4*/ 	.word	index@(_ZN3cub18CUB_300001_SM_10006detail10radix_sort29DeviceRadixSortOnesweepKernelINS1_5radix10policy_hubIxxyE10Policy1000ELNS0_9SortOrderE0ExxyiiNS1_21identity_decomposer_tEEEvPT5_SB_PT3_PKSC_PT1_PKSG_PT2_PKSK_T4_iiT6_)
        /*00c8*/ 	.word	0x00000018


	//----- nvinfo : EIATTR_MIN_STACK_SIZE
	.align		4
.L_81:
        /*00cc*/ 	.byte	0x04, 0x12
        /*00ce*/ 	.short	(.L_83 - .L_82)
	.align		4
.L_82:
        /*00d0*/ 	.word	index@(_ZN3cub18CUB_300001_SM_10006detail10radix_sort33DeviceRadixSortExclusiveSumKernelINS1_5radix10policy_hubIxxyE10Policy1000EyEEvPT0_)
        /*00d4*/ 	.word	0x00000000


	//----- nvinfo : EIATTR_MIN_STACK_SIZE
	.align		4
.L_83:
        /*00d8*/ 	.byte	0x04, 0x12
        /*00da*/ 	.short	(.L_85 - .L_84)
	.align		4
.L_84:
        /*00dc*/ 	.word	index@(_ZN3cub18CUB_300001_SM_10006detail10radix_sort30DeviceRadixSortHistogramKernelINS1_5radix10policy_hubIxxyE10Policy1000ELNS0_9SortOrderE0ExyNS1_21identity_decomposer_tEEEvPT2_PKT1_SA_iiT3_)
        /*00e0*/ 	.word	0x00000000


	//----- nvinfo : EIATTR_MIN_STACK_SIZE
	.align		4
.L_85:
        /*00e4*/ 	.byte	0x04, 0x12
        /*00e6*/ 	.short	(.L_87 - .L_86)
	.align		4
.L_86:
        /*00e8*/ 	.word	index@(_ZN3cub18CUB_300001_SM_10006detail10radix_sort31DeviceRadixSortSingleTileKernelINS1_5radix10policy_hubIxxyE10Policy1000ELNS0_9SortOrderE0ExxyNS1_21identity_decomposer_tEEEvPKT1_PSA_PKT2_PSE_T3_iiT4_)
        /*00ec*/ 	.word	0x00000000


	//----- nvinfo : EIATTR_MIN_STACK_SIZE
	.align		4
.L_87:
        /*00f0*/ 	.byte	0x04, 0x12
        /*00f2*/ 	.short	(.L_89 - .L_88)
	.align		4
.L_88:
        /*00f4*/ 	.word	index@(_ZN3cub18CUB_300001_SM_10006detail11EmptyKernelIvEEvv)
        /*00f8*/ 	.word	0x00000000


	//----- nvinfo : EIATTR_MIN_STACK_SIZE
	.align		4
.L_89:
        /*00fc*/ 	.byte	0x04, 0x12
        /*00fe*/ 	.short	(.L_91 - .L_90)
	.align		4
.L_90:
        /*0100*/ 	.word	index@(_Z12print_arraysPxS_S_)
        /*0104*/ 	.word	0x00000010


	//----- nvinfo : EIATTR_MIN_STACK_SIZE
	.align		4
.L_91:
        /*0108*/ 	.byte	0x04, 0x12
        /*010a*/ 	.short	(.L_93 - .L_92)
	.align		4
.L_92:
        /*010c*/ 	.word	index@(_Z18calculateFunction2PxS_S_S_S_S_S_S_S_S_)
        /*0110*/ 	.word	0x00000000


	//----- nvinfo : EIATTR_MIN_STACK_SIZE
	.align		4
.L_93:
        /*0114*/ 	.byte	0x04, 0x12
        /*0116*/ 	.short	(.L_95 - .L_94)
	.align		4
.L_94:
        /*0118*/ 	.word	index@(_Z18calculateFunction1PxS_S_S_S_S_S_)
        /*011c*/ 	.word	0x00000000
.L_95:


//--------------------- .nv.compat                --------------------------
	.section	.nv.compat,"",@"SHT_CUDA_COMPAT_INFO"
	.align	4
        /*0000*/ 	.byte	0x02, 0x09, 0x00, 0x00, 0x02, 0x02, 0x01, 0x00, 0x02, 0x05, 0x05, 0x00, 0x03, 0x07, 0x01, 0x01
        /*0010*/ 	.byte	0x02, 0x03, 0x00, 0x00, 0x02, 0x06, 0x01, 0x00, 0x04, 0x0b, 0x08, 0x00, 0x01, 0x00, 0x00, 0x00
        /*0020*/ 	.byte	0x00, 0x00, 0x00, 0x00


//--------------------- .nv.info._ZN3cub18CUB_300001_SM_10006detail10radix_sort29DeviceRadixSortOnesweepKernelINS1_5radix10policy_hubIxxyE10Policy1000ELNS0_9SortOrderE0ExxyiiNS1_21identity_decomposer_tEEEvPT5_SB_PT3_PKSC_PT1_PKSG_PT2_PKSK_T4_iiT6_ --------------------------
	.section	.nv.info._ZN3cub18CUB_300001_SM_10006detail10radix_sort29DeviceRadixSortOnesweepKernelINS1_5radix10policy_hubIxxyE10Policy1000ELNS0_9SortOrderE0ExxyiiNS1_21identity_decomposer_tEEEvPT5_SB_PT3_PKSC_PT1_PKSG_PT2_PKSK_T4_iiT6_,"",@"SHT_CUDA_INFO"
	.sectionflags	@""
	.align	4


	//----- nvinfo : EIATTR_CUDA_API_VERSION
	.align		4
        /*0000*/ 	.byte	0x04, 0x37
        /*0002*/ 	.short	(.L_97 - .L_96)
.L_96:
        /*0004*/ 	.word	0x00000082


	//----- nvinfo : EIATTR_KPARAM_INFO
	.align		4
.L_97:
        /*0008*/ 	.byte	0x04, 0x17
        /*000a*/ 	.short	(.L_99 - .L_98)
.L_98:
        /*000c*/ 	.word	0x00000000
        /*0010*/ 	.short	0x000b
        /*0012*/ 	.short	0x004c
        /*0014*/ 	.byte	0x00, 0xf0, 0x05, 0x00


	//----- nvinfo : EIATTR_KPARAM_INFO
	.align		4
.L_99:
        /*0018*/ 	.byte	0x04, 0x17
        /*001a*/ 	.short	(.L_101 - .L_100)
.L_100:
        /*001c*/ 	.word	0x00000000
        /*0020*/ 	.short	0x000a
        /*0022*/ 	.short	0x0048
        /*0024*/ 	.byte	0x00, 0xf0, 0x11, 0x00


	//----- nvinfo : EIATTR_KPARAM_INFO
	.align		4
.L_101:
        /*0028*/ 	.byte	0x04, 0x17
        /*002a*/ 	.short	(.L_103 - .L_102)
.L_102:
        /*002c*/ 	.word	0x00000000
        /*0030*/ 	.short	0x0009
        /*0032*/ 	.short	0x0044
        /*0034*/ 	.byte	0x00, 0xf0, 0x11, 0x00


	//----- nvinfo : EIATTR_KPARAM_INFO
	.align		4
.L_103:
        /*0038*/ 	.byte	0x04, 0x17
        /*003a*/ 	.short	(.L_105 - .L_104)
.L_104:
        /*003c*/ 	.word	0x00000000
        /*0040*/ 	.short	0x0008
        /*0042*/ 	.short	0x0040
        /*0044*/ 	.byte	0x00, 0xf0, 0x11, 0x00


	//----- nvinfo : EIATTR_KPARAM_INFO
	.align		4
.L_105:
        /*0048*/ 	.byte	0x04, 0x17
        /*004a*/ 	.short	(.L_107 - .L_106)
.L_106:
        /*004c*/ 	.word	0x00000000
        /*0050*/ 	.short	0x0007
        /*0052*/ 	.short	0x0038
        /*0054*/ 	.byte	0x00, 0xf5, 0x21, 0x00


	//----- nvinfo : EIATTR_KPARAM_INFO
	.align		4
.L_107:
        /*0058*/ 	.byte	0x04, 0x17
        /*005a*/ 	.short	(.L_109 - .L_108)
.L_108:
        /*005c*/ 	.word	0x00000000
        /*0060*/ 	.short	0x0006
        /*0062*/ 	.short	0x0030
        /*0064*/ 	.byte	0x00, 0xf5, 0x21, 0x00


	//----- nvinfo : EIATTR_KPARAM_INFO
	.align		4
.L_109:
        /*0068*/ 	.byte	0x04, 0x17
        /*006a*/ 	.short	(.L_111 - .L_110)
.L_110:
        /*006c*/ 	.word	0x00000000
        /*0070*/ 	.short	0x0005
        /*0072*/ 	.short	0x0028
        /*0074*/ 	.byte	0x00, 0xf5, 0x21, 0x00


	//----- nvinfo : EIATTR_KPARAM_INFO
	.align		4
.L_111:
        /*0078*/ 	.byte	0x04, 0x17
        /*007a*/ 	.short	(.L_113 - .L_112)
.L_112:
        /*007c*/ 	.word	0x00000000
        /*0080*/ 	.short	0x0004
        /*0082*/ 	.short	0x0020
        /*0084*/ 	.byte	0x00, 0xf5, 0x21, 0x00


	//----- nvinfo : EIATTR_KPARAM_INFO
	.align		4
.L_113:
        /*0088*/ 	.byte	0x04, 0x17
        /*008a*/ 	.short	(.L_115 - .L_114)
.L_114:
        /*008c*/ 	.word	0x00000000
        /*0090*/ 	.short	0x0003
        /*0092*/ 	.short	0x0018
        /*0094*/ 	.byte	0x00, 0xf5, 0x21, 0x00


	//----- nvinfo : EIATTR_KPARAM_INFO
	.align		4
.L_115:
        /*0098*/ 	.byte	0x04, 0x17
        /*009a*/ 	.short	(.L_117 - .L_116)
.L_116:
        /*009c*/ 	.word	0x00000000
        /*00a0*/ 	.short	0x0002
        /*00a2*/ 	.short	0x0010
        /*00a4*/ 	.byte	0x00, 0xf5, 0x21, 0x00


	//----- nvinfo : EIATTR_KPARAM_INFO
	.align		4
.L_117:
        /*00a8*/ 	.byte	0x04, 0x17
        /*00aa*/ 	.short	(.L_119 - .L_118)
.L_118:
        /*00ac*/ 	.word	0x00000000
        /*00b0*/ 	.short	0x0001
        /*00b2*/ 	.short	0x0008
        /*00b4*/ 	.byte	0x00, 0xf5, 0x21, 0x00


	//----- nvinfo : EIATTR_KPARAM_INFO
	.align		4
.L_119:
        /*00b8*/ 	.byte	0x04, 0x17
        /*00ba*/ 	.short	(.L_121 - .L_120)
.L_120:
        /*00bc*/ 	.word	0x00000000
        /*00c0*/ 	.short	0x0000
        /*00c2*/ 	.short	0x0000
        /*00c4*/ 	.byte	0x00, 0xf5, 0x21, 0x00


	//----- nvinfo : EIATTR_SPARSE_MMA_MASK
	.align		4
.L_121:
        /*00c8*/ 	.byte	0x03, 0x50
        /*00ca*/ 	.short	0x0000


	//----- nvinfo : EIATTR_MAXREG_COUNT
	.align		4
        /*00cc*/ 	.byte	0x03, 0x1b
        /*00ce*/ 	.short	0x00a8


	//----- nvinfo : EIATTR_NUM_BARRIERS
	.align		4
        /*00d0*/ 	.byte	0x02, 0x4c
        /*00d2*/ 	.byte	0x01
	.zero		1


	//----- nvinfo : EIATTR_ANNOTATIONS
	.align		4
        /*00d4*/ 	.byte	0x04, 0x55
        /*00d6*/ 	.short	(.L_123 - .L_122)


	//   ....[0]....
.L_122:
        /*00d8*/ 	.word	0x00000001
        /*00dc*/ 	.byte	0xa0, 0x10, 0x00, 0x00, 0x01, 0x00, 0x00, 0x00, 0xf0, 0x22, 0x00, 0x00, 0x01, 0x00, 0x00, 0x00
        /*00ec*/ 	.byte	0x20, 0x24, 0x00, 0x00, 0x01, 0x00, 0x00, 0x00, 0x40, 0x24, 0x00, 0x00, 0x01, 0x00, 0x00, 0x00
        /*00fc*/ 	.byte	0x60, 0x24, 0x00, 0x00, 0x01, 0x00, 0x00, 0x00, 0x50, 0x25, 0x00, 0x00, 0x01, 0x00, 0x00, 0x00
        /*010c*/ 	.byte	0x60, 0x25, 0x00, 0x00, 0x01, 0x00, 0x00, 0x00, 0x70, 0x25, 0x00, 0x00, 0x01, 0x00, 0x00, 0x00
        /*011c*/ 	.byte	0x10, 0x27, 0x00, 0x00, 0x01, 0x00, 0x00, 0x00, 0x20, 0x27, 0x00, 0x00, 0x01, 0x00, 0x00, 0x00
        /*012c*/ 	.byte	0x80, 0x46, 0x00, 0x00


	//----- nvinfo : EIATTR_MERCURY_ISA_VERSION
	.align		4
.L_123:
        /*0130*/ 	.byte	0x03, 0x5f
        /*0132*/ 	.short	0x0101


	//----- nvinfo : EIATTR_COOP_GROUP_MASK_REGIDS
	.align		4
        /*0134*/ 	.byte	0x04, 0x29
        /*0136*/ 	.short	(.L_125 - .L_124)


	//   ....[0]....
.L_124:
        /*0138*/ 	.word	0xffffffff


	//   ....[1]....
        /*013c*/ 	.word	0x05000000


	//   ....[2]....
        /*0140*/ 	.word	0xffffffff


	//   ....[3]....
        /*0144*/ 	.word	0xffffffff


	//   ....[4]....
        /*0148*/ 	.word	0xffffffff


	//   ....[5]....
        /*014c*/ 	.word	0xffffffff


	//   ....[6]....
        /*0150*/ 	.word	0xffffffff


	//   ....[7]....
        /*0154*/ 	.word	0xffffffff


	//   ....[8]....
        /*0158*/ 	.word	0xffffffff


	//   ....[9]....
        /*015c*/ 	.word	0xffffffff


	//   ....[10]....
        /*0160*/ 	.word	0xffffffff


	//   ....[11]....
        /*0164*/ 	.word	0xffffffff


	//   ....[12]....
        /*0168*/ 	.word	0xffffffff


	//   ....[13]....
        /*016c*/ 	.word	0xffffffff


	//   ....[14]....
        /*0170*/ 	.word	0xffffffff


	//   ....[15]....
        /*0174*/ 	.word	0xffffffff


	//   ....[16]....
        /*0178*/ 	.word	0xffffffff


	//   ....[17]....
        /*017c*/ 	.word	0xffffffff


	//   ....[18]....
        /*0180*/ 	.word	0xffffffff


	//   ....[19]....
        /*0184*/ 	.word	0xffffffff


	//   ....[20]....
        /*0188*/ 	.word	0xffffffff


	//   ....[21]....
        /*018c*/ 	.word	0xffffffff


	//   ....[22]....
        /*0190*/ 	.word	0xffffffff


	//   ....[23]....
        /*0194*/ 	.word	0xffffffff


	//   ....[24]....
        /*0198*/ 	.word	0xffffffff


	//   ....[25]....
        /*019c*/ 	.word	0xffffffff


	//   ....[26]....
        /*01a0*/ 	.word	0xffffffff


	//   ....[27]....
        /*01a4*/ 	.word	0xffffffff


	//   ....[28]....
        /*01a8*/ 	.word	0xffffffff


	//   ....[29]....
        /*01ac*/ 	.word	0xffffffff


	//   ....[30]....
        /*01b0*/ 	.word	0xffffffff


	//   ....[31]....
        /*01b4*/ 	.word	0xffffffff


	//   ....[32]....
        /*01b8*/ 	.word	0xffffffff


	//   ....[33]....
        /*01bc*/ 	.word	0xffffffff


	//   ....[34]....
        /*01c0*/ 	.word	0xffffffff


	//   ....[35]....
        /*01c4*/ 	.word	0xffffffff


	//   ....[36]....
        /*01c8*/ 	.word	0xffffffff


	//   ....[37]....
        /*01cc*/ 	.word	0xffffffff


	//   ....[38]....
        /*01d0*/ 	.word	0xffffffff


	//   ....[39]....
        /*01d4*/ 	.word	0xffffffff


	//   ....[40]....
        /*01d8*/ 	.word	0xffffffff


	//   ....[41]....
        /*01dc*/ 	.word	0xffffffff


	//   ....[42]....
        /*01e0*/ 	.word	0xffffffff


	//   ....[43]....
        /*01e4*/ 	.word	0xffffffff


	//   ....[44]....
        /*01e8*/ 	.word	0xffffffff


	//   ....[45]....
        /*01ec*/ 	.word	0xffffffff


	//   ....[46]....
        /*01f0*/ 	.word	0xffffffff


	//   ....[47]....
        /*01f4*/ 	.word	0xffffffff


	//   ....[48]....
        /*01f8*/ 	.word	0xffffffff


	//   ....[49]....
        /*01fc*/ 	.word	0xffffffff


	//   ....[50]....
        /*0200*/ 	.word	0xffffffff


	//   ....[51]....
        /*0204*/ 	.word	0xffffffff


	//   ....[52]....
        /*0208*/ 	.word	0xffffffff


	//   ....[53]....
        /*020c*/ 	.word	0xffffffff


	//   ....[54]....
        /*0210*/ 	.word	0xffffffff


	//   ....[55]....
        /*0214*/ 	.word	0xffffffff


	//   ....[56]....
        /*0218*/ 	.word	0xffffffff


	//   ....[57]....
        /*021c*/ 	.word	0xffffffff


	//   ....[58]....
        /*0220*/ 	.word	0xffffffff


	//   ....[59]....
        /*0224*/ 	.word	0xffffffff


	//   ....[60]....
        /*0228*/ 	.word	0xffffffff


	//   ....[61]....
        /*022c*/ 	.word	0xffffffff


	//   ....[62]....
        /*0230*/ 	.word	0xffffffff


	//   ....[63]....
        /*0234*/ 	.word	0xffffffff


	//   ....[64]....
        /*0238*/ 	.word	0xffffffff


	//   ....[65]....
        /*023c*/ 	.word	0xffffffff


	//   ....[66]....
        /*0240*/ 	.word	0xffffffff


	//   ....[67]....
        /*0244*/ 	.word	0xffffffff


	//   ....[68]....
        /*0248*/ 	.word	0xffffffff


	//   ....[69]....
        /*024c*/ 	.word	0xffffffff


	//   ....[70]....
        /*0250*/ 	.word	0xffffffff


	//   ....[71]....
        /*0254*/ 	.word	0xffffffff


	//   ....[72]....
        /*0258*/ 	.word	0xffffffff


	//   ....[73]....
        /*025c*/ 	.word	0xffffffff


	//   ....[74]....
        /*0260*/ 	.word	0xffffffff


	//   ....[75]....
        /*0264*/ 	.word	0xffffffff


	//   ....[76]....
        /*0268*/ 	.word	0xffffffff


	//   ....[77]....
        /*026c*/ 	.word	0xffffffff


	//   ....[78]....
        /*0270*/ 	.word	0xffffffff


	//   ....[79]....
        /*0274*/ 	.word	0xffffffff


	//   ....[80]....
        /*0278*/ 	.word	0xffffffff


	//   ....[81]....
        /*027c*/ 	.word	0xffffffff


	//   ....[82]....
        /*0280*/ 	.word	0xffffffff


	//   ....[83]....
        /*0284*/ 	.word	0xffffffff


	//   ....[84]....
        /*0288*/ 	.word	0xffffffff


	//   ....[85]....
        /*028c*/ 	.word	0xffffffff


	//   ....[86]....
        /*0290*/ 	.word	0xffffffff


	//   ....[87]....
        /*0294*/ 	.word	0xffffffff


	//   ....[88]....
        /*0298*/ 	.word	0xffffffff


	//   ....[89]....
        /*029c*/ 	.word	0xffffffff


	//   ....[90]....
        /*02a0*/ 	.word	0xffffffff


	//   ....[91]....
        /*02a4*/ 	.word	0xffffffff


	//   ....[92]....
        /*02a8*/ 	.word	0xffffffff


	//   ....[93]....
        /*02ac*/ 	.word	0xffffffff


	//   ....[94]....
        /*02b0*/ 	.word	0xffffffff


	//   ....[95]....
        /*02b4*/ 	.word	0xffffffff


	//   ....[96]....
        /*02b8*/ 	.word	0xffffffff


	//   ....[97]....
        /*02bc*/ 	.word	0xffffffff


	//   ....[98]....
        /*02c0*/ 	.word	0xffffffff


	//   ....[99]....
        /*02c4*/ 	.word	0xffffffff


	//   ....[100]....
        /*02c8*/ 	.word	0xffffffff


	//   ....[101]....
        /*02cc*/ 	.word	0xffffffff


	//   ....[102]....
        /*02d0*/ 	.word	0xffffffff


	//   ....[103]....
        /*02d4*/ 	.word	0xffffffff


	//   ....[104]....
        /*02d8*/ 	.word	0xffffffff


	//   ....[105]....
        /*02dc*/ 	.word	0xffffffff


	//   ....[106]....
        /*02e0*/ 	.word	0xffffffff


	//   ....[107]....
        /*02e4*/ 	.word	0xffffffff


	//   ....[108]....
        /*02e8*/ 	.word	0xffffffff


	//   ....[109]....
        /*02ec*/ 	.word	0xffffffff


	//   ....[110]....
        /*02f0*/ 	.word	0xffffffff


	//   ....[111]....
        /*02f4*/ 	.word	0xffffffff


	//   ....[112]....
        /*02f8*/ 	.word	0xffffffff


	//   ....[113]....
        /*02fc*/ 	.word	0xffffffff


	//   ....[114]....
        /*0300*/ 	.word	0xffffffff


	//   ....[115]....
        /*0304*/ 	.word	0x05000004


	//   ....[116]....
        /*0308*/ 	.word	0xffffffff


	//   ....[117]....
        /*030c*/ 	.word	0xffffffff


	//   ....[118]....
        /*0310*/ 	.word	0xffffffff


	//   ....[119]....
        /*0314*/ 	.word	0xffffffff


	//   ....[120]....
        /*0318*/ 	.word	0xffffffff


	//   ....[121]....
        /*031c*/ 	.word	0xffffffff


	//   ....[122]....
        /*0320*/ 	.word	0xffffffff


	//   ....[123]....
        /*0324*/ 	.word	0xffffffff


	//   ....[124]....
        /*0328*/ 	.word	0xffffffff


	//   ....[125]....
        /*032c*/ 	.word	0xffffffff


	//   ....[126]....
        /*0330*/ 	.word	0xffffffff


	//   ....[127]....
        /*0334*/ 	.word	0xffffffff


	//   ....[128]....
        /*0338*/ 	.word	0xffffffff


	//   ....[129]....
        /*033c*/ 	.word	0xffffffff


	//   ....[130]....
        /*0340*/ 	.word	0xffffffff


	//   ....[131]....
        /*0344*/ 	.word	0xffffffff


	//   ....[132]....
        /*0348*/ 	.word	0xffffffff


	//   ....[133]....
        /*034c*/ 	.word	0xffffffff


	//   ....[134]....
        /*0350*/ 	.word	0xffffffff


	//   ....[135]....
        /*0354*/ 	.word	0xffffffff


	//   ....[136]....
        /*0358*/ 	.word	0xffffffff


	//   ....[137]....
        /*035c*/ 	.word	0xffffffff


	//   ....[138]....
        /*0360*/ 	.word	0xffffffff


	//   ....[139]....
        /*0364*/ 	.word	0xffffffff


	//   ....[140]....
        /*0368*/ 	.word	0xffffffff


	//   ....[141]....
        /*036c*/ 	.word	0xffffffff


	//   ....[142]....
        /*0370*/ 	.word	0xffffffff


	//   ....[143]....
        /*0374*/ 	.word	0xffffffff


	//   ....[144]....
        /*0378*/ 	.word	0xffffffff


	//   ....[145]....
        /*037c*/ 	.word	0xffffffff


	//   ....[146]....
        /*0380*/ 	.word	0xffffffff


	//   ....[147]....
        /*0384*/ 	.word	0xffffffff


	//   ....[148]....
        /*0388*/ 	.word	0xffffffff


	//   ....[149]....
        /*038c*/ 	.word	0xffffffff


	//   ....[150]....
        /*0390*/ 	.word	0xffffffff


	//   ....[151]....
        /*0394*/ 	.word	0xffffffff


	//   ....[152]....
        /*0398*/ 	.word	0xffffffff


	//   ....[153]....
        /*039c*/ 	.word	0xffffffff


	//   ....[154]....
        /*03a0*/ 	.word	0xffffffff


	//   ....[155]....
        /*03a4*/ 	.word	0xffffffff


	//   ....[156]....
        /*03a8*/ 	.word	0xffffffff


	//   ....[157]....
        /*03ac*/ 	.word	0xffffffff


	//   ....[158]....
        /*03b0*/ 	.word	0xffffffff


	//   ....[159]....
        /*03b4*/ 	.word	0xffffffff


	//   ....[160]....
        /*03b8*/ 	.word	0xffffffff


	//   ....[161]....
        /*03bc*/ 	.word	0xffffffff


	//   ....[162]....
        /*03c0*/ 	.word	0xffffffff


	//   ....[163]....
        /*03c4*/ 	.word	0xffffffff


	//   ....[164]....
        /*03c8*/ 	.word	0x05000049


	//   ....[165]....
        /*03cc*/ 	.word	0x05000049


	//   ....[166]....
        /*03d0*/ 	.word	0x05000049


	//   ....[167]....
        /*03d4*/ 	.word	0x05000049


	//   ....[168]....
        /*03d8*/ 	.word	0x05000049


	//----- nvinfo : EIATTR_COOP_GROUP_INSTR_OFFSETS
	.align		4
.L_125:
        /*03dc*/ 	.byte	0x04, 0x28
        /*03de*/ 	.short	(.L_127 - .L_126)


	//   ....[0]....
.L_126:
        /*03e0*/ 	.word	0x00000df0


	//   ....[1]....
        /*03e4*/ 	.word	0x00001620


	//   ....[2]....
        /*03e8*/ 	.word	0x000024c0


	//   ....[3]....
        /*03ec*/ 	.word	0x000024e0


	//   ....[4]....
        /*03f0*/ 	.word	0x00002500


	//   ....[5]....
        /*03f4*/ 	.word	0x00002520


	//   ....[6]....
        /*03f8*/ 	.word	0x00002540


	//   ....[7]....
        /*03fc*/ 	.word	0x00002a40


	//   ....[8]....
        /*0400*/ 	.word	0x00002a50


	//   ....[9]....
        /*0404*/ 	.word	0x00002a70


	//   ....[10]....
        /*0408*/ 	.word	0x00002a90


	//   ....[11]....
        /*040c*/ 	.word	0x00002ae0


	//   ....[12]....
        /*0410*/ 	.word	0x00002b20


	//   ....[13]....
        /*0414*/ 	.word	0x00002b60


	//   ....[14]....
        /*0418*/ 	.word	0x00002b80


	//   ....[15]....
        /*041c*/ 	.word	0x00002c80


	//   ....[16]....
        /*0420*/ 	.word	0x00002cb0


	//   ....[17]....
        /*0424*/ 	.word	0x00002cc0


	//   ....[18]....
        /*0428*/ 	.word	0x00002cf0


	//   ....[19]....
        /*042c*/ 	.word	0x00002d10


	//   ....[20]....
        /*0430*/ 	.word	0x00002d60


	//   ....[21]....
        /*0434*/ 	.word	0x00002d80


	//   ....[22]....
        /*0438*/ 	.word	0x00002dc0


	//   ....[23]....
        /*043c*/ 	.word	0x00002de0


	//   ....[24]....
        /*0440*/ 	.word	0x00002ee0


	//   ....[25]....
        /*0444*/ 	.word	0x00002f10


	//   ....[26]....
        /*0448*/ 	.word	0x00002f20


	//   ....[27]....
        /*044c*/ 	.word	0x00002f70


	//   ....[28]....
        /*0450*/ 	.word	0x00002fa0


	//   ....[29]....
        /*0454*/ 	.word	0x00002fd0


	//   ....[30]....
        /*0458*/ 	.word	0x00003000


	//   ....[31]....
        /*045c*/ 	.word	0x00003030


	//   ....[32]....
        /*0460*/ 	.word	0x00003060


	//   ....[33]....
        /*0464*/ 	.word	0x00003140


	//   ....[34]....
        /*0468*/ 	.word	0x00003170


	//   ....[35]....
        /*046c*/ 	.word	0x00003180


	//   ....[36]....
        /*0470*/ 	.word	0x000031d0


	//   ....[37]....
        /*0474*/ 	.word	0x00003200


	//   ....[38]....
        /*0478*/ 	.word	0x00003230


	//   ....[39]....
        /*047c*/ 	.word	0x00003260


	//   ....[40]....
        /*0480*/ 	.word	0x00003290


	//   ....[41]....
        /*0484*/ 	.word	0x000032c0


	//   ....[42]....
        /*0488*/ 	.word	0x000033b0


	//   ....[43]....
        /*048c*/ 	.word	0x000033e0


	//   ....[44]....
        /*0490*/ 	.word	0x000033f0


	//   ....[45]....
        /*0494*/ 	.word	0x00003440


	//   ....[46]....
        /*0498*/ 	.word	0x00003470


	//   ....[47]....
        /*049c*/ 	.word	0x000034a0


	//   ....[48]....
        /*04a0*/ 	.word	0x000034d0


	//   ....[49]....
        /*04a4*/ 	.word	0x00003500


	//   ....[50]....
        /*04a8*/ 	.word	0x00003530


	//   ....[51]....
        /*04ac*/ 	.word	0x00003620


	//   ....[52]....
        /*04b0*/ 	.word	0x00003650


	//   ....[53]....
        /*04b4*/ 	.word	0x00003660


	//   ....[54]....
        /*04b8*/ 	.word	0x000036b0


	//   ....[55]....
        /*04bc*/ 	.word	0x000036e0


	//   ....[56]....
        /*04c0*/ 	.word	0x00003710


	//   ....[57]....
        /*04c4*/ 	.word	0x00003740


	//   ....[58]....
        /*04c8*/ 	.word	0x00003770


	//   ....[59]....
        /*04cc*/ 	.word	0x000037a0


	//   ....[60]....
        /*04d0*/ 	.word	0x00003870


	//   ....[61]....
        /*04d4*/ 	.word	0x000038a0


	//   ....[62]....
        /*04d8*/ 	.word	0x000038b0


	//   ....[63]....
        /*04dc*/ 	.word	0x00003900


	//   ....[64]....
        /*04e0*/ 	.word	0x00003930


	//   ....[65]....
        /*04e4*/ 	.word	0x00003960


	//   ....[66]....
        /*04e8*/ 	.word	0x00003990


	//   ....[67]....
        /*04ec*/ 	.word	0x000039c0


	//   ....[68]....
        /*04f0*/ 	.word	0x000039f0


	//   ....[69]....
        /*04f4*/ 	.word	0x00003ac0


	//   ....[70]....
        /*04f8*/ 	.word	0x00003af0


	//   ....[71]....
        /*04fc*/ 	.word	0x00003b00


	//   ....[72]....
        /*0500*/ 	.word	0x00003b50


	//   ....[73]....
        /*0504*/ 	.word	0x00003b80


	//   ....[74]....
        /*0508*/ 	.word	0x00003bb0


	//   ....[75]....
        /*050c*/ 	.word	0x00003be0


	//   ....[76]....
        /*0510*/ 	.word	0x00003c10


	//   ....[77]....
        /*0514*/ 	.word	0x00003c40


	//   ....[78]....
        /*0518*/ 	.word	0x00003d20


	//   ....[79]....
        /*051c*/ 	.word	0x00003d30


	//   ....[80]....
        /*0520*/ 	.word	0x00003d80


	//   ....[81]....
        /*0524*/ 	.word	0x00003db0


	//   ....[82]....
        /*0528*/ 	.word	0x00003de0


	//   ....[83]....
        /*052c*/ 	.word	0x00003e10


	//   ....[84]....
        /*0530*/ 	.word	0x00003e40


	//   ....[85]....
        /*0534*/ 	.word	0x00003e70


	//   ....[86]....
        /*0538*/ 	.word	0x00003ec0


	//   ....[87]....
        /*053c*/ 	.word	0x00003f60


	//   ....[88]....
        /*0540*/ 	.word	0x00003fa0


	//   ....[89]....
        /*0544*/ 	.word	0x00003fb0


	//   ....[90]....
        /*0548*/ 	.word	0x00004000


	//   ....[91]....
        /*054c*/ 	.word	0x00004030


	//   ....[92]....
        /*0550*/ 	.word	0x00004060


	//   ....[93]....
        /*0554*/ 	.word	0x00004090


	//   ....[94]....
        /*0558*/ 	.word	0x000040c0


	//   ....[95]....
        /*055c*/ 	.word	0x000040f0


	//   ....[96]....
        /*0560*/ 	.word	0x000041e0


	//   ....[97]....
        /*0564*/ 	.word	0x00004220


	//   ....[98]....
        /*0568*/ 	.word	0x00004230


	//   ....[99]....
        /*056c*/ 	.word	0x00004280


	//   ....[100]....
        /*0570*/ 	.word	0x000042b0


	//   ....[101]....
        /*0574*/ 	.word	0x000042e0


	//   ....[102]....
        /*0578*/ 	.word	0x00004310


	//   ....[103]....
        /*057c*/ 	.word	0x00004340


	//   ....[104]....
        /*0580*/ 	.word	0x00004370


	//   ....[105]....
        /*0584*/ 	.word	0x00004450


	//   ....[106]....
        /*0588*/ 	.word	0x00004480


	//   ....[107]....
        /*058c*/ 	.word	0x00004490


	//   ....[108]....
        /*0590*/ 	.word	0x000044e0


	//   ....[109]....
        /*0594*/ 	.word	0x00004510


	//   ....[110]....
        /*0598*/ 	.word	0x00004540


	//   ....[111]....
        /*059c*/ 	.word	0x00004570


	//   ....[112]....
        /*05a0*/ 	.word	0x000045a0


	//   ....[113]....
        /*05a4*/ 	.word	0x000045d0


	//   ....[114]....
        /*05a8*/ 	.word	0x00004740


	//   ....[115]....
        /*05ac*/ 	.word	0x00004b20


	//   ....[116]....
        /*05b0*/ 	.word	0x00004e00


	//   ....[117]....
        /*05b4*/ 	.word	0x00004ed0


	//   ....[118]....
        /*05b8*/ 	.word	0x00004fa0


	//   ....[119]....
        /*05bc*/ 	.word	0x00005070


	//   ....[120]....
        /*05c0*/ 	.word	0x00005140


	//   ....[121]....
        /*05c4*/ 	.word	0x00005210


	//   ....[122]....
        /*05c8*/ 	.word	0x000052e0


	//   ....[123]....
        /*05cc*/ 	.word	0x000053b0


	//   ....[124]....
        /*05d0*/ 	.word	0x00005480


	//   ....[125]....
        /*05d4*/ 	.word	0x00005550


	//   ....[126]....
        /*05d8*/ 	.word	0x00005620


	//   ....[127]....
        /*05dc*/ 	.word	0x000056e0


	//   ....[128]....
        /*05e0*/ 	.word	0x000058e0


	//   ....[129]....
        /*05e4*/ 	.word	0x00005a10


	//   ....[130]....
        /*05e8*/ 	.word	0x00005b40


	//   ....[131]....
        /*05ec*/ 	.word	0x00005c70


	//   ....[132]....
        /*05f0*/ 	.word	0x00005da0


	//   ....[133]....
        /*05f4*/ 	.word	0x00005ed0


	//   ....[134]....
        /*05f8*/ 	.word	0x00005ff0


	//   ....[135]....
        /*05fc*/ 	.word	0x00006100


	//   ....[136]....
        /*0600*/ 	.word	0x00006210


	//   ....[137]....
        /*0604*/ 	.word	0x00006320


	//   ....[138]....
        /*0608*/ 	.word	0x00006430


	//   ....[139]....
        /*060c*/ 	.word	0x00006540


	//   ....[140]....
        /*0610*/ 	.word	0x00006cb0


	//   ....[141]....
        /*0614*/ 	.word	0x00006d40


	//   ....[142]....
        /*0618*/ 	.word	0x00006dd0


	//   ....[143]....
        /*061c*/ 	.word	0x00006e60


	//   ....[144]....
        /*0620*/ 	.word	0x00006ef0


	//   ....[145]....
        /*0624*/ 	.word	0x00006f70


	//   ....[146]....
        /*0628*/ 	.word	0x00007010


	//   ....[147]....
        /*062c*/ 	.word	0x000070a0


	//   ....[148]....
        /*0630*/ 	.word	0x00007130


	//   ....[149]....
        /*0634*/ 	.word	0x000071b0


	//   ....[150]....
        /*0638*/ 	.word	0x00007240


	//   ....[151]....
        /*063c*/ 	.word	0x000072c0


	//   ....[152]....
        /*0640*/ 	.word	0x00007410


	//   ....[153]....
        /*0644*/ 	.word	0x000074c0


	//   ....[154]....
        /*0648*/ 	.word	0x00007570


	//   ....[155]....
        /*064c*/ 	.word	0x00007640


	//   ....[156]....
        /*0650*/ 	.word	0x000076f0


	//   ....[157]....
        /*0654*/ 	.word	0x000077a0


	//   ....[158]....
        /*0658*/ 	.word	0x00007860


	//   ....[159]....
        /*065c*/ 	.word	0x00007910


	//   ....[160]....
        /*0660*/ 	.word	0x000079c0


	//   ....[161]....
        /*0664*/ 	.word	0x00007a70


	//   ....[162]....
        /*0668*/ 	.word	0x00007b30


	//   ....[163]....
        /*066c*/ 	.word	0x00007bd0


	//   ....[164]....
        /*0670*/ 	.word	0x00007c40


	//   ....[165]....
        /*0674*/ 	.word	0x00007cb0


	//   ....[166]....
        /*0678*/ 	.word	0x00007d20


	//   ....[167]....
        /*067c*/ 	.word	0x00007d90


	//   ....[168]....
        /*0680*/ 	.word	0x00007e00


	//----- nvinfo : EIATTR_VRC_CTA_INIT_COUNT
	.align		4
.L_127:
        /*0684*/ 	.byte	0x02, 0x4a
	.zero		1
	.zero		1


	//----- nvinfo : EIATTR_EXIT_INSTR_OFFSETS
	.align		4
        /*0688*/ 	.byte	0x04, 0x1c
        /*068a*/ 	.short	(.L_129 - .L_128)


	//   ....[0]....
.L_128:
        /*068c*/ 	.word	0x00001ff0


	//   ....[1]....
        /*0690*/ 	.word	0x00002270


	//   ....[2]....
        /*0694*/ 	.word	0x00002290


	//   ....[3]....
        /*0698*/ 	.word	0x000072d0


	//   ....[4]....
        /*069c*/ 	.word	0x00007be0


	//----- nvinfo : EIATTR_MAX_THREADS
	.align		4
.L_129:
        /*06a0*/ 	.byte	0x04, 0x05
        /*06a2*/ 	.short	(.L_131 - .L_130)
.L_130:
        /*06a4*/ 	.word	0x00000180
        /*06a8*/ 	.word	0x00000001
        /*06ac*/ 	.word	0x00000001


	//----- nvinfo : EIATTR_CRS_STACK_SIZE
	.align		4
.L_131:
        /*06b0*/ 	.byte	0x04, 0x1e
        /*06b2*/ 	.short	(.L_133 - .L_132)
.L_132:
        /*06b4*/ 	.word	0x00000000


	//----- nvinfo : EIATTR_CBANK_PARAM_SIZE
	.align		4
.L_133:
        /*06b8*/ 	.byte	0x03, 0x19
        /*06ba*/ 	.short	0x004d


	//----- nvinfo : EIATTR_PARAM_CBANK
	.align		4
        /*06bc*/ 	.byte	0x04, 0x0a
        /*06be*/ 	.short	(.L_135 - .L_134)
	.align		4
.L_134:
        /*06c0*/ 	.word	index@(.nv.constant0._ZN3cub18CUB_300001_SM_10006detail10radix_sort29DeviceRadixSortOnesweepKernelINS1_5radix10policy_hubIxxyE10Policy1000ELNS0_9SortOrderE0ExxyiiNS1_21identity_decomposer_tEEEvPT5_SB_PT3_PKSC_PT1_PKSG_PT2_PKSK_T4_iiT6_)
        /*06c4*/ 	.short	0x0380
        /*06c6*/ 	.short	0x004d


	//----- nvinfo : EIATTR_SW_WAR
	.align		4
.L_135:
        /*06c8*/ 	.byte	0x04, 0x36
        /*06ca*/ 	.short	(.L_137 - .L_136)
.L_136:
        /*06cc*/ 	.word	0x00000008
.L_137:


//--------------------- .nv.info._ZN3cub18CUB_300001_SM_10006detail10radix_sort33DeviceRadixSortExclusiveSumKernelINS1_5radix10policy_hubIxxyE10Policy1000EyEEvPT0_ --------------------------
	.section	.nv.info._ZN3cub18CUB_300001_SM_10006detail10radix_sort33DeviceRadixSortExclusiveSumKernelINS1_5radix10policy_hubIxxyE10Policy1000EyEEvPT0_,"",@"SHT_CUDA_INFO"
	.sectionflags	@""
	.align	4


	//----- nvinfo : EIATTR_CUDA_API_VERSION
	.align		4
        /*0000*/ 	.byte	0x04, 0x37
        /*0002*/ 	.short	(.L_139 - .L_138)
.L_138:
        /*0004*/ 	.word	0x00000082


	//----- nvinfo : EIATTR_KPARAM_INFO
	.align		4
.L_139:
        /*0008*/ 	.byte	0x04, 0x17
        /*000a*/ 	.short	(.L_141 - .L_140)
.L_140:
        /*000c*/ 	.word	0x00000000
        /*0010*/ 	.short	0x0000
        /*0012*/ 	.short	0x0000
        /*0014*/ 	.byte	0x00, 0xf5, 0x21, 0x00


	//----- nvinfo : EIATTR_SPARSE_MMA_MASK
	.align		4
.L_141:
        /*0018*/ 	.byte	0x03, 0x50
        /*001a*/ 	.short	0x0000


	//----- nvinfo : EIATTR_MAXREG_COUNT
	.align		4
        /*001c*/ 	.byte	0x03, 0x1b
        /*001e*/ 	.short	0x00ff


	//----- nvinfo : EIATTR_NUM_BARRIERS
	.align		4
        /*0020*/ 	.byte	0x02, 0x4c
        /*0022*/ 	.byte	0x01
	.zero		1


	//----- nvinfo : EIATTR_MERCURY_ISA_VERSION
	.align		4
        /*0024*/ 	.byte	0x03, 0x5f
        /*0026*/ 	.short	0x0101


	//----- nvinfo : EIATTR_COOP_GROUP_MASK_REGIDS
	.align		4
        /*0028*/ 	.byte	0x04, 0x29
        /*002a*/ 	.short	(.L_143 - .L_142)


	//   ....[0]....
.L_142:
        /*002c*/ 	.word	0xffffffff


	//   ....[1]....
        /*0030*/ 	.word	0xffffffff


	//   ....[2]....
        /*0034*/ 	.word	0xffffffff


	//   ....[3]....
        /*0038*/ 	.word	0xffffffff


	//   ....[4]....
        /*003c*/ 	.word	0xffffffff


	//   ....[5]....
        /*0040*/ 	.word	0xffffffff


	//   ....[6]....
        /*0044*/ 	.word	0xffffffff


	//   ....[7]....
        /*0048*/ 	.word	0xffffffff


	//   ....[8]....
        /*004c*/ 	.word	0xffffffff


	//   ....[9]....
        /*0050*/ 	.word	0xffffffff


	//   ....[10]....
        /*0054*/ 	.word	0x05000015


	//   ....[11]....
        /*0058*/ 	.word	0x05000015


	//   ....[12]....
        /*005c*/ 	.word	0x05000015


	//   ....[13]....
        /*0060*/ 	.word	0x05000015


	//   ....[14]....
        /*0064*/ 	.word	0x05000015


	//   ....[15]....
        /*0068*/ 	.word	0x05000015


	//   ....[16]....
        /*006c*/ 	.word	0x05000015


	//   ....[17]....
        /*0070*/ 	.word	0x05000015


	//   ....[18]....
        /*0074*/ 	.word	0x05000015


	//   ....[19]....
        /*0078*/ 	.word	0x05000015


	//----- nvinfo : EIATTR_COOP_GROUP_INSTR_OFFSETS
	.align		4
.L_143:
        /*007c*/ 	.byte	0x04, 0x28
        /*007e*/ 	.short	(.L_145 - .L_144)


	//   ....[0]....
.L_144:
        /*0080*/ 	.word	0x00000250


	//   ....[1]....
        /*0084*/ 	.word	0x00000260


	//   ....[2]....
        /*0088*/ 	.word	0x000002a0


	//   ....[3]....
        /*008c*/ 	.word	0x000002c0


	//   ....[4]....
        /*0090*/ 	.word	0x00000310


	//   ....[5]....
        /*0094*/ 	.word	0x00000320


	//   ....[6]....
        /*0098*/ 	.word	0x00000360


	//   ....[7]....
        /*009c*/ 	.word	0x00000380


	//   ....[8]....
        /*00a0*/ 	.word	0x000003d0


	//   ....[9]....
        /*00a4*/ 	.word	0x000003e0


	//   ....[10]....
        /*00a8*/ 	.word	0x00000660


	//   ....[11]....
        /*00ac*/ 	.word	0x000006b0


	//   ....[12]....
        /*00b0*/ 	.word	0x00000740


	//   ....[13]....
        /*00b4*/ 	.word	0x00000790


	//   ....[14]....
        /*00b8*/ 	.word	0x00000820


	//   ....[15]....
        /*00bc*/ 	.word	0x00000870


	//   ....[16]....
        /*00c0*/ 	.word	0x00000900


	//   ....[17]....
        /*00c4*/ 	.word	0x00000950


	//   ....[18]....
        /*00c8*/ 	.word	0x000009e0


	//   ....[19]....
        /*00cc*/ 	.word	0x00000a30


	//----- nvinfo : EIATTR_VRC_CTA_INIT_COUNT
	.align		4
.L_145:
        /*00d0*/ 	.byte	0x02, 0x4a
	.zero		1
	.zero		1


	//----- nvinfo : EIATTR_EXIT_INSTR_OFFSETS
	.align		4
        /*00d4*/ 	.byte	0x04, 0x1c
        /*00d6*/ 	.short	(.L_147 - .L_146)


	//   ....[0]....
.L_146:
        /*00d8*/ 	.word	0x000005d0


	//   ....[1]....
        /*00dc*/ 	.word	0x00000600


	//----- nvinfo : EIATTR_CRS_STACK_SIZE
	.align		4
.L_147:
        /*00e0*/ 	.byte	0x04, 0x1e
        /*00e2*/ 	.short	(.L_149 - .L_148)
.L_148:
        /*00e4*/ 	.word	0x00000000


	//----- nvinfo : EIATTR_CBANK_PARAM_SIZE
	.align		4
.L_149:
        /*00e8*/ 	.byte	0x03, 0x19
        /*00ea*/ 	.short	0x0008


	//----- nvinfo : EIATTR_PARAM_CBANK
	.align		4
        /*00ec*/ 	.byte	0x04, 0x0a
        /*00ee*/ 	.short	(.L_151 - .L_150)
	.align		4
.L_150:
        /*00f0*/ 	.word	index@(.nv.constant0._ZN3cub18CUB_300001_SM_10006detail10radix_sort33DeviceRadixSortExclusiveSumKernelINS1_5radix10policy_hubIxxyE10Policy1000EyEEvPT0_)
        /*00f4*/ 	.short	0x0380
        /*00f6*/ 	.short	0x0008


	//----- nvinfo : EIATTR_SW_WAR
	.align		4
.L_151:
        /*00f8*/ 	.byte	0x04, 0x36
        /*00fa*/ 	.short	(.L_153 - .L_152)
.L_152:
        /*00fc*/ 	.word	0x00000008
.L_153:


//--------------------- .nv.info._ZN3cub18CUB_300001_SM_10006detail10radix_sort30DeviceRadixSortHistogramKernelINS1_5radix10policy_hubIxxyE10Policy1000ELNS0_9SortOrderE0ExyNS1_21identity_decomposer_tEEEvPT2_PKT1_SA_iiT3_ --------------------------
	.section	.nv.info._ZN3cub18CUB_300001_SM_10006detail10radix_sort30DeviceRadixSortHistogramKernelINS1_5radix10policy_hubIxxyE10Policy1000ELNS0_9SortOrderE0ExyNS1_21identity_decomposer_tEEEvPT2_PKT1_SA_iiT3_,"",@"SHT_CUDA_INFO"
	.sectionflags	@""
	.align	4


	//----- nvinfo : EIATTR_CUDA_API_VERSION
	.align		4
        /*0000*/ 	.byte	0x04, 0x37
        /*0002*/ 	.short	(.L_155 - .L_154)
.L_154:
        /*0004*/ 	.word	0x00000082


	//----- nvinfo : EIATTR_KPARAM_INFO
	.align		4
.L_155:
        /*0008*/ 	.byte	0x04, 0x17
        /*000a*/ 	.short	(.L_157 - .L_156)
.L_156:
        /*000c*/ 	.word	0x00000000
        /*0010*/ 	.short	0x0005
        /*0012*/ 	.short	0x0020
        /*0014*/ 	.byte	0x00, 0xf0, 0x05, 0x00


	//----- nvinfo : EIATTR_KPARAM_INFO
	.align		4
.L_157:
        /*0018*/ 	.byte	0x04, 0x17
        /*001a*/ 	.short	(.L_159 - .L_158)
.L_158:
        /*001c*/ 	.word	0x00000000
        /*0020*/ 	.short	0x0004
        /*0022*/ 	.short	0x001c
        /*0024*/ 	.byte	0x00, 0xf0, 0x11, 0x00


	//----- nvinfo : EIATTR_KPARAM_INFO
	.align		4
.L_159:
        /*0028*/ 	.byte	0x04, 0x17
        /*002a*/ 	.short	(.L_161 - .L_160)
.L_160:
        /*002c*/ 	.word	0x00000000
        /*0030*/ 	.short	0x0003
        /*0032*/ 	.short	0x0018
        /*0034*/ 	.byte	0x00, 0xf0, 0x11, 0x00


	//----- nvinfo : EIATTR_KPARAM_INFO
	.align		4
.L_161:
        /*0038*/ 	.byte	0x04, 0x17
        /*003a*/ 	.short	(.L_163 - .L_162)
.L_162:
        /*003c*/ 	.word	0x00000000
        /*0040*/ 	.short	0x0002
        /*0042*/ 	.short	0x0010
        /*0044*/ 	.byte	0x00, 0xf0, 0x21, 0x00


	//----- nvinfo : EIATTR_KPARAM_INFO
	.align		4
.L_163:
        /*0048*/ 	.byte	0x04, 0x17
        /*004a*/ 	.short	(.L_165 - .L_164)
.L_164:
        /*004c*/ 	.word	0x00000000
        /*0050*/ 	.short	0x0001
        /*0052*/ 	.short	0x0008
        /*0054*/ 	.byte	0x00, 0xf5, 0x21, 0x00


	//----- nvinfo : EIATTR_KPARAM_INFO
	.align		4
.L_165:
        /*0058*/ 	.byte	0x04, 0x17
        /*005a*/ 	.short	(.L_167 - .L_166)
.L_166:
        /*005c*/ 	.word	0x00000000
        /*0060*/ 	.short	0x0000
        /*0062*/ 	.short	0x0000
        /*0064*/ 	.byte	0x00, 0xf5, 0x21, 0x00


	//----- nvinfo : EIATTR_SPARSE_MMA_MASK
	.align		4
.L_167:
        /*0068*/ 	.byte	0x03, 0x50
        /*006a*/ 	.short	0x0000


	//----- nvinfo : EIATTR_MAXREG_COUNT
	.align		4
        /*006c*/ 	.byte	0x03, 0x1b
        /*006e*/ 	.short	0x00ff


	//----- nvinfo : EIATTR_NUM_BARRIERS
	.align		4
        /*0070*/ 	.byte	0x02, 0x4c
        /*0072*/ 	.byte	0x01
	.zero		1


	//----- nvinfo : EIATTR_MERCURY_ISA_VERSION
	.align		4
        /*0074*/ 	.byte	0x03, 0x5f
        /*0076*/ 	.short	0x0101


	//----- nvinfo : EIATTR_VRC_CTA_INIT_COUNT
	.align		4
        /*0078*/ 	.byte	0x02, 0x4a
	.zero		1
	.zero		1


	//----- nvinfo : EIATTR_EXIT_INSTR_OFFSETS
	.align		4
        /*007c*/ 	.byte	0x04, 0x1c
        /*007e*/ 	.short	(.L_169 - .L_168)


	//   ....[0]....
.L_168:
        /*0080*/ 	.word	0x00000040


	//   ....[1]....
        /*0084*/ 	.word	0x000030c0


	//----- nvinfo : EIATTR_MAX_THREADS
	.align		4
.L_169:
        /*0088*/ 	.byte	0x04, 0x05
        /*008a*/ 	.short	(.L_171 - .L_170)
.L_170:
        /*008c*/ 	.word	0x00000080
        /*0090*/ 	.word	0x00000001
        /*0094*/ 	.word	0x00000001


	//----- nvinfo : EIATTR_CRS_STACK_SIZE
	.align		4
.L_171:
        /*0098*/ 	.byte	0x04, 0x1e
        /*009a*/ 	.short	(.L_173 - .L_172)
.L_172:
        /*009c*/ 	.word	0x00000000


	//----- nvinfo : EIATTR_CBANK_PARAM_SIZE
	.align		4
.L_173:
        /*00a0*/ 	.byte	0x03, 0x19
        /*00a2*/ 	.short	0x0021


	//----- nvinfo : EIATTR_PARAM_CBANK
	.align		4
        /*00a4*/ 	.byte	0x04, 0x0a
        /*00a6*/ 	.short	(.L_175 - .L_174)
	.align		4
.L_174:
        /*00a8*/ 	.word	index@(.nv.constant0._ZN3cub18CUB_300001_SM_10006detail10radix_sort30DeviceRadixSortHistogramKernelINS1_5radix10policy_hubIxxyE10Policy1000ELNS0_9SortOrderE0ExyNS1_21identity_decomposer_tEEEvPT2_PKT1_SA_iiT3_)
        /*00ac*/ 	.short	0x0380
        /*00ae*/ 	.short	0x0021


	//----- nvinfo : EIATTR_SW_WAR
	.align		4
.L_175:
        /*00b0*/ 	.byte	0x04, 0x36
        /*00b2*/ 	.short	(.L_177 - .L_176)
.L_176:
        /*00b4*/ 	.word	0x00000008
.L_177:


//--------------------- .nv.info._ZN3cub18CUB_300001_SM_10006detail10radix_sort31DeviceRadixSortSingleTileKernelINS1_5radix10policy_hubIxxyE10Policy1000ELNS0_9SortOrderE0ExxyNS1_21identity_decomposer_tEEEvPKT1_PSA_PKT2_PSE_T3_iiT4_ --------------------------
	.section	.nv.info._ZN3cub18CUB_300001_SM_10006detail10radix_sort31DeviceRadixSortSingleTileKernelINS1_5radix10policy_hubIxxyE10Policy1000ELNS0_9SortOrderE0ExxyNS1_21identity_decomposer_tEEEvPKT1_PSA_PKT2_PSE_T3_iiT4_,"",@"SHT_CUDA_INFO"
	.sectionflags	@""
	.align	4


	//----- nvinfo : EIATTR_CUDA_API_VERSION
	.align		4
        /*0000*/ 	.byte	0x04, 0x37
        /*0002*/ 	.short	(.L_179 - .L_178)
.L_178:
        /*0004*/ 	.word	0x00000082


	//----- nvinfo : EIATTR_KPARAM_INFO
	.align		4
.L_179:
        /*0008*/ 	.byte	0x04, 0x17
        /*000a*/ 	.short	(.L_181 - .L_180)
.L_180:
        /*000c*/ 	.word	0x00000000
        /*0010*/ 	.short	0x0007
        /*0012*/ 	.short	0x0030
        /*0014*/ 	.byte	0x00, 0xf0, 0x05, 0x00


	//----- nvinfo : EIATTR_KPARAM_INFO
	.align		4
.L_181:
        /*0018*/ 	.byte	0x04, 0x17
        /*001a*/ 	.short	(.L_183 - .L_182)
.L_182:
        /*001c*/ 	.word	0x00000000
        /*0020*/ 	.short	0x0006
        /*0022*/ 	.short	0x002c
        /*0024*/ 	.byte	0x00, 0xf0, 0x11, 0x00


	//----- nvinfo : EIATTR_KPARAM_INFO
	.align		4
.L_183:
        /*0028*/ 	.byte	0x04, 0x17
        /*002a*/ 	.short	(.L_185 - .L_184)
.L_184:
        /*002c*/ 	.word	0x00000000
        /*0030*/ 	.short	0x0005
        /*0032*/ 	.short	0x0028
        /*0034*/ 	.byte	0x00, 0xf0, 0x11, 0x00


	//----- nvinfo : EIATTR_KPARAM_INFO
	.align		4
.L_185:
        /*0038*/ 	.byte	0x04, 0x17
        /*003a*/ 	.short	(.L_187 - .L_186)
.L_186:
        /*003c*/ 	.word	0x00000000
        /*0040*/ 	.short	0x0004
        /*0042*/ 	.short	0x0020
        /*0044*/ 	.byte	0x00, 0xf0, 0x21, 0x00


	//----- nvinfo : EIATTR_KPARAM_INFO
	.align		4
.L_187:
        /*0048*/ 	.byte	0x04, 0x17
        /*004a*/ 	.short	(.L_189 - .L_188)
.L_188:
        /*004c*/ 	.word	0x00000000
        /*0050*/ 	.short	0x0003
        /*0052*/ 	.short	0x0018
        /*0054*/ 	.byte	0x00, 0xf5, 0x21, 0x00


	//----- nvinfo : EIATTR_KPARAM_INFO
	.align		4
.L_189:
        /*0058*/ 	.byte	0x04, 0x17
        /*005a*/ 	.short	(.L_191 - .L_190)
.L_190:
        /*005c*/ 	.word	0x00000000
        /*0060*/ 	.short	0x0002
        /*0062*/ 	.short	0x0010
        /*0064*/ 	.byte	0x00, 0xf5, 0x21, 0x00


	//----- nvinfo : EIATTR_KPARAM_INFO
	.align		4
.L_191:
        /*0068*/ 	.byte	0x04, 0x17
        /*006a*/ 	.short	(.L_193 - .L_192)
.L_192:
        /*006c*/ 	.word	0x00000000
        /*0070*/ 	.short	0x0001
        /*0072*/ 	.short	0x0008
        /*0074*/ 	.byte	0x00, 0xf5, 0x21, 0x00


	//----- nvinfo : EIATTR_KPARAM_INFO
	.align		4
.L_193:
        /*0078*/ 	.byte	0x04, 0x17
        /*007a*/ 	.short	(.L_195 - .L_194)
.L_194:
        /*007c*/ 	.word	0x00000000
        /*0080*/ 	.short	0x0000
        /*0082*/ 	.short	0x0000
        /*0084*/ 	.byte	0x00, 0xf5, 0x21, 0x00


	//----- nvinfo : EIATTR_SPARSE_MMA_MASK
	.align		4
.L_195:
        /*0088*/ 	.byte	0x03, 0x50
        /*008a*/ 	.short	0x0000


	//----- nvinfo : EIATTR_MAXREG_COUNT
	.align		4
        /*008c*/ 	.byte	0x03, 0x1b
        /*008e*/ 	.short	0x00ff


	//----- nvinfo : EIATTR_NUM_BARRIERS
	.align		4
        /*0090*/ 	.byte	0x02, 0x4c
        /*0092*/ 	.byte	0x01
	.zero		1


	//----- nvinfo : EIATTR_MERCURY_ISA_VERSION
	.align		4
        /*0094*/ 	.byte	0x03, 0x5f
        /*0096*/ 	.short	0x0101


	//----- nvinfo : EIATTR_COOP_GROUP_MASK_REGIDS
	.align		4
        /*0098*/ 	.byte	0x04, 0x29
        /*009a*/ 	.short	(.L_197 - .L_196)


	//   ....[0]....
.L_196:
        /*009c*/ 	.word	0xffffffff


	//   ....[1]....
        /*00a0*/ 	.word	0xffffffff


	//   ....[2]....
        /*00a4*/ 	.word	0xffffffff


	//   ....[3]....
        /*00a8*/ 	.word	0xffffffff


	//   ....[4]....
        /*00ac*/ 	.word	0xffffffff


	//----- nvinfo : EIATTR_COOP_GROUP_INSTR_OFFSETS
	.align		4
.L_197:
        /*00b0*/ 	.byte	0x04, 0x28
        /*00b2*/ 	.short	(.L_199 - .L_198)


	//   ....[0]....
.L_198:
        /*00b4*/ 	.word	0x000013e0


	//   ....[1]....
        /*00b8*/ 	.word	0x00001400


	//   ....[2]....
        /*00bc*/ 	.word	0x00001420


	//   ....[3]....
        /*00c0*/ 	.word	0x00001440


	//   ....[4]....
        /*00c4*/ 	.word	0x00001460


	//----- nvinfo : EIATTR_VRC_CTA_INIT_COUNT
	.align		4
.L_199:
        /*00c8*/ 	.byte	0x02, 0x4a
	.zero		1
	.zero		1


	//----- nvinfo : EIATTR_EXIT_INSTR_OFFSETS
	.align		4
        /*00cc*/ 	.byte	0x04, 0x1c
        /*00ce*/ 	.short	(.L_201 - .L_200)


	//   ....[0]....
.L_200:
        /*00d0*/ 	.word	0x00002670


	//   ....[1]....
        /*00d4*/ 	.word	0x000026c0


	//----- nvinfo : EIATTR_MAX_THREADS
	.align		4
.L_201:
        /*00d8*/ 	.byte	0x04, 0x05
        /*00da*/ 	.short	(.L_203 - .L_202)
.L_202:
        /*00dc*/ 	.word	0x00000100
        /*00e0*/ 	.word	0x00000001
        /*00e4*/ 	.word	0x00000001


	//----- nvinfo : EIATTR_CBANK_PARAM_SIZE
	.align		4
.L_203:
        /*00e8*/ 	.byte	0x03, 0x19
        /*00ea*/ 	.short	0x0031


	//----- nvinfo : EIATTR_PARAM_CBANK
	.align		4
        /*00ec*/ 	.byte	0x04, 0x0a
        /*00ee*/ 	.short	(.L_205 - .L_204)
	.align		4
.L_204:
        /*00f0*/ 	.word	index@(.nv.constant0._ZN3cub18CUB_300001_SM_10006detail10radix_sort31DeviceRadixSortSingleTileKernelINS1_5radix10policy_hubIxxyE10Policy1000ELNS0_9SortOrderE0ExxyNS1_21identity_decomposer_tEEEvPKT1_PSA_PKT2_PSE_T3_iiT4_)
        /*00f4*/ 	.short	0x0380
        /*00f6*/ 	.short	0x0031


	//----- nvinfo : EIATTR_SW_WAR
	.align		4
.L_205:
        /*00f8*/ 	.byte	0x04, 0x36
        /*00fa*/ 	.short	(.L_207 - .L_206)
.L_206:
        /*00fc*/ 	.word	0x00000008
.L_207:


//--------------------- .nv.info._ZN3cub18CUB_300001_SM_10006detail11EmptyKernelIvEEvv --------------------------
	.section	.nv.info._ZN3cub18CUB_300001_SM_10006detail11EmptyKernelIvEEvv,"",@"SHT_CUDA_INFO"
	.sectionflags	@""
	.align	4


	//----- nvinfo : EIATTR_CUDA_API_VERSION
	.align		4
        /*0000*/ 	.byte	0x04, 0x37
        /*0002*/ 	.short	(.L_209 - .L_208)
.L_208:
        /*0004*/ 	.word	0x00000082


	//----- nvinfo : EIATTR_SPARSE_MMA_MASK
	.align		4
.L_209:
        /*0008*/ 	.byte	0x03, 0x50
        /*000a*/ 	.short	0x0000


	//----- nvinfo : EIATTR_MAXREG_COUNT
	.align		4
        /*000c*/ 	.byte	0x03, 0x1b
        /*000e*/ 	.short	0x00ff


	//----- nvinfo : EIATTR_MERCURY_ISA_VERSION
	.align		4
        /*0010*/ 	.byte	0x03, 0x5f
        /*0012*/ 	.short	0x0101


	//----- nvinfo : EIATTR_VRC_CTA_INIT_COUNT
	.align		4
        /*0014*/ 	.byte	0x02, 0x4a
	.zero		1
	.zero		1


	//----- nvinfo : EIATTR_EXIT_INSTR_OFFSETS
	.align		4
        /*0018*/ 	.byte	0x04, 0x1c
        /*001a*/ 	.short	(.L_211 - .L_210)


	//   ....[0]....
.L_210:
        /*001c*/ 	.word	0x00000010


	//----- nvinfo : EIATTR_SW_WAR
	.align		4
.L_211:
        /*0020*/ 	.byte	0x04, 0x36
        /*0022*/ 	.short	(.L_213 - .L_212)
.L_212:
        /*0024*/ 	.word	0x00000008
.L_213:


//--------------------- .nv.info._Z12print_arraysPxS_S_ --------------------------
	.section	.nv.info._Z12print_arraysPxS_S_,"",@"SHT_CUDA_INFO"
	.sectionflags	@""
	.align	4


	//----- nvinfo : EIATTR_CUDA_API_VERSION
	.align		4
        /*0000*/ 	.byte	0x04, 0x37
        /*0002*/ 	.short	(.L_215 - .L_214)
.L_214:
        /*0004*/ 	.word	0x00000082


	//----- nvinfo : EIATTR_KPARAM_INFO
	.align		4
.L_215:
        /*0008*/ 	.byte	0x04, 0x17
        /*000a*/ 	.short	(.L_217 - .L_216)
.L_216:
        /*000c*/ 	.word	0x00000000
        /*0010*/ 	.short	0x0002
        /*0012*/ 	.short	0x0010
        /*0014*/ 	.byte	0x00, 0xf5, 0x21, 0x00


	//----- nvinfo : EIATTR_KPARAM_INFO
	.align		4
.L_217:
        /*0018*/ 	.byte	0x04, 0x17
        /*001a*/ 	.short	(.L_219 - .L_218)
.L_218:
        /*001c*/ 	.word	0x00000000
        /*0020*/ 	.short	0x0001
        /*0022*/ 	.short	0x0008
        /*0024*/ 	.byte	0x00, 0xf5, 0x21, 0x00


	//----- nvinfo : EIATTR_KPARAM_INFO
	.align		4
.L_219:
        /*0028*/ 	.byte	0x04, 0x17
        /*002a*/ 	.short	(.L_221 - .L_220)
.L_220:
        /*002c*/ 	.word	0x00000000
        /*0030*/ 	.short	0x0000
        /*0032*/ 	.short	0x0000
        /*0034*/ 	.byte	0x00, 0xf5, 0x21, 0x00


	//----- nvinfo : EIATTR_SPARSE_MMA_MASK
	.align		4
.L_221:
        /*0038*/ 	.byte	0x03, 0x50
        /*003a*/ 	.short	0x0000


	//----- nvinfo : EIATTR_MAXREG_COUNT
	.align		4
        /*003c*/ 	.byte	0x03, 0x1b
        /*003e*/ 	.short	0x00ff


	//----- nvinfo : EIATTR_EXTERNS
	.align		4
        /*0040*/ 	.byte	0x04, 0x0f
        /*0042*/ 	.short	(.L_223 - .L_222)


	//   ....[0]....
	.align		4
.L_222:
        /*0044*/ 	.word	index@(vprintf)


	//----- nvinfo : EIATTR_MERCURY_ISA_VERSION
	.align		4
.L_223:
        /*0048*/ 	.byte	0x03, 0x5f
        /*004a*/ 	.short	0x0101


	//----- nvinfo : EIATTR_VRC_CTA_INIT_COUNT
	.align		4
        /*004c*/ 	.byte	0x02, 0x4a
	.zero		1
	.zero		1


	//----- nvinfo : EIATTR_SYSCALL_OFFSETS
	.align		4
        /*0050*/ 	.byte	0x04, 0x46
        /*0052*/ 	.short	(.L_225 - .L_224)


	//   ....[0]....
.L_224:
        /*0054*/ 	.word	0x00000160


	//   ....[1]....
        /*0058*/ 	.word	0x00000310


	//   ....[2]....
        /*005c*/ 	.word	0x00000430


	//----- nvinfo : EIATTR_EXIT_INSTR_OFFSETS
	.align		4
.L_225:
        /*0060*/ 	.byte	0x04, 0x1c
        /*0062*/ 	.short	(.L_227 - .L_226)


	//   ....[0]....
.L_226:
        /*0064*/ 	.word	0x00000440


	//----- nvinfo : EIATTR_CRS_STACK_SIZE
	.align		4
.L_227:
        /*0068*/ 	.byte	0x04, 0x1e
        /*006a*/ 	.short	(.L_229 - .L_228)
.L_228:
        /*006c*/ 	.word	0x00000000


	//----- nvinfo : EIATTR_CBANK_PARAM_SIZE
	.align		4
.L_229:
        /*0070*/ 	.byte	0x03, 0x19
        /*0072*/ 	.short	0x0018


	//----- nvinfo : EIATTR_PARAM_CBANK
	.align		4
        /*0074*/ 	.byte	0x04, 0x0a
        /*0076*/ 	.short	(.L_231 - .L_230)
	.align		4
.L_230:
        /*0078*/ 	.word	index@(.nv.constant0._Z12print_arraysPxS_S_)
        /*007c*/ 	.short	0x0380
        /*007e*/ 	.short	0x0018


	//----- nvinfo : EIATTR_SW_WAR
	.align		4
.L_231:
        /*0080*/ 	.byte	0x04, 0x36
        /*0082*/ 	.short	(.L_233 - .L_232)
.L_232:
        /*0084*/ 	.word	0x00000008
.L_233:


//--------------------- .nv.info._Z18calculateFunction2PxS_S_S_S_S_S_S_S_S_ --------------------------
	.section	.nv.info._Z18calculateFunction2PxS_S_S_S_S_S_S_S_S_,"",@"SHT_CUDA_INFO"
	.sectionflags	@""
	.align	4


	//----- nvinfo : EIATTR_CUDA_API_VERSION
	.align		4
        /*0000*/ 	.byte	0x04, 0x37
        /*0002*/ 	.short	(.L_235 - .L_234)
.L_234:
        /*0004*/ 	.word	0x00000082


	//----- nvinfo : EIATTR_KPARAM_INFO
	.align		4
.L_235:
        /*0008*/ 	.byte	0x04, 0x17
        /*000a*/ 	.short	(.L_237 - .L_236)
.L_236:
        /*000c*/ 	.word	0x00000000
        /*0010*/ 	.short	0x0009
        /*0012*/ 	.short	0x0048
        /*0014*/ 	.byte	0x00, 0xf5, 0x21, 0x00


	//----- nvinfo : EIATTR_KPARAM_INFO
	.align		4
.L_237:
        /*0018*/ 	.byte	0x04, 0x17
        /*001a*/ 	.short	(.L_239 - .L_238)
.L_238:
        /*001c*/ 	.word	0x00000000
        /*0020*/ 	.short	0x0008
        /*0022*/ 	.short	0x0040
        /*0024*/ 	.byte	0x00, 0xf5, 0x21, 0x00


	//----- nvinfo : EIATTR_KPARAM_INFO
	.align		4
.L_239:
        /*0028*/ 	.byte	0x04, 0x17
        /*002a*/ 	.short	(.L_241 - .L_240)
.L_240:
        /*002c*/ 	.word	0x00000000
        /*0030*/ 	.short	0x0007
        /*0032*/ 	.short	0x0038
        /*0034*/ 	.byte	0x00, 0xf5, 0x21, 0x00


	//----- nvinfo : EIATTR_KPARAM_INFO
	.align		4
.L_241:
        /*0038*/ 	.byte	0x04, 0x17
        /*003a*/ 	.short	(.L_243 - .L_242)
.L_242:
        /*003c*/ 	.word	0x00000000
        /*0040*/ 	.short	0x0006
        /*0042*/ 	.short	0x0030
        /*0044*/ 	.byte	0x00, 0xf5, 0x21, 0x00


	//----- nvinfo : EIATTR_KPARAM_INFO
	.align		4
.L_243:
        /*0048*/ 	.byte	0x04, 0x17
        /*004a*/ 	.short	(.L_245 - .L_244)
.L_244:
        /*004c*/ 	.word	0x00000000
        /*0050*/ 	.short	0x0005
        /*0052*/ 	.short	0x0028
        /*0054*/ 	.byte	0x00, 0xf5, 0x21, 0x00


	//----- nvinfo : EIATTR_KPARAM_INFO
	.align		4
.L_245:
        /*0058*/ 	.byte	0x04, 0x17
        /*005a*/ 	.short	(.L_247 - .L_246)
.L_246:
        /*005c*/ 	.word	0x00000000
        /*0060*/ 	.short	0x0004
        /*0062*/ 	.short	0x0020
        /*0064*/ 	.byte	0x00, 0xf5, 0x21, 0x00


	//----- nvinfo : EIATTR_KPARAM_INFO
	.align		4
.L_247:
        /*0068*/ 	.byte	0x04, 0x17
        /*006a*/ 	.short	(.L_249 - .L_248)
.L_248:
        /*006c*/ 	.word	0x00000000
        /*0070*/ 	.short	0x0003
        /*0072*/ 	.short	0x0018
        /*0074*/ 	.byte	0x00, 0xf5, 0x21, 0x00


	//----- nvinfo : EIATTR_KPARAM_INFO
	.align		4
.L_249:
        /*0078*/ 	.byte	0x04, 0x17
        /*007a*/ 	.short	(.L_251 - .L_250)
.L_250:
        /*007c*/ 	.word	0x00000000
        /*0080*/ 	.short	0x0002
        /*0082*/ 	.short	0x0010
        /*0084*/ 	.byte	0x00, 0xf5, 0x21, 0x00


	//----- nvinfo : EIATTR_KPARAM_INFO
	.align		4
.L_251:
        /*0088*/ 	.byte	0x04, 0x17
        /*008a*/ 	.short	(.L_253 - .L_252)
.L_252:
        /*008c*/ 	.word	0x00000000
        /*0090*/ 	.short	0x0001
        /*0092*/ 	.short	0x0008
        /*0094*/ 	.byte	0x00, 0xf5, 0x21, 0x00


	//----- nvinfo : EIATTR_KPARAM_INFO
	.align		4
.L_253:
        /*0098*/ 	.byte	0x04, 0x17
        /*009a*/ 	.short	(.L_255 - .L_254)
.L_254:
        /*009c*/ 	.word	0x00000000
        /*00a0*/ 	.short	0x0000
        /*00a2*/ 	.short	0x0000
        /*00a4*/ 	.byte	0x00, 0xf5, 0x21, 0x00


	//----- nvinfo : EIATTR_SPARSE_MMA_MASK
	.align		4
.L_255:
        /*00a8*/ 	.byte	0x03, 0x50
        /*00aa*/ 	.short	0x0000


	//----- nvinfo : EIATTR_MAXREG_COUNT
	.align		4
        /*00ac*/ 	.byte	0x03, 0x1b
        /*00ae*/ 	.short	0x00ff


	//----- nvinfo : EIATTR_MERCURY_ISA_VERSION
	.align		4
        /*00b0*/ 	.byte	0x03, 0x5f
        /*00b2*/ 	.short	0x0101


	//----- nvinfo : EIATTR_VRC_CTA_INIT_COUNT
	.align		4
        /*00b4*/ 	.byte	0x02, 0x4a
	.zero		1
	.zero		1


	//----- nvinfo : EIATTR_EXIT_INSTR_OFFSETS
	.align		4
        /*00b8*/ 	.byte	0x04, 0x1c
        /*00ba*/ 	.short	(.L_257 - .L_256)


	//   ....[0]....
.L_256:
        /*00bc*/ 	.word	0x00000290


	//   ....[1]....
        /*00c0*/ 	.word	0x00003fe0


	//----- nvinfo : EIATTR_CRS_STACK_SIZE
	.align		4
.L_257:
        /*00c4*/ 	.byte	0x04, 0x1e
        /*00c6*/ 	.short	(.L_259 - .L_258)
.L_258:
        /*00c8*/ 	.word	0x00000000


	//----- nvinfo : EIATTR_CBANK_PARAM_SIZE
	.align		4
.L_259:
        /*00cc*/ 	.byte	0x03, 0x19
        /*00ce*/ 	.short	0x0050


	//----- nvinfo : EIATTR_PARAM_CBANK
	.align		4
        /*00d0*/ 	.byte	0x04, 0x0a
        /*00d2*/ 	.short	(.L_261 - .L_260)
	.align		4
.L_260:
        /*00d4*/ 	.word	index@(.nv.constant0._Z18calculateFunction2PxS_S_S_S_S_S_S_S_S_)
        /*00d8*/ 	.short	0x0380
        /*00da*/ 	.short	0x0050


	//----- nvinfo : EIATTR_SW_WAR
	.align		4
.L_261:
        /*00dc*/ 	.byte	0x04, 0x36
        /*00de*/ 	.short	(.L_263 - .L_262)
.L_262:
        /*00e0*/ 	.word	0x00000008
.L_263:


//--------------------- .nv.info._Z18calculateFunction1PxS_S_S_S_S_S_ --------------------------
	.section	.nv.info._Z18calculateFunction1PxS_S_S_S_S_S_,"",@"SHT_CUDA_INFO"
	.sectionflags	@""
	.align	4


	//----- nvinfo : EIATTR_CUDA_API_VERSION
	.align		4
        /*0000*/ 	.byte	0x04, 0x37
        /*0002*/ 	.short	(.L_265 - .L_264)
.L_264:
        /*0004*/ 	.word	0x00000082


	//----- nvinfo : EIATTR_KPARAM_INFO
	.align		4
.L_265:
        /*0008*/ 	.byte	0x04, 0x17
        /*000a*/ 	.short	(.L_267 - .L_266)
.L_266:
        /*000c*/ 	.word	0x00000000
        /*0010*/ 	.short	0x0006
        /*0012*/ 	.short	0x0030
        /*0014*/ 	.byte	0x00, 0xf5, 0x21, 0x00


	//----- nvinfo : EIATTR_KPARAM_INFO
	.align		4
.L_267:
        /*0018*/ 	.byte	0x04, 0x17
        /*001a*/ 	.short	(.L_269 - .L_268)
.L_268:
        /*001c*/ 	.word	0x00000000
        /*0020*/ 	.short	0x0005
        /*0022*/ 	.short	0x0028
        /*0024*/ 	.byte	0x00, 0xf5, 0x21, 0x00


	//----- nvinfo : EIATTR_KPARAM_INFO
	.align		4
.L_269:
        /*0028*/ 	.byte	0x04, 0x17
        /*002a*/ 	.short	(.L_271 - .L_270)
.L_270:
        /*002c*/ 	.word	0x00000000
        /*0030*/ 	.short	0x0004
        /*0032*/ 	.short	0x0020
        /*0034*/ 	.byte	0x00, 0xf5, 0x21, 0x00


	//----- nvinfo : EIATTR_KPARAM_INFO
	.align		4
.L_271:
        /*0038*/ 	.byte	0x04, 0x17
        /*003a*/ 	.short	(.L_273 - .L_272)
.L_272:
        /*003c*/ 	.word	0x00000000
        /*0040*/ 	.short	0x0003
        /*0042*/ 	.short	0x0018
        /*0044*/ 	.byte	0x00, 0xf5, 0x21, 0x00


	//----- nvinfo : EIATTR_KPARAM_INFO
	.align		4
.L_273:
        /*0048*/ 	.byte	0x04, 0x17
        /*004a*/ 	.short	(.L_275 - .L_274)
.L_274:
        /*004c*/ 	.word	0x00000000
        /*0050*/ 	.short	0x0002
        /*0052*/ 	.short	0x0010
        /*0054*/ 	.byte	0x00, 0xf5, 0x21, 0x00


	//----- nvinfo : EIATTR_KPARAM_INFO
	.align		4
.L_275:
        /*0058*/ 	.byte	0x04, 0x17
        /*005a*/ 	.short	(.L_277 - .L_276)
.L_276:
        /*005c*/ 	.word	0x00000000
        /*0060*/ 	.short	0x0001
        /*0062*/ 	.short	0x0008
        /*0064*/ 	.byte	0x00, 0xf5, 0x21, 0x00


	//----- nvinfo : EIATTR_KPARAM_INFO
	.align		4
.L_277:
        /*0068*/ 	.byte	0x04, 0x17
        /*006a*/ 	.short	(.L_279 - .L_278)
.L_278:
        /*006c*/ 	.word	0x00000000
        /*0070*/ 	.short	0x0000
        /*0072*/ 	.short	0x0000
        /*0074*/ 	.byte	0x00, 0xf5, 0x21, 0x00


	//----- nvinfo : EIATTR_SPARSE_MMA_MASK
	.align		4
.L_279:
        /*0078*/ 	.byte	0x03, 0x50
        /*007a*/ 	.short	0x0000


	//----- nvinfo : EIATTR_MAXREG_COUNT
	.align		4
        /*007c*/ 	.byte	0x03, 0x1b
        /*007e*/ 	.short	0x00ff


	//----- nvinfo : EIATTR_MERCURY_ISA_VERSION
	.align		4
        /*0080*/ 	.byte	0x03, 0x5f
        /*0082*/ 	.short	0x0101


	//----- nvinfo : EIATTR_VRC_CTA_INIT_COUNT
	.align		4
        /*0084*/ 	.byte	0x02, 0x4a
	.zero		1
	.zero		1


	//----- nvinfo : EIATTR_EXIT_INSTR_OFFSETS
	.align		4
        /*0088*/ 	.byte	0x04, 0x1c
        /*008a*/ 	.short	(.L_281 - .L_280)


	//   ....[0]....
.L_280:
        /*008c*/ 	.word	0x00000250


	//   ....[1]....
        /*0090*/ 	.word	0x000027e0


	//----- nvinfo : EIATTR_CRS_STACK_SIZE
	.align		4
.L_281:
        /*0094*/ 	.byte	0x04, 0x1e
        /*0096*/ 	.short	(.L_283 - .L_282)
.L_282:
        /*0098*/ 	.word	0x00000000


	//----- nvinfo : EIATTR_CBANK_PARAM_SIZE
	.align		4
.L_283:
        /*009c*/ 	.byte	0x03, 0x19
        /*009e*/ 	.short	0x0038


	//----- nvinfo : EIATTR_PARAM_CBANK
	.align		4
        /*00a0*/ 	.byte	0x04, 0x0a
        /*00a2*/ 	.short	(.L_285 - .L_284)
	.align		4
.L_284:
        /*00a4*/ 	.word	index@(.nv.constant0._Z18calculateFunction1PxS_S_S_S_S_S_)
        /*00a8*/ 	.short	0x0380
        /*00aa*/ 	.short	0x0038


	//----- nvinfo : EIATTR_SW_WAR
	.align		4
.L_285:
        /*00ac*/ 	.byte	0x04, 0x36
        /*00ae*/ 	.short	(.L_287 - .L_286)
.L_286:
        /*00b0*/ 	.word	0x00000008
.L_287:


//--------------------- .nv.callgraph             --------------------------
	.section	.nv.callgraph,"",@"SHT_CUDA_CALLGRAPH"
	.align	4
	.sectionentsize	8
	.align		4
        /*0000*/ 	.word	0x00000000
	.align		4
        /*0004*/ 	.word	0xffffffff
	.align		4
        /*0008*/ 	.word	index@(_Z12print_arraysPxS_S_)
	.align		4
        /*000c*/ 	.word	index@(vprintf)
	.align		4
        /*0010*/ 	.word	0x00000000
	.align		4
        /*0014*/ 	.word	0xfffffffe
	.align		4
        /*0018*/ 	.word	0x00000000
	.align		4
        /*001c*/ 	.word	0xfffffffd
	.align		4
        /*0020*/ 	.word	0x00000000
	.align		4
        /*0024*/ 	.word	0xfffffffc


//--------------------- .nv.constant4             --------------------------
	.section	.nv.constant4,"a",@progbits
	.align	8
	.align		8
.nv.constant4:
        /*0000*/ 	.dword	_ZN34_INTERNAL_6a06cc6c_4_k_cu_0686852c4cuda3std3__45__cpo5beginE
	.align		8
        /*0008*/ 	.dword	_ZN34_INTERNAL_6a06cc6c_4_k_cu_0686852c4cuda3std3__45__cpo3endE
	.align		8
        /*0010*/ 	.dword	_ZN34_INTERNAL_6a06cc6c_4_k_cu_0686852c4cuda3std3__45__cpo6cbeginE
	.align		8
        /*0018*/ 	.dword	_ZN34_INTERNAL_6a06cc6c_4_k_cu_0686852c4cuda3std3__45__cpo4cendE
	.align		8
        /*0020*/ 	.dword	_ZN34_INTERNAL_6a06cc6c_4_k_cu_0686852c4cuda3std3__45__cpo6rbeginE
	.align		8
        /*0028*/ 	.dword	_ZN34_INTERNAL_6a06cc6c_4_k_cu_0686852c4cuda3std3__45__cpo4rendE
	.align		8
        /*0030*/ 	.dword	_ZN34_INTERNAL_6a06cc6c_4_k_cu_0686852c4cuda3std3__45__cpo7crbeginE
	.align		8
        /*0038*/ 	.dword	_ZN34_INTERNAL_6a06cc6c_4_k_cu_0686852c4cuda3std3__45__cpo5crendE
	.align		8
        /*0040*/ 	.dword	_ZN34_INTERNAL_6a06cc6c_4_k_cu_0686852c4cuda3std3__436_GLOBAL__N__6a06cc6c_4_k_cu_0686852c6ignoreE
	.align		8
        /*0048*/ 	.dword	_ZN34_INTERNAL_6a06cc6c_4_k_cu_0686852c4cuda3std3__419piecewise_constructE
	.align		8
        /*0050*/ 	.dword	_ZN34_INTERNAL_6a06cc6c_4_k_cu_0686852c4cuda3std3__48in_placeE
	.align		8
        /*0058*/ 	.dword	_ZN34_INTERNAL_6a06cc6c_4_k_cu_0686852c4cuda3std3__420unreachable_sentinelE
	.align		8
        /*0060*/ 	.dword	_ZN34_INTERNAL_6a06cc6c_4_k_cu_0686852c4cuda3std3__47nulloptE
	.align		8
        /*0068*/ 	.dword	_ZN34_INTERNAL_6a06cc6c_4_k_cu_0686852c4cuda3std3__48unexpectE
	.align		8
        /*0070*/ 	.dword	_ZN34_INTERNAL_6a06cc6c_4_k_cu_0686852c4cuda3std6ranges3__45__cpo4swapE
	.align		8
        /*0078*/ 	.dword	_ZN34_INTERNAL_6a06cc6c_4_k_cu_0686852c4cuda3std6ranges3__45__cpo9iter_moveE
	.align		8
        /*0080*/ 	.dword	_ZN34_INTERNAL_6a06cc6c_4_k_cu_0686852c4cuda3std6ranges3__45__cpo5beginE
	.align		8
        /*0088*/ 	.dword	_ZN34_INTERNAL_6a06cc6c_4_k_cu_0686852c4cuda3std6ranges3__45__cpo3endE
	.align		8
        /*0090*/ 	.dword	_ZN34_INTERNAL_6a06cc6c_4_k_cu_0686852c4cuda3std6ranges3__45__cpo6cbeginE
	.align		8
        /*0098*/ 	.dword	_ZN34_INTERNAL_6a06cc6c_4_k_cu_0686852c4cuda3std6ranges3__45__cpo4cendE
	.align		8
        /*00a0*/ 	.dword	_ZN34_INTERNAL_6a06cc6c_4_k_cu_0686852c4cuda3std6ranges3__45__cpo7advanceE
	.align		8
        /*00a8*/ 	.dword	_ZN34_INTERNAL_6a06cc6c_4_k_cu_0686852c4cuda3std6ranges3__45__cpo9iter_swapE
	.align		8
        /*00b0*/ 	.dword	_ZN34_INTERNAL_6a06cc6c_4_k_cu_0686852c4cuda3std6ranges3__45__cpo4nextE
	.align		8
        /*00b8*/ 	.dword	_ZN34_INTERNAL_6a06cc6c_4_k_cu_0686852c4cuda3std6ranges3__45__cpo4prevE
	.align		8
        /*00c0*/ 	.dword	_ZN34_INTERNAL_6a06cc6c_4_k_cu_0686852c4cuda3std6ranges3__45__cpo4dataE
	.align		8
        /*00c8*/ 	.dword	_ZN34_INTERNAL_6a06cc6c_4_k_cu_0686852c4cuda3std6ranges3__45__cpo5cdataE
	.align		8
        /*00d0*/ 	.dword	_ZN34_INTERNAL_6a06cc6c_4_k_cu_0686852c4cuda3std6ranges3__45__cpo4sizeE
	.align		8
        /*00d8*/ 	.dword	_ZN34_INTERNAL_6a06cc6c_4_k_cu_0686852c4cuda3std6ranges3__45__cpo5ssizeE
	.align		8
        /*00e0*/ 	.dword	_ZN34_INTERNAL_6a06cc6c_4_k_cu_0686852c4cuda3std6ranges3__45__cpo8distanceE
	.align		8
        /*00e8*/ 	.dword	_ZN34_INTERNAL_6a06cc6c_4_k_cu_0686852c6thrust24THRUST_300001_SM_1000_NS8cuda_cub3parE
	.align		8
        /*00f0*/ 	.dword	_ZN34_INTERNAL_6a06cc6c_4_k_cu_0686852c6thrust24THRUST_300001_SM_1000_NS8cuda_cub10par_nosyncE
	.align		8
        /*00f8*/ 	.dword	_ZN34_INTERNAL_6a06cc6c_4_k_cu_0686852c6thrust24THRUST_300001_SM_1000_NS6system6detail10sequential3seqE
	.align		8
        /*0100*/ 	.dword	_ZN34_INTERNAL_6a06cc6c_4_k_cu_0686852c6thrust24THRUST_300001_SM_1000_NS6system3cpp3parE
	.align		8
        /*0108*/ 	.dword	_ZN34_INTERNAL_6a06cc6c_4_k_cu_0686852c6thrust24THRUST_300001_SM_1000_NS12placeholders2_1E
	.align		8
        /*0110*/ 	.dword	_ZN34_INTERNAL_6a06cc6c_4_k_cu_0686852c6thrust24THRUST_300001_SM_1000_NS12placeholders2_2E
	.align		8
        /*0118*/ 	.dword	_ZN34_INTERNAL_6a06cc6c_4_k_cu_0686852c6thrust24THRUST_300001_SM_1000_NS12placeholders2_3E
	.align		8
        /*0120*/ 	.dword	_ZN34_INTERNAL_6a06cc6c_4_k_cu_0686852c6thrust24THRUST_300001_SM_1000_NS12placeholders2_4E
	.align		8
        /*0128*/ 	.dword	_ZN34_INTERNAL_6a06cc6c_4_k_cu_0686852c6thrust24THRUST_300001_SM_1000_NS12placeholders2_5E
	.align		8
        /*0130*/ 	.dword	_ZN34_INTERNAL_6a06cc6c_4_k_cu_0686852c6thrust24THRUST_300001_SM_1000_NS12placeholders2_6E
	.align		8
        /*0138*/ 	.dword	_ZN34_INTERNAL_6a06cc6c_4_k_cu_0686852c6thrust24THRUST_300001_SM_1000_NS12placeholders2_7E
	.align		8
        /*0140*/ 	.dword	_ZN34_INTERNAL_6a06cc6c_4_k_cu_0686852c6thrust24THRUST_300001_SM_1000_NS12placeholders2_8E
	.align		8
        /*0148*/ 	.dword	_ZN34_INTERNAL_6a06cc6c_4_k_cu_0686852c6thrust24THRUST_300001_SM_1000_NS12placeholders2_9E
	.align		8
        /*0150*/ 	.dword	_ZN34_INTERNAL_6a06cc6c_4_k_cu_0686852c6thrust24THRUST_300001_SM_1000_NS12placeholders3_10E
	.align		8
        /*0158*/ 	.dword	_ZN34_INTERNAL_6a06cc6c_4_k_cu_0686852c6thrust24THRUST_300001_SM_1000_NS3seqE
	.align		8
        /*0160*/ 	.dword	_ZN34_INTERNAL_6a06cc6c_4_k_cu_0686852c6thrust24THRUST_300001_SM_1000_NS6deviceE
	.align		8
        /*0168*/ 	.dword	$str
	.align		8
        /*0170*/ 	.dword	$str$1
	.align		8
        /*0178*/ 	.dword	$str$2
	.align		8
        /*0180*/ 	.dword	vprintf


//--------------------- .text._ZN3cub18CUB_300001_SM_10006detail10radix_sort29DeviceRadixSortOnesweepKernelINS1_5radix10policy_hubIxxyE10Policy1000ELNS0_9SortOrderE0ExxyiiNS1_21identity_decomposer_tEEEvPT5_SB_PT3_PKSC_PT1_PKSG_PT2_PKSK_T4_iiT6_ --------------------------
	.section	.text._ZN3cub18CUB_300001_SM_10006detail10radix_sort29DeviceRadixSortOnesweepKernelINS1_5radix10policy_hubIxxyE10Policy1000ELNS0_9SortOrderE0ExxyiiNS1_21identity_decomposer_tEEEvPT5_SB_PT3_PKSC_PT1_PKSG_PT2_PKSK_T4_iiT6_,"ax",@progbits
	.align	128
        .global         _ZN3cub18CUB_300001_SM_10006detail10radix_sort29DeviceRadixSortOnesweepKernelINS1_5radix10policy_hubIxxyE10Policy1000ELNS0_9SortOrderE0ExxyiiNS1_21identity_decomposer_tEEEvPT5_SB_PT3_PKSC_PT1_PKSG_PT2_PKSK_T4_iiT6_
        .type           _ZN3cub18CUB_300001_SM_10006detail10radix_sort29DeviceRadixSortOnesweepKernelINS1_5radix10policy_hubIxxyE10Policy1000ELNS0_9SortOrderE0ExxyiiNS1_21identity_decomposer_tEEEvPT5_SB_PT3_PKSC_PT1_PKSG_PT2_PKSK_T4_iiT6_,@function
        .size           _ZN3cub18CUB_300001_SM_10006detail10radix_sort29DeviceRadixSortOnesweepKernelINS1_5radix10policy_hubIxxyE10Policy1000ELNS0_9SortOrderE0ExxyiiNS1_21identity_decomposer_tEEEvPT5_SB_PT3_PKSC_PT1_PKSG_PT2_PKSK_T4_iiT6_,(.L_x_238 - _ZN3cub18CUB_300001_SM_10006detail10radix_sort29DeviceRadixSortOnesweepKernelINS1_5radix10policy_hubIxxyE10Policy1000ELNS0_9SortOrderE0ExxyiiNS1_21identity_decomposer_tEEEvPT5_SB_PT3_PKSC_PT1_PKSG_PT2_PKSK_T4_iiT6_)
        .other          _ZN3cub18CUB_300001_SM_10006detail10radix_sort29DeviceRadixSortOnesweepKernelINS1_5radix10policy_hubIxxyE10Policy1000ELNS0_9SortOrderE0ExxyiiNS1_21identity_decomposer_tEEEvPT5_SB_PT3_PKSC_PT1_PKSG_PT2_PKSK_T4_iiT6_,@"STO_CUDA_ENTRY STV_DEFAULT"
_ZN3cub18CUB_300001_SM_10006detail10radix_sort29DeviceRadixSortOnesweepKernelINS1_5radix10policy_hubIxxyE10Policy1000ELNS0_9SortOrderE0ExxyiiNS1_21identity_decomposer_tEEEvPT5_SB_PT3_PKSC_PT1_PKSG_PT2_PKSK_T4_iiT6_:
.text._ZN3cub18CUB_300001_SM_10006detail10radix_sort29DeviceRadixSortOnesweepKernelINS1_5radix10policy_hubIxxyE10Policy1000ELNS0_9SortOrderE0ExxyiiNS1_21identity_decomposer_tEEEvPT5_SB_PT3_PKSC_PT1_PKSG_PT2_PKSK_T4_iiT6_:
[----:B------:R-:W0:Y:S01]  /*0000*/  LDC R1, c[0x0][0x37c] ;  /* 0x0000df00ff017b82 */ /* 0x000e220000000800 */
[----:B------:R-:W1:Y:S01]  /*0010*/  S2R R61, SR_TID.X ;  /* 0x00000000003d7919 */ /* 0x000e620000002100 */
[----:B------:R-:W2:Y:S01]  /*0020*/  LDCU.64 UR8, c[0x0][0x358] ;  /* 0x00006b00ff0877ac */ /* 0x000ea20008000a00 */
[----:B------:R-:W-:Y:S01]  /*0030*/  BSSY.RECONVERGENT B0, `(.L_x_0) ;  /* 0x000000b000007945 */ /* 0x000fe20003800200 */
[----:B0-----:R-:W-:Y:S01]  /*0040*/  VIADD R1, R1, 0xffffffe8 ;  /* 0xffffffe801017836 */ /* 0x001fe20000000000 */
[----:B-1----:R-:W-:-:S13]  /*0050*/  ISETP.NE.AND P0, PT, R61, RZ, PT ;  /* 0x000000ff3d00720c */ /* 0x002fda0003f05270 */
[----:B--2---:R-:W-:Y:S05]  /*0060*/  @P0 BRA `(.L_x_1) ;  /* 0x00000000001c0947 */ /* 0x004fea0003800000 */
[----:B------:R-:W0:Y:S01]  /*0070*/  LDC.64 R2, c[0x0][0x388] ;  /* 0x0000e200ff027b82 */ /* 0x000e220000000a00 */
[----:B------:R-:W-:-:S05]  /*0080*/  IMAD.MOV.U32 R5, RZ, RZ, 0x1 ;  /* 0x00000001ff057424 */ /* 0x000fca00078e00ff */
[----:B0-----:R-:W2:Y:S02]  /*0090*/  ATOMG.E.ADD.STRONG.GPU PT, R2, desc[UR8][R2.64], R5 ;  /* 0x80000005020279a8 */ /* 0x001ea400081ef108 */
[----:B------:R-:W0:Y:S01]  /*00a0*/  S2UR UR5, SR_CgaCtaId ;  /* 0x00000000000579c3 */ /* 0x000e220000008800 */
[----:B------:R-:W-:Y:S02]  /*00b0*/  UMOV UR4, 0x400 ;  /* 0x0000040000047882 */ /* 0x000fe40000000000 */
[----:B0-----:R-:W-:-:S09]  /*00c0*/  ULEA UR4, UR5, UR4, 0x18 ;  /* 0x0000000405047291 */ /* 0x001fd2000f8ec0ff */
[----:B--2---:R0:W-:Y:S03]  /*00d0*/  STS [UR4+0x9000], R2 ;  /* 0x00900002ff007988 */ /* 0x0041e60008000804 */
.L_x_1:
[----:B------:R-:W-:Y:S05]  /*00e0*/  BSYNC.RECONVERGENT B0 ;  /* 0x0000000000007941 */ /* 0x000fea0003800200 */
.L_x_0:
[----:B------:R-:W1:Y:S08]  /*00f0*/  S2UR UR5, SR_CgaCtaId ;  /* 0x00000000000579c3 */ /* 0x000e700000008800 */
[----:B------:R-:W-:Y:S01]  /*0100*/  BAR.SYNC.DEFER_BLOCKING 0x0 ;  /* 0x0000000000007b1d */ /* 0x000fe20000010000 */
[----:B------:R-:W-:-:S05]  /*0110*/  SHF.R.U32.HI R4, RZ, 0x5, R61 ;  /* 0x00000005ff047819 */ /* 0x000fca000001163d */
[----:B------:R-:W-:Y:S01]  /*0120*/  UMOV UR4, 0x400 ;  /* 0x0000040000047882 */ /* 0x000fe20000000000 */
[----:B------:R-:W2:Y:S01]  /*0130*/  S2R R18, SR_LANEID ;  /* 0x0000000000127919 */ /* 0x000ea20000000000 */
[----:B-1----:R-:W-:Y:S02]  /*0140*/  ULEA UR6, UR5, UR4, 0x18 ;  /* 0x0000000405067291 */ /* 0x002fe4000f8ec0ff */
[----:B------:R-:W1:Y:S07]  /*0150*/  LDCU UR4, c[0x0][0x3c0] ;  /* 0x00007800ff0477ac */ /* 0x000e6e0008000800 */
[----:B------:R-:W3:Y:S02]  /*0160*/  LDS R0, [UR6+0x9000] ;  /* 0x00900006ff007984 */ /* 0x000ee40008000800 */
[----:B---3--:R-:W-:-:S13]  /*0170*/  R2UR UR7, R0 ;  /* 0x00000000000772ca */ /* 0x008fda00000e0000 */
[----:B------:R-:W-:-:S04]  /*0180*/  UIMAD UR10, UR7, 0x1200, URZ ;  /* 0x00001200070a78a4 */ /* 0x000fc8000f8e02ff */
[----:B------:R-:W-:Y:S02]  /*0190*/  UIADD3 UR11, UPT, UPT, UR10, 0x1200, URZ ;  /* 0x000012000a0b7890 */ /* 0x000fe4000fffe0ff */
[----:B------:R-:W-:Y:S02]  /*01a0*/  USHF.R.S32.HI UR5, URZ, 0x1f, UR10 ;  /* 0x0000001fff057899 */ /* 0x000fe4000801140a */
[----:B-1----:R-:W-:-:S09]  /*01b0*/  UISETP.GT.AND UP0, UPT, UR11, UR4, UPT ;  /* 0x000000040b00728c */ /* 0x002fd2000bf04270 */
[----:B--2---:R-:W-:Y:S05]  /*01c0*/  BRA.U UP0, `(.L_x_2) ;  /* 0x0000000100547547 */ /* 0x004fea000b800000 */
[----:B------:R-:W0:Y:S01]  /*01d0*/  LDCU.64 UR12, c[0x0][0x3a8] ;  /* 0x00007500ff0c77ac */ /* 0x000e220008000a00 */
[C---:B------:R-:W-:Y:S02]  /*01e0*/  LOP3.LUT R70, R61.reuse, 0x1f, RZ, 0xc0, !PT ;  /* 0x0000001f3d467812 */ /* 0x040fe400078ec0ff */
[----:B------:R-:W-:-:S05]  /*01f0*/  LOP3.LUT R3, R61, 0x3e0, RZ, 0xc0, !PT ;  /* 0x000003e03d037812 */ /* 0x000fca00078ec0ff */
[----:B------:R-:W-:-:S05]  /*0200*/  IMAD R70, R3, 0xc, R70 ;  /* 0x0000000c03467824 */ /* 0x000fca00078e0246 */
[----:B------:R-:W-:-:S05]  /*0210*/  IADD3 R0, P0, PT, R70, UR10, RZ ;  /* 0x0000000a46007c10 */ /* 0x000fca000ff1e0ff */
[----:B------:R-:W-:Y:S01]  /*0220*/  IMAD.X R7, RZ, RZ, UR5, P0 ;  /* 0x00000005ff077e24 */ /* 0x000fe200080e06ff */
[----:B0-----:R-:W-:-:S04]  /*0230*/  LEA R2, P0, R0, UR12, 0x3 ;  /* 0x0000000c00027c11 */ /* 0x001fc8000f8018ff */
[----:B------:R-:W-:-:S05]  /*0240*/  LEA.HI.X R3, R0, UR13, R7, 0x3, P0 ;  /* 0x0000000d00037c11 */ /* 0x000fca00080f1c07 */
[----:B------:R0:W5:Y:S04]  /*0250*/  LDG.E.64 R58, desc[UR8][R2.64] ;  /* 0x00000008023a7981 */ /* 0x000168000c1e1b00 */
        /* <DEDUP_REMOVED lines=10> */
[----:B------:R0:W5:Y:S01]  /*0300*/  LDG.E.64 R36, desc[UR8][R2.64+0xb00] ;  /* 0x000b000802247981 */ /* 0x000162000c1e1b00 */
[----:B------:R-:W-:Y:S05]  /*0310*/  BRA `(.L_x_3) ;  /* 0x0000000400107947 */ /* 0x000fea0003800000 */
.L_x_2:
[C---:B------:R-:W-:Y:S01]  /*0320*/  LOP3.LUT R70, R61.reuse, 0x1f, RZ, 0xc0, !PT ;  /* 0x0000001f3d467812 */ /* 0x040fe200078ec0ff */
[----:B------:R-:W1:Y:S01]  /*0330*/  LDCU.64 UR12, c[0x0][0x3a8] ;  /* 0x00007500ff0c77ac */ /* 0x000e620008000a00 */
[----:B------:R-:W-:Y:S01]  /*0340*/  LOP3.LUT R3, R61, 0x3e0, RZ, 0xc0, !PT ;  /* 0x000003e03d037812 */ /* 0x000fe200078ec0ff */
[----:B------:R-:W-:Y:S01]  /*0350*/  IMAD.MOV.U32 R58, RZ, RZ, -0x1 ;  /* 0xffffffffff3a7424 */ /* 0x000fe200078e00ff */
[----:B------:R-:W-:Y:S01]  /*0360*/  UIADD3 UR4, UPT, UPT, -UR10, UR4, URZ ;  /* 0x000000040a047290 */ /* 0x000fe2000fffe1ff */
[----:B------:R-:W-:Y:S02]  /*0370*/  IMAD.MOV.U32 R59, RZ, RZ, 0x7fffffff ;  /* 0x7fffffffff3b7424 */ /* 0x000fe400078e00ff */
[----:B------:R-:W-:Y:S02]  /*0380*/  IMAD R70, R3, 0xc, R70 ;  /* 0x0000000c03467824 */ /* 0x000fe400078e0246 */
[----:B------:R-:W-:Y:S02]  /*0390*/  IMAD.MOV.U32 R56, RZ, RZ, -0x1 ;  /* 0xffffffffff387424 */ /* 0x000fe400078e00ff */
[C---:B------:R-:W-:Y:S01]  /*03a0*/  VIADD R0, R70.reuse, 0x20 ;  /* 0x0000002046007836 */ /* 0x040fe20000000000 */
[C---:B------:R-:W-:Y:S01]  /*03b0*/  ISETP.GE.AND P3, PT, R70.reuse, UR4, PT ;  /* 0x0000000446007c0c */ /* 0x040fe2000bf66270 */
[----:B------:R-:W-:-:S02]  /*03c0*/  VIADD R3, R70, 0x60 ;  /* 0x0000006046037836 */ /* 0x000fc40000000000 */
[----:B0-----:R-:W-:Y:S01]  /*03d0*/  VIADD R2, R70, 0x40 ;  /* 0x0000004046027836 */ /* 0x001fe20000000000 */
[----:B------:R-:W-:Y:S01]  /*03e0*/  ISETP.GE.AND P2, PT, R0, UR4, PT ;  /* 0x0000000400007c0c */ /* 0x000fe2000bf46270 */
[C---:B------:R-:W-:Y:S01]  /*03f0*/  VIADD R5, R70.reuse, 0xa0 ;  /* 0x000000a046057836 */ /* 0x040fe20000000000 */
[C---:B------:R-:W-:Y:S01]  /*0400*/  IADD3 R0, P0, PT, R70.reuse, UR10, RZ ;  /* 0x0000000a46007c10 */ /* 0x040fe2000ff1e0ff */
[C---:B------:R-:W-:Y:S01]  /*0410*/  VIADD R6, R70.reuse, 0xc0 ;  /* 0x000000c046067836 */ /* 0x040fe20000000000 */
[----:B------:R-:W-:Y:S01]  /*0420*/  ISETP.GE.AND P5, PT, R3, UR4, PT ;  /* 0x0000000403007c0c */ /* 0x000fe2000bfa6270 */
[----:B------:R-:W-:Y:S01]  /*0430*/  VIADD R3, R70, 0x80 ;  /* 0x0000008046037836 */ /* 0x000fe20000000000 */
[----:B------:R-:W-:Y:S01]  /*0440*/  ISETP.GE.AND P6, PT, R2, UR4, PT ;  /* 0x0000000402007c0c */ /* 0x000fe2000bfc6270 */
[----:B------:R-:W-:Y:S01]  /*0450*/  IMAD.X R7, RZ, RZ, UR5, P0 ;  /* 0x00000005ff077e24 */ /* 0x000fe200080e06ff */
[----:B-1----:R-:W-:Y:S01]  /*0460*/  LEA R2, P4, R0, UR12, 0x3 ;  /* 0x0000000c00027c11 */ /* 0x002fe2000f8818ff */
[----:B------:R-:W-:Y:S01]  /*0470*/  IMAD.MOV.U32 R57, RZ, RZ, 0x7fffffff ;  /* 0x7fffffffff397424 */ /* 0x000fe200078e00ff */
[----:B------:R-:W-:-:S02]  /*0480*/  ISETP.GE.AND P1, PT, R3, UR4, PT ;  /* 0x0000000403007c0c */ /* 0x000fc4000bf26270 */
[----:B------:R-:W-:Y:S01]  /*0490*/  ISETP.GE.AND P0, PT, R5, UR4, PT ;  /* 0x0000000405007c0c */ /* 0x000fe2000bf06270 */
[----:B------:R-:W-:Y:S01]  /*04a0*/  VIADD R5, R70, 0xe0 ;  /* 0x000000e046057836 */ /* 0x000fe20000000000 */
[----:B------:R-:W-:Y:S01]  /*04b0*/  LEA.HI.X R3, R0, UR13, R7, 0x3, P4 ;  /* 0x0000000d00037c11 */ /* 0x000fe2000a0f1c07 */
[----:B------:R-:W-:Y:S01]  /*04c0*/  IMAD.MOV.U32 R54, RZ, RZ, -0x1 ;  /* 0xffffffffff367424 */ /* 0x000fe200078e00ff */
[----:B------:R-:W-:Y:S01]  /*04d0*/  ISETP.GE.AND P4, PT, R6, UR4, PT ;  /* 0x0000000406007c0c */ /* 0x000fe2000bf86270 */
[----:B------:R-:W-:Y:S02]  /*04e0*/  IMAD.MOV.U32 R55, RZ, RZ, 0x7fffffff ;  /* 0x7fffffffff377424 */ /* 0x000fe400078e00ff */
[----:B------:R1:W5:Y:S01]  /*04f0*/  @!P3 LDG.E.64 R58, desc[UR8][R2.64] ;  /* 0x00000008023ab981 */ /* 0x000362000c1e1b00 */
[----:B------:R-:W-:Y:S01]  /*0500*/  ISETP.GE.AND P3, PT, R5, UR4, PT ;  /* 0x0000000405007c0c */ /* 0x000fe2000bf66270 */
[C---:B------:R-:W-:Y:S02]  /*0510*/  VIADD R6, R70.reuse, 0x100 ;  /* 0x0000010046067836 */ /* 0x040fe40000000000 */
[----:B------:R-:W-:Y:S01]  /*0520*/  VIADD R5, R70, 0x120 ;  /* 0x0000012046057836 */ /* 0x000fe20000000000 */
[----:B------:R1:W5:Y:S01]  /*0530*/  @!P2 LDG.E.64 R56, desc[UR8][R2.64+0x100] ;  /* 0x000100080238a981 */ /* 0x000362000c1e1b00 */
[----:B------:R-:W-:Y:S01]  /*0540*/  IMAD.MOV.U32 R52, RZ, RZ, -0x1 ;  /* 0xffffffffff347424 */ /* 0x000fe200078e00ff */
[----:B------:R-:W-:Y:S01]  /*0550*/  ISETP.GE.AND P2, PT, R6, UR4, PT ;  /* 0x0000000406007c0c */ /* 0x000fe2000bf46270 */
[----:B------:R-:W-:Y:S01]  /*0560*/  IMAD.MOV.U32 R53, RZ, RZ, 0x7fffffff ;  /* 0x7fffffffff357424 */ /* 0x000fe200078e00ff */
[----:B------:R1:W5:Y:S01]  /*0570*/  @!P6 LDG.E.64 R54, desc[UR8][R2.64+0x200] ;  /* 0x000200080236e981 */ /* 0x000362000c1e1b00 */
[----:B------:R-:W-:Y:S01]  /*0580*/  IMAD.MOV.U32 R50, RZ, RZ, -0x1 ;  /* 0xffffffffff327424 */ /* 0x000fe200078e00ff */
[----:B------:R-:W-:Y:S01]  /*0590*/  ISETP.GE.AND P6, PT, R5, UR4, PT ;  /* 0x0000000405007c0c */ /* 0x000fe2000bfc6270 */
[----:B------:R-:W-:-:S02]  /*05a0*/  IMAD.MOV.U32 R51, RZ, RZ, 0x7fffffff ;  /* 0x7fffffffff337424 */ /* 0x000fc400078e00ff */
[C---:B------:R-:W-:Y:S01]  /*05b0*/  VIADD R6, R70.reuse, 0x140 ;  /* 0x0000014046067836 */ /* 0x040fe20000000000 */
[----:B------:R1:W5:Y:S01]  /*05c0*/  @!P5 LDG.E.64 R52, desc[UR8][R2.64+0x300] ;  /* 0x000300080234d981 */ /* 0x000362000c1e1b00 */
[----:B------:R-:W-:-:S03]  /*05d0*/  VIADD R5, R70, 0x160 ;  /* 0x0000016046057836 */ /* 0x000fc60000000000 */
[----:B------:R1:W5:Y:S01]  /*05e0*/  @!P1 LDG.E.64 R50, desc[UR8][R2.64+0x400] ;  /* 0x0004000802329981 */ /* 0x000362000c1e1b00 */
[----:B------:R-:W-:Y:S02]  /*05f0*/  ISETP.GE.AND P5, PT, R6, UR4, PT ;  /* 0x0000000406007c0c */ /* 0x000fe4000bfa6270 */
[----:B------:R-:W-:Y:S01]  /*0600*/  ISETP.GE.AND P1, PT, R5, UR4, PT ;  /* 0x0000000405007c0c */ /* 0x000fe2000bf26270 */
[----:B------:R-:W-:Y:S02]  /*0610*/  IMAD.MOV.U32 R48, RZ, RZ, -0x1 ;  /* 0xffffffffff307424 */ /* 0x000fe400078e00ff */
[----:B------:R-:W-:Y:S02]  /*0620*/  IMAD.MOV.U32 R49, RZ, RZ, 0x7fffffff ;  /* 0x7fffffffff317424 */ /* 0x000fe400078e00ff */
[----:B------:R-:W-:Y:S02]  /*0630*/  IMAD.MOV.U32 R46, RZ, RZ, -0x1 ;  /* 0xffffffffff2e7424 */ /* 0x000fe400078e00ff */
[----:B------:R-:W-:-:S02]  /*0640*/  IMAD.MOV.U32 R47, RZ, RZ, 0x7fffffff ;  /* 0x7fffffffff2f7424 */ /* 0x000fc400078e00ff */
[----:B------:R-:W-:Y:S01]  /*0650*/  IMAD.MOV.U32 R44, RZ, RZ, -0x1 ;  /* 0xffffffffff2c7424 */ /* 0x000fe200078e00ff */
[----:B------:R1:W5:Y:S01]  /*0660*/  @!P0 LDG.E.64 R48, desc[UR8][R2.64+0x500] ;  /* 0x0005000802308981 */ /* 0x000362000c1e1b00 */
[----:B------:R-:W-:Y:S02]  /*0670*/  IMAD.MOV.U32 R45, RZ, RZ, 0x7fffffff ;  /* 0x7fffffffff2d7424 */ /* 0x000fe400078e00ff */
[----:B------:R-:W-:Y:S01]  /*0680*/  IMAD.MOV.U32 R42, RZ, RZ, -0x1 ;  /* 0xffffffffff2a7424 */ /* 0x000fe200078e00ff */
[----:B------:R1:W5:Y:S01]  /*0690*/  @!P4 LDG.E.64 R46, desc[UR8][R2.64+0x600] ;  /* 0x00060008022ec981 */ /* 0x000362000c1e1b00 */
[----:B------:R-:W-:Y:S02]  /*06a0*/  IMAD.MOV.U32 R43, RZ, RZ, 0x7fffffff ;  /* 0x7fffffffff2b7424 */ /* 0x000fe400078e00ff */
[----:B------:R-:W-:Y:S01]  /*06b0*/  IMAD.MOV.U32 R40, RZ, RZ, -0x1 ;  /* 0xffffffffff287424 */ /* 0x000fe200078e00ff */
[----:B------:R1:W5:Y:S01]  /*06c0*/  @!P3 LDG.E.64 R44, desc[UR8][R2.64+0x700] ;  /* 0x00070008022cb981 */ /* 0x000362000c1e1b00 */
[----:B------:R-:W-:-:S02]  /*06d0*/  IMAD.MOV.U32 R41, RZ, RZ, 0x7fffffff ;  /* 0x7fffffffff297424 */ /* 0x000fc400078e00ff */
[----:B------:R-:W-:Y:S01]  /*06e0*/  IMAD.MOV.U32 R38, RZ, RZ, -0x1 ;  /* 0xffffffffff267424 */ /* 0x000fe200078e00ff */
[----:B------:R1:W5:Y:S01]  /*06f0*/  @!P2 LDG.E.64 R42, desc[UR8][R2.64+0x800] ;  /* 0x00080008022aa981 */ /* 0x000362000c1e1b00 */
[----:B------:R-:W-:Y:S02]  /*0700*/  IMAD.MOV.U32 R39, RZ, RZ, 0x7fffffff ;  /* 0x7fffffffff277424 */ /* 0x000fe400078e00ff */
[----:B------:R-:W-:Y:S01]  /*0710*/  IMAD.MOV.U32 R36, RZ, RZ, -0x1 ;  /* 0xffffffffff247424 */ /* 0x000fe200078e00ff */
[----:B------:R1:W5:Y:S01]  /*0720*/  @!P6 LDG.E.64 R40, desc[UR8][R2.64+0x900] ;  /* 0x000900080228e981 */ /* 0x000362000c1e1b00 */
[----:B------:R-:W-:-:S03]  /*0730*/  IMAD.MOV.U32 R37, RZ, RZ, 0x7fffffff ;  /* 0x7fffffffff257424 */ /* 0x000fc600078e00ff */
[----:B------:R1:W5:Y:S04]  /*0740*/  @!P5 LDG.E.64 R38, desc[UR8][R2.64+0xa00] ;  /* 0x000a00080226d981 */ /* 0x000368000c1e1b00 */
[----:B------:R1:W5:Y:S02]  /*0750*/  @!P1 LDG.E.64 R36, desc[UR8][R2.64+0xb00] ;  /* 0x000b000802249981 */ /* 0x000364000c1e1b00 */
.L_x_3:
[----:B01----:R-:W-:Y:S01]  /*0760*/  VIMNMX R3, PT, PT, R18, 0xe0, !PT ;  /* 0x000000e012037848 */ /* 0x003fe20007fe0100 */
[----:B------:R-:W0:Y:S01]  /*0770*/  LDCU UR4, c[0x0][0x3c8] ;  /* 0x00007900ff0477ac */ /* 0x000e220008000800 */
[----:B------:R-:W-:Y:S01]  /*0780*/  BSSY.RECONVERGENT B0, `(.L_x_4) ;  /* 0x0000029000007945 */ /* 0x000fe20003800200 */
[----:B-----5:R-:W-:Y:S01]  /*0790*/  LOP3.LUT R35, R47, 0x80000000, RZ, 0x3c, !PT ;  /* 0x800000002f237812 */ /* 0x020fe200078e3cff */
[--C-:B------:R-:W-:Y:S01]  /*07a0*/  IMAD.MOV.U32 R5, RZ, RZ, R18.reuse ;  /* 0x000000ffff057224 */ /* 0x100fe200078e0012 */
[----:B------:R-:W-:Y:S01]  /*07b0*/  IADD3 R3, PT, PT, R3, 0x1f, -R18 ;  /* 0x0000001f03037810 */ /* 0x000fe20007ffe812 */
[----:B------:R-:W-:Y:S01]  /*07c0*/  UMOV UR5, 0xffffffff ;  /* 0xffffffff00057882 */ /* 0x000fe20000000000 */
[----:B------:R-:W-:Y:S02]  /*07d0*/  LOP3.LUT R33, R45, 0x80000000, RZ, 0x3c, !PT ;  /* 0x800000002d217812 */ /* 0x000fe400078e3cff */
[C---:B------:R-:W-:Y:S02]  /*07e0*/  ISETP.GE.U32.AND P0, PT, R3.reuse, 0x1e0, PT ;  /* 0x000001e00300780c */ /* 0x040fe40003f06070 */
[----:B------:R-:W-:Y:S01]  /*07f0*/  LEA.HI R2, R3, 0x1, RZ, 0x1b ;  /* 0x0000000103027811 */ /* 0x000fe200078fd8ff */
[----:B------:R-:W-:Y:S01]  /*0800*/  IMAD.SHL.U32 R3, R4, 0x400, RZ ;  /* 0x0000040004037824 */ /* 0x000fe200078e00ff */
[----:B------:R-:W-:-:S02]  /*0810*/  LOP3.LUT R31, R43, 0x80000000, RZ, 0x3c, !PT ;  /* 0x800000002b1f7812 */ /* 0x000fc400078e3cff */
[----:B------:R-:W-:Y:S01]  /*0820*/  LOP3.LUT R8, R2, 0xf, RZ, 0xc0, !PT ;  /* 0x0000000f02087812 */ /* 0x000fe200078ec0ff */
[----:B0-----:R-:W-:-:S03]  /*0830*/  USHF.L.U32 UR4, UR5, UR4, URZ ;  /* 0x0000000405047299 */ /* 0x001fc600080006ff */
[----:B------:R-:W-:-:S03]  /*0840*/  ISETP.NE.AND P1, PT, R8, RZ, PT ;  /* 0x000000ff0800720c */ /* 0x000fc60003f25270 */
[----:B------:R-:W-:Y:S10]  /*0850*/  @!P0 BRA `(.L_x_5) ;  /* 0x00000000006c8947 */ /* 0x000ff40003800000 */
[----:B------:R-:W-:Y:S01]  /*0860*/  IMAD R6, R18, 0x4, R3 ;  /* 0x0000000412067824 */ /* 0x000fe200078e0203 */
[----:B------:R-:W-:Y:S01]  /*0870*/  LOP3.LUT R4, R2, 0xffffff0, RZ, 0xc0, !PT ;  /* 0x0ffffff002047812 */ /* 0x000fe200078ec0ff */
[----:B------:R-:W-:Y:S02]  /*0880*/  IMAD.U32 R9, RZ, RZ, UR6 ;  /* 0x00000006ff097e24 */ /* 0x000fe4000f8e00ff */
[----:B------:R-:W-:Y:S02]  /*0890*/  IMAD.MOV.U32 R5, RZ, RZ, R18 ;  /* 0x000000ffff057224 */ /* 0x000fe400078e0012 */
[----:B------:R-:W-:Y:S01]  /*08a0*/  IMAD.MOV R4, RZ, RZ, -R4 ;  /* 0x000000ffff047224 */ /* 0x000fe200078e0a04 */
[----:B------:R-:W-:-:S07]  /*08b0*/  IADD3 R6, PT, PT, R6, 0x400, R9 ;  /* 0x0000040006067810 */ /* 0x000fce0007ffe009 */
.L_x_6:
[----:B------:R-:W-:Y:S01]  /*08c0*/  VIADD R4, R4, 0x10 ;  /* 0x0000001004047836 */ /* 0x000fe20000000000 */
[----:B------:R-:W-:Y:S01]  /*08d0*/  STS [R6+-0x400], RZ ;  /* 0xfffc00ff06007388 */ /* 0x000fe20000000800 */
[----:B------:R-:W-:-:S03]  /*08e0*/  VIADD R5, R5, 0x200 ;  /* 0x0000020005057836 */ /* 0x000fc60000000000 */
[----:B------:R-:W-:Y:S01]  /*08f0*/  ISETP.NE.AND P0, PT, R4, RZ, PT ;  /* 0x000000ff0400720c */ /* 0x000fe20003f05270 */
[----:B------:R-:W-:Y:S04]  /*0900*/  STS [R6+-0x380], RZ ;  /* 0xfffc80ff06007388 */ /* 0x000fe80000000800 */
[----:B------:R-:W-:Y:S04]  /*0910*/  STS [R6+-0x300], RZ ;  /* 0xfffd00ff06007388 */ /* 0x000fe80000000800 */
[----:B------:R-:W-:Y:S04]  /*0920*/  STS [R6+-0x280], RZ ;  /* 0xfffd80ff06007388 */ /* 0x000fe80000000800 */
[----:B------:R-:W-:Y:S04]  /*0930*/  STS [R6+-0x200], RZ ;  /* 0xfffe00ff06007388 */ /* 0x000fe80000000800 */
[----:B------:R-:W-:Y:S04]  /*0940*/  STS [R6+-0x180], RZ ;  /* 0xfffe80ff06007388 */ /* 0x000fe80000000800 */
[----:B------:R-:W-:Y:S04]  /*0950*/  STS [R6+-0x100], RZ ;  /* 0xffff00ff06007388 */ /* 0x000fe80000000800 */
[----:B------:R-:W-:Y:S04]  /*0960*/  STS [R6+-0x80], RZ ;  /* 0xffff80ff06007388 */ /* 0x000fe80000000800 */
[----:B------:R-:W-:Y:S04]  /*0970*/  STS [R6], RZ ;  /* 0x000000ff06007388 */ /* 0x000fe80000000800 */
[----:B------:R-:W-:Y:S04]  /*0980*/  STS [R6+0x80], RZ ;  /* 0x000080ff06007388 */ /* 0x000fe80000000800 */
[----:B------:R-:W-:Y:S04]  /*0990*/  STS [R6+0x100], RZ ;  /* 0x000100ff06007388 */ /* 0x000fe80000000800 */
[----:B------:R-:W-:Y:S04]  /*09a0*/  STS [R6+0x180], RZ ;  /* 0x000180ff06007388 */ /* 0x000fe80000000800 */
[----:B------:R-:W-:Y:S04]  /*09b0*/  STS [R6+0x200], RZ ;  /* 0x000200ff06007388 */ /* 0x000fe80000000800 */
[----:B------:R-:W-:Y:S04]  /*09c0*/  STS [R6+0x280], RZ ;  /* 0x000280ff06007388 */ /* 0x000fe80000000800 */
[----:B------:R-:W-:Y:S04]  /*09d0*/  STS [R6+0x300], RZ ;  /* 0x000300ff06007388 */ /* 0x000fe80000000800 */
[----:B------:R0:W-:Y:S02]  /*09e0*/  STS [R6+0x380], RZ ;  /* 0x000380ff06007388 */ /* 0x0001e40000000800 */
[----:B0-----:R-:W-:Y:S01]  /*09f0*/  VIADD R6, R6, 0x800 ;  /* 0x0000080006067836 */ /* 0x001fe20000000000 */
[----:B------:R-:W-:Y:S06]  /*0a00*/  @P0 BRA `(.L_x_6) ;  /* 0xfffffffc00ac0947 */ /* 0x000fec000383ffff */
.L_x_5:
[----:B------:R-:W-:Y:S05]  /*0a10*/  BSYNC.RECONVERGENT B0 ;  /* 0x0000000000007941 */ /* 0x000fea0003800200 */
.L_x_4:
[----:B------:R-:W-:Y:S01]  /*0a20*/  BSSY.RECONVERGENT B0, `(.L_x_7) ;  /* 0x0000027000007945 */ /* 0x000fe20003800200 */
[----:B------:R-:W-:Y:S01]  /*0a30*/  LOP3.LUT R29, R41, 0x80000000, RZ, 0x3c, !PT ;  /* 0x80000000291d7812 */ /* 0x000fe200078e3cff */
[----:B------:R-:W-:Y:S02]  /*0a40*/  VIADD R16, R3, UR6 ;  /* 0x0000000603107c36 */ /* 0x000fe40008000000 */
[----:B------:R-:W-:Y:S05]  /*0a50*/  @!P1 BRA `(.L_x_8) ;  /* 0x00000000008c9947 */ /* 0x000fea0003800000 */
[----:B------:R-:W-:Y:S01]  /*0a60*/  ISETP.GE.U32.AND P0, PT, R8, 0x8, PT ;  /* 0x000000080800780c */ /* 0x000fe20003f06070 */
[----:B------:R-:W-:Y:S01]  /*0a70*/  BSSY.RECONVERGENT B1, `(.L_x_9) ;  /* 0x000000e000017945 */ /* 0x000fe20003800200 */
[----:B------:R-:W-:-:S04]  /*0a80*/  LOP3.LUT R6, R2, 0x7, RZ, 0xc0, !PT ;  /* 0x0000000702067812 */ /* 0x000fc800078ec0ff */
[----:B------:R-:W-:-:S07]  /*0a90*/  ISETP.NE.AND P1, PT, R6, RZ, PT ;  /* 0x000000ff0600720c */ /* 0x000fce0003f25270 */
[----:B------:R-:W-:Y:S06]  /*0aa0*/  @!P0 BRA `(.L_x_10) ;  /* 0x0000000000288947 */ /* 0x000fec0003800000 */
[C---:B------:R-:W-:Y:S02]  /*0ab0*/  IMAD R4, R5.reuse, 0x4, R16 ;  /* 0x0000000405047824 */ /* 0x040fe400078e0210 */
[----:B------:R-:W-:-:S03]  /*0ac0*/  VIADD R5, R5, 0x100 ;  /* 0x0000010005057836 */ /* 0x000fc60000000000 */
[----:B------:R0:W-:Y:S04]  /*0ad0*/  STS [R4], RZ ;  /* 0x000000ff04007388 */ /* 0x0001e80000000800 */
[----:B------:R0:W-:Y:S04]  /*0ae0*/  STS [R4+0x80], RZ ;  /* 0x000080ff04007388 */ /* 0x0001e80000000800 */
[----:B------:R0:W-:Y:S04]  /*0af0*/  STS [R4+0x100], RZ ;  /* 0x000100ff04007388 */ /* 0x0001e80000000800 */
[----:B------:R0:W-:Y:S04]  /*0b00*/  STS [R4+0x180], RZ ;  /* 0x000180ff04007388 */ /* 0x0001e80000000800 */
[----:B------:R0:W-:Y:S04]  /*0b10*/  STS [R4+0x200], RZ ;  /* 0x000200ff04007388 */ /* 0x0001e80000000800 */
[----:B------:R0:W-:Y:S04]  /*0b20*/  STS [R4+0x280], RZ ;  /* 0x000280ff04007388 */ /* 0x0001e80000000800 */
[----:B------:R0:W-:Y:S04]  /*0b30*/  STS [R4+0x300], RZ ;  /* 0x000300ff04007388 */ /* 0x0001e80000000800 */
[----:B------:R0:W-:Y:S02]  /*0b40*/  STS [R4+0x380], RZ ;  /* 0x000380ff04007388 */ /* 0x0001e40000000800 */
.L_x_10:
[----:B------:R-:W-:Y:S05]  /*0b50*/  BSYNC.RECONVERGENT B1 ;  /* 0x0000000000017941 */ /* 0x000fea0003800200 */
.L_x_9:
[----:B------:R-:W-:Y:S05]  /*0b60*/  @!P1 BRA `(.L_x_8) ;  /* 0x0000000000489947 */ /* 0x000fea0003800000 */
[----:B------:R-:W-:Y:S02]  /*0b70*/  ISETP.GE.U32.AND P0, PT, R6, 0x4, PT ;  /* 0x000000040600780c */ /* 0x000fe40003f06070 */
[----:B------:R-:W-:-:S04]  /*0b80*/  LOP3.LUT R2, R2, 0x3, RZ, 0xc0, !PT ;  /* 0x0000000302027812 */ /* 0x000fc800078ec0ff */
[----:B------:R-:W-:-:S07]  /*0b90*/  ISETP.NE.AND P1, PT, R2, RZ, PT ;  /* 0x000000ff0200720c */ /* 0x000fce0003f25270 */
[C---:B0-----:R-:W-:Y:S02]  /*0ba0*/  @P0 IMAD R4, R5.reuse, 0x4, R16 ;  /* 0x0000000405040824 */ /* 0x041fe400078e0210 */
[----:B------:R-:W-:-:S03]  /*0bb0*/  @P0 VIADD R5, R5, 0x80 ;  /* 0x0000008005050836 */ /* 0x000fc60000000000 */
[----:B------:R1:W-:Y:S04]  /*0bc0*/  @P0 STS [R4], RZ ;  /* 0x000000ff04000388 */ /* 0x0003e80000000800 */
[----:B------:R1:W-:Y:S04]  /*0bd0*/  @P0 STS [R4+0x80], RZ ;  /* 0x000080ff04000388 */ /* 0x0003e80000000800 */
[----:B------:R1:W-:Y:S04]  /*0be0*/  @P0 STS [R4+0x100], RZ ;  /* 0x000100ff04000388 */ /* 0x0003e80000000800 */
[----:B------:R1:W-:Y:S01]  /*0bf0*/  @P0 STS [R4+0x180], RZ ;  /* 0x000180ff04000388 */ /* 0x0003e20000000800 */
[----:B------:R-:W-:Y:S05]  /*0c00*/  @!P1 BRA `(.L_x_8) ;  /* 0x0000000000209947 */ /* 0x000fea0003800000 */
[----:B------:R-:W-:Y:S02]  /*0c10*/  IMAD R3, R5, 0x4, R3 ;  /* 0x0000000405037824 */ /* 0x000fe400078e0203 */
[----:B------:R-:W-:Y:S02]  /*0c20*/  IMAD.MOV R2, RZ, RZ, -R2 ;  /* 0x000000ffff027224 */ /* 0x000fe400078e0a02 */
[----:B------:R-:W-:-:S07]  /*0c30*/  VIADD R3, R3, UR6 ;  /* 0x0000000603037c36 */ /* 0x000fce0008000000 */
.L_x_11:
[----:B------:R-:W-:Y:S01]  /*0c40*/  VIADD R2, R2, 0x1 ;  /* 0x0000000102027836 */ /* 0x000fe20000000000 */
[----:B------:R0:W-:Y:S04]  /*0c50*/  STS [R3], RZ ;  /* 0x000000ff03007388 */ /* 0x0001e80000000800 */
[----:B------:R-:W-:Y:S01]  /*0c60*/  ISETP.NE.AND P0, PT, R2, RZ, PT ;  /* 0x000000ff0200720c */ /* 0x000fe20003f05270 */
[----:B0-----:R-:W-:-:S12]  /*0c70*/  VIADD R3, R3, 0x80 ;  /* 0x0000008003037836 */ /* 0x001fd80000000000 */
[----:B------:R-:W-:Y:S05]  /*0c80*/  @P0 BRA `(.L_x_11) ;  /* 0xfffffffc00ec0947 */ /* 0x000fea000383ffff */
.L_x_8:
[----:B------:R-:W-:Y:S05]  /*0c90*/  BSYNC.RECONVERGENT B0 ;  /* 0x0000000000007941 */ /* 0x000fea0003800200 */
.L_x_7:
[----:B------:R-:W2:Y:S01]  /*0ca0*/  LDCU UR5, c[0x0][0x3c4] ;  /* 0x00007880ff0577ac */ /* 0x000ea20008000800 */
[----:B------:R-:W-:Y:S01]  /*0cb0*/  LOP3.LUT R25, R59, 0x80000000, RZ, 0x3c, !PT ;  /* 0x800000003b197812 */ /* 0x000fe200078e3cff */
[----:B------:R-:W3:Y:S01]  /*0cc0*/  LDC.64 R62, c[0x0][0x380] ;  /* 0x0000e000ff3e7b82 */ /* 0x000ee20000000a00 */
[----:B------:R-:W-:Y:S01]  /*0cd0*/  LOP3.LUT R27, R57, 0x80000000, RZ, 0x3c, !PT ;  /* 0x80000000391b7812 */ /* 0x000fe200078e3cff */
[----:B------:R-:W-:Y:S01]  /*0ce0*/  BSSY.RECONVERGENT B0, `(.L_x_12) ;  /* 0x0000063000007945 */ /* 0x000fe20003800200 */
[----:B------:R-:W-:Y:S01]  /*0cf0*/  LOP3.LUT R23, R55, 0x80000000, RZ, 0x3c, !PT ;  /* 0x8000000037177812 */ /* 0x000fe200078e3cff */
[----:B------:R-:W-:Y:S01]  /*0d00*/  IMAD.MOV.U32 R10, RZ, RZ, RZ ;  /* 0x000000ffff0a7224 */ /* 0x000fe200078e00ff */
[----:B------:R-:W-:Y:S02]  /*0d10*/  LOP3.LUT R21, R53, 0x80000000, RZ, 0x3c, !PT ;  /* 0x8000000035157812 */ /* 0x000fe400078e3cff */
[----:B------:R-:W-:Y:S02]  /*0d20*/  LOP3.LUT R19, R51, 0x80000000, RZ, 0x3c, !PT ;  /* 0x8000000033137812 */ /* 0x000fe400078e3cff */
[----:B------:R-:W-:-:S02]  /*0d30*/  LOP3.LUT R17, R49, 0x80000000, RZ, 0x3c, !PT ;  /* 0x8000000031117812 */ /* 0x000fc400078e3cff */
[----:B------:R-:W-:Y:S02]  /*0d40*/  ISETP.GT.U32.AND P2, PT, R61, 0xff, PT ;  /* 0x000000ff3d00780c */ /* 0x000fe40003f44070 */
[----:B------:R-:W-:Y:S02]  /*0d50*/  LOP3.LUT R15, R39, 0x80000000, RZ, 0x3c, !PT ;  /* 0x80000000270f7812 */ /* 0x000fe400078e3cff */
[----:B--2---:R-:W-:Y:S02]  /*0d60*/  SHF.R.U64 R5, R58, UR5, R25 ;  /* 0x000000053a057c19 */ /* 0x004fe40008001219 */
[----:B------:R-:W-:Y:S02]  /*0d70*/  SHF.R.U64 R3, R56, UR5, R27 ;  /* 0x0000000538037c19 */ /* 0x000fe4000800121b */
[----:B------:R-:W-:Y:S02]  /*0d80*/  LOP3.LUT R5, R5, UR4, RZ, 0x30, !PT ;  /* 0x0000000405057c12 */ /* 0x000fe4000f8e30ff */
[----:B------:R-:W-:-:S02]  /*0d90*/  LOP3.LUT R3, R3, UR4, RZ, 0x30, !PT ;  /* 0x0000000403037c12 */ /* 0x000fc4000f8e30ff */
[----:B------:R-:W-:Y:S01]  /*0da0*/  SHF.R.U64 R9, R54, UR5, R23 ;  /* 0x0000000536097c19 */ /* 0x000fe20008001217 */
[--C-:B------:R-:W-:Y:S01]  /*0db0*/  IMAD R2, R5, 0x4, R16.reuse ;  /* 0x0000000405027824 */ /* 0x100fe200078e0210 */
[----:B------:R-:W-:Y:S01]  /*0dc0*/  SHF.R.U64 R11, R52, UR5, R21 ;  /* 0x00000005340b7c19 */ /* 0x000fe20008001215 */
[--C-:B------:R-:W-:Y:S01]  /*0dd0*/  IMAD R3, R3, 0x4, R16.reuse ;  /* 0x0000000403037824 */ /* 0x100fe200078e0210 */
[----:B------:R-:W-:Y:S01]  /*0de0*/  SHF.R.U64 R13, R50, UR5, R19 ;  /* 0x00000005320d7c19 */ /* 0x000fe20008001213 */
[----:B------:R-:W-:Y:S01]  /*0df0*/  NOP ;  /* 0x0000000000007918 */ /* 0x000fe20000000000 */
[----:B------:R-:W-:Y:S01]  /*0e00*/  LOP3.LUT R9, R9, UR4, RZ, 0x30, !PT ;  /* 0x0000000409097c12 */ /* 0x000fe2000f8e30ff */
[----:B------:R2:W-:Y:S01]  /*0e10*/  ATOMS.POPC.INC.32 RZ, [R2+URZ] ;  /* 0x0000000002ff7f8c */ /* 0x0005e2000d8000ff */
[----:B01----:R-:W-:Y:S02]  /*0e20*/  SHF.R.U64 R4, R48, UR5, R17 ;  /* 0x0000000530047c19 */ /* 0x003fe40008001211 */
[----:B------:R-:W-:Y:S01]  /*0e30*/  LOP3.LUT R11, R11, UR4, RZ, 0x30, !PT ;  /* 0x000000040b0b7c12 */ /* 0x000fe2000f8e30ff */
[----:B------:R0:W-:Y:S01]  /*0e40*/  ATOMS.POPC.INC.32 RZ, [R3+URZ] ;  /* 0x0000000003ff7f8c */ /* 0x0001e2000d8000ff */
[----:B------:R-:W-:Y:S01]  /*0e50*/  SHF.R.U64 R14, R46, UR5, R35 ;  /* 0x000000052e0e7c19 */ /* 0x000fe20008001223 */
[--C-:B------:R-:W-:Y:S01]  /*0e60*/  IMAD R9, R9, 0x4, R16.reuse ;  /* 0x0000000409097824 */ /* 0x100fe200078e0210 */
[----:B------:R-:W-:Y:S01]  /*0e70*/  LOP3.LUT R13, R13, UR4, RZ, 0x30, !PT ;  /* 0x000000040d0d7c12 */ /* 0x000fe2000f8e30ff */
[----:B------:R-:W-:Y:S01]  /*0e80*/  IMAD R11, R11, 0x4, R16 ;  /* 0x000000040b0b7824 */ /* 0x000fe200078e0210 */
[----:B------:R-:W-:-:S02]  /*0e90*/  SHF.R.U64 R12, R44, UR5, R33 ;  /* 0x000000052c0c7c19 */ /* 0x000fc40008001221 */
[----:B------:R-:W-:Y:S01]  /*0ea0*/  SHF.R.U64 R69, R42, UR5, R31 ;  /* 0x000000052a457c19 */ /* 0x000fe2000800121f */
[--C-:B--2---:R-:W-:Y:S01]  /*0eb0*/  IMAD R2, R13, 0x4, R16.reuse ;  /* 0x000000040d027824 */ /* 0x104fe200078e0210 */
[----:B0-----:R-:W-:Y:S01]  /*0ec0*/  LOP3.LUT R3, R4, UR4, RZ, 0x30, !PT ;  /* 0x0000000404037c12 */ /* 0x001fe2000f8e30ff */
[----:B------:R0:W-:Y:S01]  /*0ed0*/  ATOMS.POPC.INC.32 RZ, [R9+URZ] ;  /* 0x0000000009ff7f8c */ /* 0x0001e2000d8000ff */
[----:B------:R-:W-:Y:S02]  /*0ee0*/  LOP3.LUT R14, R14, UR4, RZ, 0x30, !PT ;  /* 0x000000040e0e7c12 */ /* 0x000fe4000f8e30ff */
[----:B------:R-:W-:Y:S01]  /*0ef0*/  LOP3.LUT R12, R12, UR4, RZ, 0x30, !PT ;  /* 0x000000040c0c7c12 */ /* 0x000fe2000f8e30ff */
[--C-:B------:R-:W-:Y:S01]  /*0f00*/  IMAD R3, R3, 0x4, R16.reuse ;  /* 0x0000000403037824 */ /* 0x100fe200078e0210 */
[----:B------:R-:W-:Y:S01]  /*0f10*/  LOP3.LUT R69, R69, UR4, RZ, 0x30, !PT ;  /* 0x0000000445457c12 */ /* 0x000fe2000f8e30ff */
[----:B------:R-:W-:Y:S01]  /*0f20*/  ATOMS.POPC.INC.32 RZ, [R11+URZ] ;  /* 0x000000000bff7f8c */ /* 0x000fe2000d8000ff */
[--C-:B------:R-:W-:Y:S01]  /*0f30*/  IMAD R4, R14, 0x4, R16.reuse ;  /* 0x000000040e047824 */ /* 0x100fe200078e0210 */
[----:B------:R-:W-:Y:S01]  /*0f40*/  LOP3.LUT R13, R37, 0x80000000, RZ, 0x3c, !PT ;  /* 0x80000000250d7812 */ /* 0x000fe200078e3cff */
[----:B------:R-:W-:Y:S01]  /*0f50*/  IMAD R6, R12, 0x4, R16 ;  /* 0x000000040c067824 */ /* 0x000fe200078e0210 */
[----:B------:R1:W-:Y:S01]  /*0f60*/  ATOMS.POPC.INC.32 RZ, [R2+URZ] ;  /* 0x0000000002ff7f8c */ /* 0x0003e2000d8000ff */
[----:B------:R-:W-:-:S02]  /*0f70*/  SHF.R.U64 R68, R40, UR5, R29 ;  /* 0x0000000528447c19 */ /* 0x000fc4000800121d */
[----:B------:R-:W-:Y:S01]  /*0f80*/  SHF.R.U64 R8, R38, UR5, R15 ;  /* 0x0000000526087c19 */ /* 0x000fe2000800120f */
[----:B------:R2:W-:Y:S01]  /*0f90*/  ATOMS.POPC.INC.32 RZ, [R3+URZ] ;  /* 0x0000000003ff7f8c */ /* 0x0005e2000d8000ff */
[----:B0-----:R-:W-:Y:S02]  /*0fa0*/  SHF.R.U64 R9, R36, UR5, R13 ;  /* 0x0000000524097c19 */ /* 0x001fe4000800120d */
[----:B------:R-:W-:Y:S01]  /*0fb0*/  LOP3.LUT R68, R68, UR4, RZ, 0x30, !PT ;  /* 0x0000000444447c12 */ /* 0x000fe2000f8e30ff */
[--C-:B-1----:R-:W-:Y:S01]  /*0fc0*/  IMAD R2, R69, 0x4, R16.reuse ;  /* 0x0000000445027824 */ /* 0x102fe200078e0210 */
[----:B------:R0:W-:Y:S01]  /*0fd0*/  ATOMS.POPC.INC.32 RZ, [R4+URZ] ;  /* 0x0000000004ff7f8c */ /* 0x0001e2000d8000ff */
[----:B------:R-:W-:Y:S02]  /*0fe0*/  LOP3.LUT R9, R9, UR4, RZ, 0x30, !PT ;  /* 0x0000000409097c12 */ /* 0x000fe4000f8e30ff */
[----:B--2---:R-:W-:Y:S01]  /*0ff0*/  LOP3.LUT R3, R8, UR4, RZ, 0x30, !PT ;  /* 0x0000000408037c12 */ /* 0x004fe2000f8e30ff */
[----:B------:R1:W-:Y:S01]  /*1000*/  ATOMS.POPC.INC.32 RZ, [R6+URZ] ;  /* 0x0000000006ff7f8c */ /* 0x0003e2000d8000ff */
[----:B------:R-:W-:Y:S01]  /*1010*/  LEA R11, R61, UR6, 0x2 ;  /* 0x000000063d0b7c11 */ /* 0x000fe2000f8e10ff */
[----:B------:R-:W-:-:S02]  /*1020*/  IMAD R9, R9, 0x4, R16 ;  /* 0x0000000409097824 */ /* 0x000fc400078e0210 */
[----:B------:R2:W-:Y:S01]  /*1030*/  ATOMS.POPC.INC.32 RZ, [R2+URZ] ;  /* 0x0000000002ff7f8c */ /* 0x0005e2000d8000ff */
[--C-:B0-----:R-:W-:Y:S02]  /*1040*/  IMAD R4, R68, 0x4, R16.reuse ;  /* 0x0000000444047824 */ /* 0x101fe400078e0210 */
[----:B-1----:R-:W-:-:S03]  /*1050*/  IMAD R6, R3, 0x4, R16 ;  /* 0x0000000403067824 */ /* 0x002fc600078e0210 */
[----:B------:R0:W-:Y:S01]  /*1060*/  ATOMS.POPC.INC.32 RZ, [R4+URZ] ;  /* 0x0000000004ff7f8c */ /* 0x0001e2000d8000ff */
[----:B------:R-:W-:Y:S01]  /*1070*/  IMAD.U32 R3, RZ, RZ, UR7 ;  /* 0x00000007ff037e24 */ /* 0x000fe2000f8e00ff */
[----:B--2---:R-:W-:Y:S02]  /*1080*/  P2R R2, PR, RZ, 0x4 ;  /* 0x00000004ff027803 */ /* 0x004fe40000000000 */
[----:B------:R0:W-:Y:S04]  /*1090*/  ATOMS.POPC.INC.32 RZ, [R6+URZ] ;  /* 0x0000000006ff7f8c */ /* 0x0001e8000d8000ff */
[----:B------:R0:W-:Y:S04]  /*10a0*/  STL [R1+0x10], R2 ;  /* 0x0000100201007387 */ /* 0x0001e80000100800 */
[----:B------:R0:W-:Y:S01]  /*10b0*/  ATOMS.POPC.INC.32 RZ, [R9+URZ] ;  /* 0x0000000009ff7f8c */ /* 0x0001e2000d8000ff */
[----:B------:R-:W-:Y:S06]  /*10c0*/  BAR.SYNC.DEFER_BLOCKING 0x0 ;  /* 0x0000000000007b1d */ /* 0x000fec0000010000 */
[----:B---3--:R-:W-:Y:S05]  /*10d0*/  @P2 BRA `(.L_x_13) ;  /* 0x00000000008c2947 */ /* 0x008fea0003800000 */
[----:B0-----:R-:W-:Y:S04]  /*10e0*/  LDS R2, [R11] ;  /* 0x000000000b027984 */ /* 0x001fe80000000800 */
[----:B------:R-:W0:Y:S04]  /*10f0*/  LDS R73, [R11+0x400] ;  /* 0x000400000b497984 */ /* 0x000e280000000800 */
[----:B------:R-:W1:Y:S04]  /*1100*/  LDS R75, [R11+0x800] ;  /* 0x000800000b4b7984 */ /* 0x000e680000000800 */
[----:B------:R-:W2:Y:S04]  /*1110*/  LDS R71, [R11+0xc00] ;  /* 0x000c00000b477984 */ /* 0x000ea80000000800 */
[----:B------:R-:W3:Y:S04]  /*1120*/  LDS R65, [R11+0x1000] ;  /* 0x001000000b417984 */ /* 0x000ee80000000800 */
[----:B------:R-:W4:Y:S04]  /*1130*/  LDS R67, [R11+0x1400] ;  /* 0x001400000b437984 */ /* 0x000f280000000800 */
[----:B------:R-:W5:Y:S04]  /*1140*/  LDS R4, [R11+0x1800] ;  /* 0x001800000b047984 */ /* 0x000f680000000800 */
[----:B------:R-:W5:Y:S04]  /*1150*/  LDS R6, [R11+0x1c00] ;  /* 0x001c00000b067984 */ /* 0x000f680000000800 */
[----:B------:R-:W5:Y:S04]  /*1160*/  LDS R8, [R11+0x2000] ;  /* 0x002000000b087984 */ /* 0x000f680000000800 */
[----:B------:R-:W5:Y:S04]  /*1170*/  LDS R9, [R11+0x2400] ;  /* 0x002400000b097984 */ /* 0x000f680000000800 */
[----:B------:R-:W5:Y:S01]  /*1180*/  LDS R10, [R11+0x2800] ;  /* 0x002800000b0a7984 */ /* 0x000f620000000800 */
[----:B0-----:R-:W-:-:S03]  /*1190*/  IMAD.IADD R64, R2, 0x1, R73 ;  /* 0x0000000102407824 */ /* 0x001fc600078e0249 */
[----:B------:R-:W-:Y:S01]  /*11a0*/  STS [R11+0x400], R2 ;  /* 0x000400020b007388 */ /* 0x000fe20000000800 */
[----:B-1----:R-:W-:-:S03]  /*11b0*/  IMAD.IADD R66, R64, 0x1, R75 ;  /* 0x0000000140427824 */ /* 0x002fc600078e024b */
[----:B------:R-:W-:Y:S01]  /*11c0*/  STS [R11+0x800], R64 ;  /* 0x000800400b007388 */ /* 0x000fe20000000800 */
[----:B--2---:R-:W-:-:S03]  /*11d0*/  IMAD.IADD R72, R66, 0x1, R71 ;  /* 0x0000000142487824 */ /* 0x004fc600078e0247 */
[----:B------:R-:W-:Y:S01]  /*11e0*/  STS [R11+0xc00], R66 ;  /* 0x000c00420b007388 */ /* 0x000fe20000000800 */
[----:B---3--:R-:W-:-:S03]  /*11f0*/  IMAD.IADD R74, R72, 0x1, R65 ;  /* 0x00000001484a7824 */ /* 0x008fc600078e0241 */
[----:B------:R-:W-:Y:S01]  /*1200*/  STS [R11+0x1000], R72 ;  /* 0x001000480b007388 */ /* 0x000fe20000000800 */
[----:B----4-:R-:W-:-:S03]  /*1210*/  IMAD.IADD R67, R74, 0x1, R67 ;  /* 0x000000014a437824 */ /* 0x010fc600078e0243 */
[----:B------:R-:W0:Y:S01]  /*1220*/  LDS R65, [R11+0x2c00] ;  /* 0x002c00000b417984 */ /* 0x000e220000000800 */
[----:B-----5:R-:W-:-:S03]  /*1230*/  IMAD.IADD R4, R67, 0x1, R4 ;  /* 0x0000000143047824 */ /* 0x020fc600078e0204 */
[----:B------:R1:W-:Y:S01]  /*1240*/  STS [R11+0x1400], R74 ;  /* 0x0014004a0b007388 */ /* 0x0003e20000000800 */
[----:B------:R-:W-:-:S03]  /*1250*/  IMAD.IADD R6, R4, 0x1, R6 ;  /* 0x0000000104067824 */ /* 0x000fc600078e0206 */
[----:B------:R1:W-:Y:S01]  /*1260*/  STS [R11+0x1800], R67 ;  /* 0x001800430b007388 */ /* 0x0003e20000000800 */
[----:B------:R-:W-:-:S03]  /*1270*/  IMAD.IADD R8, R6, 0x1, R8 ;  /* 0x0000000106087824 */ /* 0x000fc600078e0208 */
[----:B------:R1:W-:Y:S01]  /*1280*/  STS [R11+0x1c00], R4 ;  /* 0x001c00040b007388 */ /* 0x0003e20000000800 */
[----:B------:R-:W-:-:S03]  /*1290*/  IMAD.IADD R9, R8, 0x1, R9 ;  /* 0x0000000108097824 */ /* 0x000fc600078e0209 */
[----:B------:R1:W-:Y:S01]  /*12a0*/  STS [R11+0x2000], R6 ;  /* 0x002000060b007388 */ /* 0x0003e20000000800 */
[----:B------:R-:W-:-:S03]  /*12b0*/  IMAD.IADD R76, R9, 0x1, R10 ;  /* 0x00000001094c7824 */ /* 0x000fc600078e020a */
[----:B------:R1:W-:Y:S04]  /*12c0*/  STS [R11+0x2400], R8 ;  /* 0x002400080b007388 */ /* 0x0003e80000000800 */
[----:B------:R1:W-:Y:S04]  /*12d0*/  STS [R11+0x2800], R9 ;  /* 0x002800090b007388 */ /* 0x0003e80000000800 */
[----:B------:R1:W-:Y:S04]  /*12e0*/  STS [R11], RZ ;  /* 0x000000ff0b007388 */ /* 0x0003e80000000800 */
[----:B------:R1:W-:Y:S01]  /*12f0*/  STS [R11+0x2c00], R76 ;  /* 0x002c004c0b007388 */ /* 0x0003e20000000800 */
[----:B0-----:R-:W-:-:S07]  /*1300*/  IMAD.IADD R10, R76, 0x1, R65 ;  /* 0x000000014c0a7824 */ /* 0x001fce00078e0241 */
.L_x_13:
[----:B------:R-:W-:Y:S05]  /*1310*/  BSYNC.RECONVERGENT B0 ;  /* 0x0000000000007941 */ /* 0x000fea0003800200 */
.L_x_12:
[C---:B------:R-:W-:Y:S01]  /*1320*/  ISETP.NE.AND P0, PT, R10.reuse, 0x1200, PT ;  /* 0x000012000a00780c */ /* 0x040fe20003f05270 */
[----:B------:R-:W-:Y:S01]  /*1330*/  IMAD R3, R3, 0x100, R61 ;  /* 0x0000010003037824 */ /* 0x000fe200078e023d */
[----:B01----:R-:W-:Y:S01]  /*1340*/  @!P2 LOP3.LUT R9, R10, 0x40000000, RZ, 0xfc, !PT ;  /* 0x400000000a09a812 */ /* 0x003fe200078efcff */
[----:B------:R-:W0:Y:S01]  /*1350*/  LDCU.64 UR12, c[0x0][0x3b8] ;  /* 0x00007700ff0c77ac */ /* 0x000e220008000a00 */
[----:B------:R-:W-:Y:S01]  /*1360*/  ISETP.LT.U32.AND P0, PT, R61, 0x100, !P0 ;  /* 0x000001003d00780c */ /* 0x000fe20004701070 */
[----:B------:R-:W-:Y:S01]  /*1370*/  IMAD.WIDE R62, R3, 0x4, R62 ;  /* 0x00000004033e7825 */ /* 0x000fe200078e023e */
[----:B------:R-:W1:Y:S04]  /*1380*/  LDC.64 R66, c[0x0][0x398] ;  /* 0x0000e600ff427b82 */ /* 0x000e680000000a00 */
[----:B------:R2:W-:Y:S04]  /*1390*/  @!P2 STG.E.STRONG.SYS desc[UR8][R62.64], R9 ;  /* 0x000000093e00a986 */ /* 0x0005e8000c115908 */
[----:B------:R-:W3:Y:S08]  /*13a0*/  LDC.64 R2, c[0x0][0x390] ;  /* 0x0000e400ff027b82 */ /* 0x000ef00000000a00 */
[----:B------:R-:W-:Y:S06]  /*13b0*/  BAR.RED.OR.DEFER_BLOCKING 0x0, P0 ;  /* 0x0000000000007b1d */ /* 0x000fec0000014800 */
[----:B------:R-:W4:Y:S01]  /*13c0*/  B2R.RESULT RZ, P0 ;  /* 0x0000000000ff731c */ /* 0x000f220000004000 */
[----:B0-----:R-:W-:-:S04]  /*13d0*/  LEA R64, P1, R0, UR12, 0x3 ;  /* 0x0000000c00407c11 */ /* 0x001fc8000f8218ff */
[----:B------:R-:W-:Y:S01]  /*13e0*/  LEA.HI.X R65, R0, UR13, R7, 0x3, P1 ;  /* 0x0000000d00417c11 */ /* 0x000fe200088f1c07 */
[----:B-1----:R-:W-:Y:S01]  /*13f0*/  IMAD.WIDE.U32 R66, R61, 0x8, R66 ;  /* 0x000000083d427825 */ /* 0x002fe200078e0042 */
[----:B--2-4-:R-:W-:Y:S07]  /*1400*/  @!P0 BRA `(.L_x_14) ;  /* 0x0000000c00a48947 */ /* 0x014fee0003800000 */
[C---:B------:R-:W-:Y:S01]  /*1410*/  ISETP.GT.U32.AND P0, PT, R61.reuse, R5, PT ;  /* 0x000000053d00720c */ /* 0x040fe20003f04070 */
[----:B------:R-:W-:Y:S01]  /*1420*/  BSSY B1, `(.L_x_15) ;  /* 0x000002d000017945 */ /* 0x000fe20003800000 */
[C---:B---3--:R-:W-:Y:S01]  /*1430*/  IMAD.WIDE.U32 R2, R61.reuse, 0x8, R2 ;  /* 0x000000083d027825 */ /* 0x048fe200078e0002 */
[----:B------:R-:W-:Y:S02]  /*1440*/  LEA R9, R61, UR6, 0x3 ;  /* 0x000000063d097c11 */ /* 0x000fe4000f8e18ff */
[----:B------:R-:W-:Y:S01]  /*1450*/  SEL R15, RZ, 0x1200, !P0 ;  /* 0x00001200ff0f7807 */ /* 0x000fe20004000000 */
[----:B------:R-:W-:Y:S07]  /*1460*/  @P2 BRA `(.L_x_16) ;  /* 0x0000000000a02947 */ /* 0x000fee0003800000 */
[----:B------:R-:W2:Y:S01]  /*1470*/  LDG.E.64 R66, desc[UR8][R66.64] ;  /* 0x0000000842427981 */ /* 0x000ea2000c1e1b00 */
[----:B------:R-:W-:Y:S01]  /*1480*/  UISETP.GE.AND UP0, UPT, UR7, 0x1, UPT ;  /* 0x000000010700788c */ /* 0x000fe2000bf06270 */
[----:B------:R-:W-:Y:S01]  /*1490*/  IMAD.MOV.U32 R11, RZ, RZ, R10 ;  /* 0x000000ffff0b7224 */ /* 0x000fe200078e000a */
[----:B--2---:R-:W-:-:S04]  /*14a0*/  IADD3 R6, P0, PT, -R15, R66, RZ ;  /* 0x000000420f067210 */ /* 0x004fc80007f1e1ff */
[----:B------:R-:W-:-:S05]  /*14b0*/  IADD3.X R7, PT, PT, R67, -0x1, RZ, P0, !PT ;  /* 0xffffffff43077810 */ /* 0x000fca00007fe4ff */
[----:B------:R0:W-:Y:S01]  /*14c0*/  STS.64 [R9+0x9000], R6 ;  /* 0x0090000609007388 */ /* 0x0001e20000000a00 */
[----:B------:R-:W-:Y:S05]  /*14d0*/  BRA.U !UP0, `(.L_x_17) ;  /* 0x00000001086c7547 */ /* 0x000fea000b800000 */
[----:B------:R-:W-:Y:S01]  /*14e0*/  BSSY B0, `(.L_x_18) ;  /* 0x0000019000007945 */ /* 0x000fe20003800000 */
[----:B------:R-:W-:Y:S02]  /*14f0*/  IMAD.MOV.U32 R0, RZ, RZ, -0x1 ;  /* 0xffffffffff007424 */ /* 0x000fe400078e00ff */
[----:B------:R-:W-:Y:S02]  /*1500*/  IMAD.U32 R4, RZ, RZ, UR7 ;  /* 0x00000007ff047e24 */ /* 0x000fe4000f8e00ff */
[----:B------:R-:W-:-:S07]  /*1510*/  IMAD.MOV.U32 R11, RZ, RZ, R10 ;  /* 0x000000ffff0b7224 */ /* 0x000fce00078e000a */
.L_x_22:
[----:B0-----:R-:W0:Y:S01]  /*1520*/  LDC.64 R6, c[0x0][0x380] ;  /* 0x0000e000ff067b82 */ /* 0x001e220000000a00 */
[----:B------:R-:W-:Y:S01]  /*1530*/  VIADD R17, R4, 0xffffffff ;  /* 0xffffffff04117836 */ /* 0x000fe20000000000 */
[----:B------:R-:W-:Y:S03]  /*1540*/  BSSY B2, `(.L_x_19) ;  /* 0x0000008000027945 */ /* 0x000fe60003800000 */
[----:B------:R-:W-:-:S04]  /*1550*/  IMAD R13, R17, 0x100, R61 ;  /* 0x00000100110d7824 */ /* 0x000fc800078e023d */
[----:B0-----:R-:W-:-:S07]  /*1560*/  IMAD.WIDE R6, R13, 0x4, R6 ;  /* 0x000000040d067825 */ /* 0x001fce00078e0206 */
.L_x_20:
[----:B------:R-:W-:Y:S05]  /*1570*/  YIELD ;  /* 0x0000000000007946 */ /* 0x000fea0003800000 */
[----:B------:R0:W-:Y:S06]  /*1580*/  MEMBAR.SC.CTA ;  /* 0x0000000000007992 */ /* 0x0001ec0000000000 */
[----:B0-----:R-:W2:Y:S02]  /*1590*/  LDG.E.STRONG.SYS R8, desc[UR8][R6.64] ;  /* 0x0000000806087981 */ /* 0x001ea4000c1f5900 */
[----:B--2---:R-:W-:-:S13]  /*15a0*/  ISETP.NE.AND P0, PT, R8, RZ, PT ;  /* 0x000000ff0800720c */ /* 0x004fda0003f05270 */
[----:B------:R-:W-:Y:S05]  /*15b0*/  @!P0 BRA `(.L_x_20) ;  /* 0xfffffffc00ec8947 */ /* 0x000fea000383ffff */
[----:B------:R-:W-:Y:S05]  /*15c0*/  BSYNC B2 ;  /* 0x0000000000027941 */ /* 0x000fea0003800000 */
.L_x_19:
[----:B------:R-:W-:Y:S01]  /*15d0*/  BSSY.RECONVERGENT B2, `(.L_x_21) ;  /* 0x0000006000027945 */ /* 0x000fe20003800200 */
[C---:B------:R-:W-:Y:S02]  /*15e0*/  ISETP.GT.AND P0, PT, R8.reuse, -0x1, PT ;  /* 0xffffffff0800780c */ /* 0x040fe40003f04270 */
[----:B------:R-:W-:Y:S01]  /*15f0*/  LOP3.LUT R8, R8, 0x3fffffff, RZ, 0xc0, !PT ;  /* 0x3fffffff08087812 */ /* 0x000fe200078ec0ff */
[----:B------:R-:W-:Y:S05]  /*1600*/  WARPSYNC.EXCLUSIVE R0 ;  /* 0x0000000000007348 */ /* 0x000fea0003a00000 */
[----:B------:R-:W-:-:S05]  /*1610*/  IMAD.IADD R11, R8, 0x1, R11 ;  /* 0x00000001080b7824 */ /* 0x000fca00078e020b */
[----:B------:R-:W-:-:S07]  /*1620*/  VOTE.ANY R0, PT, P0 ;  /* 0x0000000000007806 */ /* 0x000fce00000e0100 */
[----:B------:R-:W-:Y:S05]  /*1630*/  BSYNC.RECONVERGENT B2 ;  /* 0x0000000000027941 */ /* 0x000fea0003800200 */
.L_x_21:
[----:B------:R-:W-:Y:S01]  /*1640*/  ISETP.GT.U32.AND P1, PT, R4, 0x1, PT ;  /* 0x000000010400780c */ /* 0x000fe20003f24070 */
[----:B------:R-:W-:-:S12]  /*1650*/  IMAD.MOV.U32 R4, RZ, RZ, R17 ;  /* 0x000000ffff047224 */ /* 0x000fd800078e0011 */
[----:B------:R-:W-:Y:S05]  /*1660*/  @P0 BRA P1, `(.L_x_22) ;  /* 0xfffffffc00ac0947 */ /* 0x000fea000083ffff */
[----:B------:R-:W-:Y:S05]  /*1670*/  BSYNC B0 ;  /* 0x0000000000007941 */ /* 0x000fea0003800000 */
.L_x_18:
[----:B------:R1:W2:Y:S02]  /*1680*/  LDS.64 R6, [R9+0x9000] ;  /* 0x0090000009067984 */ /* 0x0002a40000000a00 */
.L_x_17:
[C---:B------:R-:W-:Y:S01]  /*1690*/  IMAD.IADD R13, R11.reuse, 0x1, -R10 ;  /* 0x000000010b0d7824 */ /* 0x040fe200078e0a0a */
[----:B------:R-:W-:-:S04]  /*16a0*/  LOP3.LUT R11, R11, 0x80000000, RZ, 0xfc, !PT ;  /* 0x800000000b0b7812 */ /* 0x000fc800078efcff */
[C---:B0-2---:R-:W-:Y:S01]  /*16b0*/  IADD3 R6, P0, PT, R13.reuse, R6, RZ ;  /* 0x000000060d067210 */ /* 0x045fe20007f1e0ff */
[----:B------:R0:W-:Y:S03]  /*16c0*/  STG.E.STRONG.SYS desc[UR8][R62.64], R11 ;  /* 0x0000000b3e007986 */ /* 0x0001e6000c115908 */
[----:B------:R-:W-:-:S05]  /*16d0*/  LEA.HI.X.SX32 R7, R13, R7, 0x1, P0 ;  /* 0x000000070d077211 */ /* 0x000fca00000f0eff */
[----:B------:R0:W-:Y:S04]  /*16e0*/  STS.64 [R9+0x9000], R6 ;  /* 0x0090000609007388 */ /* 0x0001e80000000a00 */
.L_x_16:
[----:B------:R-:W-:Y:S05]  /*16f0*/  BSYNC B1 ;  /* 0x0000000000017941 */ /* 0x000fea0003800000 */
.L_x_15:
[----:B0-----:R-:W0:Y:S01]  /*1700*/  LDC.64 R6, c[0x0][0x390] ;  /* 0x0000e400ff067b82 */ /* 0x001e220000000a00 */
[----:B------:R-:W-:Y:S05]  /*1710*/  WARPSYNC.ALL ;  /* 0x0000000000007948 */ /* 0x000fea0003800000 */
[----:B------:R-:W-:Y:S02]  /*1720*/  LEA R5, R5, UR6, 0x3 ;  /* 0x0000000605057c11 */ /* 0x000fe4000f8e18ff */
[----:B------:R-:W2:Y:S01]  /*1730*/  LDC R0, c[0x0][0x3c0] ;  /* 0x0000f000ff007b82 */ /* 0x000ea20000000800 */
[----:B0-----:R-:W-:Y:S02]  /*1740*/  ISETP.EQ.U32.AND P1, PT, R6, RZ, PT ;  /* 0x000000ff0600720c */ /* 0x001fe40003f22070 */
[----:B--2---:R-:W-:-:S04]  /*1750*/  ISETP.LE.AND P0, PT, R0, UR11, PT ;  /* 0x0000000b00007c0c */ /* 0x004fc8000bf03270 */
[----:B------:R-:W-:-:S04]  /*1760*/  ISETP.EQ.OR.EX P0, PT, R7, RZ, !P0, P1 ;  /* 0x000000ff0700720c */ /* 0x000fc80004702710 */
[----:B------:R-:W-:-:S13]  /*1770*/  ISETP.GT.U32.OR P0, PT, R61, 0xff, P0 ;  /* 0x000000ff3d00780c */ /* 0x000fda0000704470 */
[----:B------:R-:W0:Y:S01]  /*1780*/  @!P0 LDS.64 R6, [R9+0x9000] ;  /* 0x0090000009068984 */ /* 0x000e220000000a00 */
[--C-:B------:R-:W-:Y:S02]  /*1790*/  @!P0 SHF.R.S32.HI R11, RZ, 0x1f, R10.reuse ;  /* 0x0000001fff0b8819 */ /* 0x100fe4000001140a */
[----:B0-----:R-:W-:-:S04]  /*17a0*/  @!P0 IADD3 R10, P1, P2, R6, R15, R10 ;  /* 0x0000000f060a8210 */ /* 0x001fc80007a3e00a */
[----:B------:R-:W-:-:S05]  /*17b0*/  @!P0 IADD3.X R11, PT, PT, R7, RZ, R11, P1, P2 ;  /* 0x000000ff070b8210 */ /* 0x000fca0000fe440b */
[----:B------:R0:W-:Y:S01]  /*17c0*/  @!P0 STG.E.64 desc[UR8][R2.64], R10 ;  /* 0x0000000a02008986 */ /* 0x0001e2000c101b08 */
[----:B------:R-:W-:Y:S01]  /*17d0*/  BAR.SYNC.DEFER_BLOCKING 0x0 ;  /* 0x0000000000007b1d */ /* 0x000fe20000010000 */
[----:B------:R-:W-:-:S05]  /*17e0*/  ISETP.LT.AND P0, PT, R0, UR11, PT ;  /* 0x0000000b00007c0c */ /* 0x000fca000bf01270 */
[----:B------:R-:W2:Y:S08]  /*17f0*/  LDS.64 R4, [R5+0x9000] ;  /* 0x0090000005047984 */ /* 0x000eb00000000a00 */
[----:B0-----:R-:W-:Y:S05]  /*1800*/  @P0 BRA `(.L_x_23) ;  /* 0x0000000000480947 */ /* 0x001fea0003800000 */
[----:B------:R-:W0:Y:S01]  /*1810*/  LDCU.64 UR4, c[0x0][0x3a0] ;  /* 0x00007400ff0477ac */ /* 0x000e220008000a00 */
[----:B--2---:R-:W-:-:S05]  /*1820*/  IADD3 R2, P1, PT, R70, R4, RZ ;  /* 0x0000000446027210 */ /* 0x004fca0007f3e0ff */
[----:B------:R-:W-:Y:S01]  /*1830*/  IMAD.X R3, RZ, RZ, R5, P1 ;  /* 0x000000ffff037224 */ /* 0x000fe200008e0605 */
[----:B0-----:R-:W-:-:S04]  /*1840*/  LEA R4, P1, R2, UR4, 0x3 ;  /* 0x0000000402047c11 */ /* 0x001fc8000f8218ff */
[----:B------:R-:W-:-:S05]  /*1850*/  LEA.HI.X R5, R2, UR5, R3, 0x3, P1 ;  /* 0x0000000502057c11 */ /* 0x000fca00088f1c03 */
[----:B------:R2:W-:Y:S04]  /*1860*/  STG.E.64 desc[UR8][R4.64], R58 ;  /* 0x0000003a04007986 */ /* 0x0005e8000c101b08 */
        /* <DEDUP_REMOVED lines=10> */
[----:B------:R2:W-:Y:S01]  /*1910*/  STG.E.64 desc[UR8][R4.64+0xb00], R36 ;  /* 0x000b002404007986 */ /* 0x0005e2000c101b08 */
[----:B------:R-:W-:Y:S05]  /*1920*/  BRA `(.L_x_24) ;  /* 0x0000000000a87947 */ /* 0x000fea0003800000 */
.L_x_23:
[----:B------:R-:W0:Y:S01]  /*1930*/  LDCU.64 UR4, c[0x0][0x3a0] ;  /* 0x00007400ff0477ac */ /* 0x000e220008000a00 */
[----:B------:R-:W-:Y:S01]  /*1940*/  IMAD.U32 R7, RZ, RZ, UR7 ;  /* 0x00000007ff077e24 */ /* 0x000fe2000f8e00ff */
[C---:B--2---:R-:W-:Y:S01]  /*1950*/  IADD3 R2, P1, PT, R70.reuse, R4, RZ ;  /* 0x0000000446027210 */ /* 0x044fe20007f3e0ff */
[C---:B------:R-:W-:Y:S02]  /*1960*/  VIADD R4, R70.reuse, 0x20 ;  /* 0x0000002046047836 */ /* 0x040fe40000000000 */
[----:B------:R-:W-:Y:S02]  /*1970*/  IMAD R7, R7, -0x1200, R0 ;  /* 0xffffee0007077824 */ /* 0x000fe400078e0200 */
[C---:B------:R-:W-:Y:S02]  /*1980*/  VIADD R6, R70.reuse, 0x40 ;  /* 0x0000004046067836 */ /* 0x040fe40000000000 */
[----:B------:R-:W-:Y:S01]  /*1990*/  IMAD.X R3, RZ, RZ, R5, P1 ;  /* 0x000000ffff037224 */ /* 0x000fe200008e0605 */
[CC--:B------:R-:W-:Y:S01]  /*19a0*/  ISETP.GE.AND P4, PT, R70.reuse, R7.reuse, PT ;  /* 0x000000074600720c */ /* 0x0c0fe20003f86270 */
[----:B------:R-:W-:Y:S01]  /*19b0*/  VIADD R8, R70, 0x80 ;  /* 0x0000008046087836 */ /* 0x000fe20000000000 */
[-C--:B------:R-:W-:Y:S01]  /*19c0*/  ISETP.GE.AND P5, PT, R4, R7.reuse, PT ;  /* 0x000000070400720c */ /* 0x080fe20003fa6270 */
[----:B------:R-:W-:Y:S01]  /*19d0*/  VIADD R10, R70, 0xa0 ;  /* 0x000000a0460a7836 */ /* 0x000fe20000000000 */
[-C--:B------:R-:W-:Y:S01]  /*19e0*/  ISETP.GE.AND P6, PT, R6, R7.reuse, PT ;  /* 0x000000070600720c */ /* 0x080fe20003fc6270 */
[----:B------:R-:W-:Y:S01]  /*19f0*/  VIADD R6, R70, 0x60 ;  /* 0x0000006046067836 */ /* 0x000fe20000000000 */
[----:B------:R-:W-:Y:S01]  /*1a00*/  ISETP.GE.AND P2, PT, R8, R7, PT ;  /* 0x000000070800720c */ /* 0x000fe20003f46270 */
[----:B------:R-:W-:Y:S01]  /*1a10*/  VIADD R8, R70, 0xe0 ;  /* 0x000000e046087836 */ /* 0x000fe20000000000 */
[----:B0-----:R-:W-:-:S02]  /*1a20*/  LEA R4, P1, R2, UR4, 0x3 ;  /* 0x0000000402047c11 */ /* 0x001fc4000f8218ff */
[-C--:B------:R-:W-:Y:S02]  /*1a30*/  ISETP.GE.AND P3, PT, R10, R7.reuse, PT ;  /* 0x000000070a00720c */ /* 0x080fe40003f66270 */
[----:B------:R-:W-:Y:S02]  /*1a40*/  LEA.HI.X R5, R2, UR5, R3, 0x3, P1 ;  /* 0x0000000502057c11 */ /* 0x000fe400088f1c03 */
[-C--:B------:R-:W-:Y:S01]  /*1a50*/  ISETP.GE.AND P1, PT, R6, R7.reuse, PT ;  /* 0x000000070600720c */ /* 0x080fe20003f26270 */
[----:B------:R-:W-:Y:S02]  /*1a60*/  VIADD R6, R70, 0xc0 ;  /* 0x000000c046067836 */ /* 0x000fe40000000000 */
[----:B------:R0:W-:Y:S03]  /*1a70*/  @!P4 STG.E.64 desc[UR8][R4.64], R58 ;  /* 0x0000003a0400c986 */ /* 0x0001e6000c101b08 */
[-C--:B------:R-:W-:Y:S01]  /*1a80*/  ISETP.GE.AND P4, PT, R6, R7.reuse, PT ;  /* 0x000000070600720c */ /* 0x080fe20003f86270 */
[----:B------:R0:W-:Y:S01]  /*1a90*/  @!P5 STG.E.64 desc[UR8][R4.64+0x100], R56 ;  /* 0x000100380400d986 */ /* 0x0001e2000c101b08 */
[----:B------:R-:W-:Y:S01]  /*1aa0*/  ISETP.GE.AND P5, PT, R8, R7, PT ;  /* 0x000000070800720c */ /* 0x000fe20003fa6270 */
[----:B------:R-:W-:-:S02]  /*1ab0*/  VIADD R6, R70, 0x100 ;  /* 0x0000010046067836 */ /* 0x000fc40000000000 */
[----:B------:R-:W-:Y:S01]  /*1ac0*/  VIADD R8, R70, 0x120 ;  /* 0x0000012046087836 */ /* 0x000fe20000000000 */
[----:B------:R0:W-:Y:S02]  /*1ad0*/  @!P6 STG.E.64 desc[UR8][R4.64+0x200], R54 ;  /* 0x000200360400e986 */ /* 0x0001e4000c101b08 */
[-C--:B------:R-:W-:Y:S01]  /*1ae0*/  ISETP.GE.AND P6, PT, R6, R7.reuse, PT ;  /* 0x000000070600720c */ /* 0x080fe20003fc6270 */
[----:B------:R-:W-:Y:S01]  /*1af0*/  VIADD R6, R70, 0x140 ;  /* 0x0000014046067836 */ /* 0x000fe20000000000 */
[----:B------:R0:W-:Y:S01]  /*1b00*/  @!P1 STG.E.64 desc[UR8][R4.64+0x300], R52 ;  /* 0x0003003404009986 */ /* 0x0001e2000c101b08 */
[-C--:B------:R-:W-:Y:S01]  /*1b10*/  ISETP.GE.AND P1, PT, R8, R7.reuse, PT ;  /* 0x000000070800720c */ /* 0x080fe20003f26270 */
[----:B------:R-:W-:Y:S02]  /*1b20*/  VIADD R8, R70, 0x160 ;  /* 0x0000016046087836 */ /* 0x000fe40000000000 */
[----:B------:R0:W-:Y:S01]  /*1b30*/  @!P2 STG.E.64 desc[UR8][R4.64+0x400], R50 ;  /* 0x000400320400a986 */ /* 0x0001e2000c101b08 */
[----:B------:R-:W-:-:S03]  /*1b40*/  ISETP.GE.AND P2, PT, R6, R7, PT ;  /* 0x000000070600720c */ /* 0x000fc60003f46270 */
[----:B------:R0:W-:Y:S01]  /*1b50*/  @!P3 STG.E.64 desc[UR8][R4.64+0x500], R48 ;  /* 0x000500300400b986 */ /* 0x0001e2000c101b08 */
[----:B------:R-:W-:-:S03]  /*1b60*/  ISETP.GE.AND P3, PT, R8, R7, PT ;  /* 0x000000070800720c */ /* 0x000fc60003f66270 */
[----:B------:R0:W-:Y:S04]  /*1b70*/  @!P4 STG.E.64 desc[UR8][R4.64+0x600], R46 ;  /* 0x0006002e0400c986 */ /* 0x0001e8000c101b08 */
[----:B------:R0:W-:Y:S04]  /*1b80*/  @!P5 STG.E.64 desc[UR8][R4.64+0x700], R44 ;  /* 0x0007002c0400d986 */ /* 0x0001e8000c101b08 */
[----:B------:R0:W-:Y:S04]  /*1b90*/  @!P6 STG.E.64 desc[UR8][R4.64+0x800], R42 ;  /* 0x0008002a0400e986 */ /* 0x0001e8000c101b08 */
[----:B------:R0:W-:Y:S04]  /*1ba0*/  @!P1 STG.E.64 desc[UR8][R4.64+0x900], R40 ;  /* 0x0009002804009986 */ /* 0x0001e8000c101b08 */
[----:B------:R0:W-:Y:S04]  /*1bb0*/  @!P2 STG.E.64 desc[UR8][R4.64+0xa00], R38 ;  /* 0x000a00260400a986 */ /* 0x0001e8000c101b08 */
[----:B------:R0:W-:Y:S02]  /*1bc0*/  @!P3 STG.E.64 desc[UR8][R4.64+0xb00], R36 ;  /* 0x000b00240400b986 */ /* 0x0001e4000c101b08 */
.L_x_24:
[----:B------:R-:W-:Y:S05]  /*1bd0*/  @P0 BRA `(.L_x_25) ;  /* 0x0000000000340947 */ /* 0x000fea0003800000 */
        /* <DEDUP_REMOVED lines=8> */
[----:B-1----:R3:W5:Y:S04]  /*1c60*/  LDG.E.64 R8, desc[UR8][R64.64+0x800] ;  /* 0x0008000840087981 */ /* 0x002768000c1e1b00 */
[----:B------:R3:W5:Y:S04]  /*1c70*/  LDG.E.64 R6, desc[UR8][R64.64+0x900] ;  /* 0x0009000840067981 */ /* 0x000768000c1e1b00 */
[----:B0-2---:R3:W5:Y:S04]  /*1c80*/  LDG.E.64 R4, desc[UR8][R64.64+0xa00] ;  /* 0x000a000840047981 */ /* 0x005768000c1e1b00 */
[----:B------:R3:W5:Y:S01]  /*1c90*/  LDG.E.64 R26, desc[UR8][R64.64+0xb00] ;  /* 0x000b0008401a7981 */ /* 0x000762000c1e1b00 */
[----:B------:R-:W-:Y:S05]  /*1ca0*/  BRA `(.L_x_26) ;  /* 0x0000000000907947 */ /* 0x000fea0003800000 */
.L_x_25:
[----:B------:R-:W-:Y:S02]  /*1cb0*/  VIADD R29, R0, -UR10 ;  /* 0x8000000a001d7c36 */ /* 0x000fe40008000000 */
[C---:B------:R-:W-:Y:S02]  /*1cc0*/  VIADD R28, R70.reuse, 0x20 ;  /* 0x00000020461c7836 */ /* 0x040fe40000000000 */
[C---:B------:R-:W-:Y:S01]  /*1cd0*/  VIADD R30, R70.reuse, 0x40 ;  /* 0x00000040461e7836 */ /* 0x040fe20000000000 */
[CC--:B------:R-:W-:Y:S01]  /*1ce0*/  ISETP.GE.AND P4, PT, R70.reuse, R29.reuse, PT ;  /* 0x0000001d4600720c */ /* 0x0c0fe20003f86270 */
[----:B------:R-:W-:Y:S01]  /*1cf0*/  VIADD R32, R70, 0x80 ;  /* 0x0000008046207836 */ /* 0x000fe20000000000 */
[-C--:B------:R-:W-:Y:S01]  /*1d00*/  ISETP.GE.AND P5, PT, R28, R29.reuse, PT ;  /* 0x0000001d1c00720c */ /* 0x080fe20003fa6270 */
[----:B------:R-:W-:Y:S01]  /*1d10*/  VIADD R28, R70, 0x60 ;  /* 0x00000060461c7836 */ /* 0x000fe20000000000 */
[-C--:B------:R-:W-:Y:S01]  /*1d20*/  ISETP.GE.AND P6, PT, R30, R29.reuse, PT ;  /* 0x0000001d1e00720c */ /* 0x080fe20003fc6270 */
[----:B------:R-:W-:Y:S01]  /*1d30*/  VIADD R30, R70, 0xa0 ;  /* 0x000000a0461e7836 */ /* 0x000fe20000000000 */
[----:B------:R-:W-:-:S02]  /*1d40*/  ISETP.GE.AND P2, PT, R32, R29, PT ;  /* 0x0000001d2000720c */ /* 0x000fc40003f46270 */
[-C--:B------:R-:W-:Y:S01]  /*1d50*/  ISETP.GE.AND P1, PT, R28, R29.reuse, PT ;  /* 0x0000001d1c00720c */ /* 0x080fe20003f26270 */
[----:B------:R-:W-:Y:S01]  /*1d60*/  VIADD R28, R70, 0xc0 ;  /* 0x000000c0461c7836 */ /* 0x000fe20000000000 */
[-C--:B------:R-:W-:Y:S01]  /*1d70*/  ISETP.GE.AND P3, PT, R30, R29.reuse, PT ;  /* 0x0000001d1e00720c */ /* 0x080fe20003f66270 */
[----:B------:R-:W-:Y:S02]  /*1d80*/  VIADD R30, R70, 0xe0 ;  /* 0x000000e0461e7836 */ /* 0x000fe40000000000 */
[----:B------:R4:W5:Y:S01]  /*1d90*/  @!P4 LDG.E.64 R24, desc[UR8][R64.64] ;  /* 0x000000084018c981 */ /* 0x000962000c1e1b00 */
[-C--:B------:R-:W-:Y:S01]  /*1da0*/  ISETP.GE.AND P4, PT, R28, R29.reuse, PT ;  /* 0x0000001d1c00720c */ /* 0x080fe20003f86270 */
[----:B------:R-:W-:Y:S02]  /*1db0*/  VIADD R28, R70, 0x100 ;  /* 0x00000100461c7836 */ /* 0x000fe40000000000 */
[----:B------:R4:W5:Y:S01]  /*1dc0*/  @!P5 LDG.E.64 R22, desc[UR8][R64.64+0x100] ;  /* 0x000100084016d981 */ /* 0x000962000c1e1b00 */
[----:B------:R-:W-:Y:S01]  /*1dd0*/  ISETP.GE.AND P5, PT, R30, R29, PT ;  /* 0x0000001d1e00720c */ /* 0x000fe20003fa6270 */
[----:B------:R-:W-:-:S02]  /*1de0*/  VIADD R30, R70, 0x120 ;  /* 0x00000120461e7836 */ /* 0x000fc40000000000 */
[----:B------:R4:W5:Y:S01]  /*1df0*/  @!P6 LDG.E.64 R18, desc[UR8][R64.64+0x200] ;  /* 0x000200084012e981 */ /* 0x000962000c1e1b00 */
[-C--:B------:R-:W-:Y:S01]  /*1e00*/  ISETP.GE.AND P6, PT, R28, R29.reuse, PT ;  /* 0x0000001d1c00720c */ /* 0x080fe20003fc6270 */
[----:B------:R-:W-:Y:S02]  /*1e10*/  VIADD R28, R70, 0x140 ;  /* 0x00000140461c7836 */ /* 0x000fe40000000000 */
[----:B------:R4:W5:Y:S01]  /*1e20*/  @!P1 LDG.E.64 R20, desc[UR8][R64.64+0x300] ;  /* 0x0003000840149981 */ /* 0x000962000c1e1b00 */
[-C--:B------:R-:W-:Y:S01]  /*1e30*/  ISETP.GE.AND P1, PT, R30, R29.reuse, PT ;  /* 0x0000001d1e00720c */ /* 0x080fe20003f26270 */
[----:B------:R-:W-:Y:S02]  /*1e40*/  VIADD R30, R70, 0x160 ;  /* 0x00000160461e7836 */ /* 0x000fe40000000000 */
[----:B------:R4:W5:Y:S01]  /*1e50*/  @!P2 LDG.E.64 R16, desc[UR8][R64.64+0x400] ;  /* 0x000400084010a981 */ /* 0x000962000c1e1b00 */
[----:B------:R-:W-:-:S03]  /*1e60*/  ISETP.GE.AND P2, PT, R28, R29, PT ;  /* 0x0000001d1c00720c */ /* 0x000fc60003f46270 */
[----:B------:R4:W5:Y:S01]  /*1e70*/  @!P3 LDG.E.64 R14, desc[UR8][R64.64+0x500] ;  /* 0x00050008400eb981 */ /* 0x000962000c1e1b00 */
[----:B------:R-:W-:-:S03]  /*1e80*/  ISETP.GE.AND P3, PT, R30, R29, PT ;  /* 0x0000001d1e00720c */ /* 0x000fc60003f66270 */
[----:B------:R4:W5:Y:S04]  /*1e90*/  @!P4 LDG.E.64 R12, desc[UR8][R64.64+0x600] ;  /* 0x00060008400cc981 */ /* 0x000968000c1e1b00 */
[----:B------:R4:W5:Y:S04]  /*1ea0*/  @!P5 LDG.E.64 R10, desc[UR8][R64.64+0x700] ;  /* 0x00070008400ad981 */ /* 0x000968000c1e1b00 */
[----:B-1----:R4:W5:Y:S04]  /*1eb0*/  @!P6 LDG.E.64 R8, desc[UR8][R64.64+0x800] ;  /* 0x000800084008e981 */ /* 0x002968000c1e1b00 */
[----:B------:R4:W5:Y:S04]  /*1ec0*/  @!P1 LDG.E.64 R6, desc[UR8][R64.64+0x900] ;  /* 0x0009000840069981 */ /* 0x000968000c1e1b00 */
[----:B0-2---:R4:W5:Y:S04]  /*1ed0*/  @!P2 LDG.E.64 R4, desc[UR8][R64.64+0xa00] ;  /* 0x000a00084004a981 */ /* 0x005968000c1e1b00 */
[----:B------:R4:W5:Y:S02]  /*1ee0*/  @!P3 LDG.E.64 R26, desc[UR8][R64.64+0xb00] ;  /* 0x000b0008401ab981 */ /* 0x000964000c1e1b00 */
.L_x_26:
[----:B------:R-:W-:Y:S05]  /*1ef0*/  @P0 BRA `(.L_x_27) ;  /* 0x0000000000400947 */ /* 0x000fea0003800000 */
[----:B------:R-:W0:Y:S02]  /*1f00*/  LDCU.64 UR4, c[0x0][0x3b0] ;  /* 0x00007600ff0477ac */ /* 0x000e240008000a00 */
[----:B0-----:R-:W-:-:S04]  /*1f10*/  LEA R28, P0, R2, UR4, 0x3 ;  /* 0x00000004021c7c11 */ /* 0x001fc8000f8018ff */
[----:B------:R-:W-:-:S05]  /*1f20*/  LEA.HI.X R29, R2, UR5, R3, 0x3, P0 ;  /* 0x00000005021d7c11 */ /* 0x000fca00080f1c03 */
[----:B-----5:R-:W-:Y:S04]  /*1f30*/  STG.E.64 desc[UR8][R28.64], R24 ;  /* 0x000000181c007986 */ /* 0x020fe8000c101b08 */
[----:B------:R-:W-:Y:S04]  /*1f40*/  STG.E.64 desc[UR8][R28.64+0x100], R22 ;  /* 0x000100161c007986 */ /* 0x000fe8000c101b08 */
        /* <DEDUP_REMOVED lines=9> */
[----:B------:R-:W-:Y:S01]  /*1fe0*/  STG.E.64 desc[UR8][R28.64+0xb00], R26 ;  /* 0x000b001a1c007986 */ /* 0x000fe2000c101b08 */
[----:B------:R-:W-:Y:S05]  /*1ff0*/  EXIT ;  /* 0x000000000000794d */ /* 0x000fea0003800000 */
.L_x_27:
[----:B------:R-:W0:Y:S01]  /*2000*/  LDCU.64 UR4, c[0x0][0x3b0] ;  /* 0x00007600ff0477ac */ /* 0x000e220008000a00 */
[----:B------:R-:W-:Y:S02]  /*2010*/  IMAD.U32 R31, RZ, RZ, UR7 ;  /* 0x00000007ff1f7e24 */ /* 0x000fe4000f8e00ff */
[C---:B------:R-:W-:Y:S02]  /*2020*/  VIADD R30, R70.reuse, 0x40 ;  /* 0x00000040461e7836 */ /* 0x040fe40000000000 */
[----:B------:R-:W-:Y:S02]  /*2030*/  IMAD R31, R31, -0x1200, R0 ;  /* 0xffffee001f1f7824 */ /* 0x000fe400078e0200 */
[C---:B------:R-:W-:Y:S02]  /*2040*/  VIADD R0, R70.reuse, 0x20 ;  /* 0x0000002046007836 */ /* 0x040fe40000000000 */
[C---:B------:R-:W-:Y:S01]  /*2050*/  VIADD R32, R70.reuse, 0xc0 ;  /* 0x000000c046207836 */ /* 0x040fe20000000000 */
[----:B------:R-:W-:-:S02]  /*2060*/  ISETP.GE.AND P3, PT, R70, R31, PT ;  /* 0x0000001f4600720c */ /* 0x000fc40003f66270 */
[-C--:B------:R-:W-:Y:S01]  /*2070*/  ISETP.GE.AND P2, PT, R0, R31.reuse, PT ;  /* 0x0000001f0000720c */ /* 0x080fe20003f46270 */
[----:B------:R-:W-:Y:S01]  /*2080*/  VIADD R0, R70, 0x60 ;  /* 0x0000006046007836 */ /* 0x000fe20000000000 */
[-C--:B------:R-:W-:Y:S01]  /*2090*/  ISETP.GE.AND P6, PT, R30, R31.reuse, PT ;  /* 0x0000001f1e00720c */ /* 0x080fe20003fc6270 */
[----:B------:R-:W-:Y:S01]  /*20a0*/  VIADD R30, R70, 0xa0 ;  /* 0x000000a0461e7836 */ /* 0x000fe20000000000 */
[-C--:B------:R-:W-:Y:S02]  /*20b0*/  ISETP.GE.AND P4, PT, R32, R31.reuse, PT ;  /* 0x0000001f2000720c */ /* 0x080fe40003f86270 */
[----:B0-----:R-:W-:Y:S02]  /*20c0*/  LEA R28, P0, R2, UR4, 0x3 ;  /* 0x00000004021c7c11 */ /* 0x001fe4000f8018ff */
[-C--:B------:R-:W-:Y:S01]  /*20d0*/  ISETP.GE.AND P5, PT, R0, R31.reuse, PT ;  /* 0x0000001f0000720c */ /* 0x080fe20003fa6270 */
[----:B------:R-:W-:Y:S01]  /*20e0*/  VIADD R0, R70, 0xe0 ;  /* 0x000000e046007836 */ /* 0x000fe20000000000 */
[----:B------:R-:W-:Y:S01]  /*20f0*/  LEA.HI.X R29, R2, UR5, R3, 0x3, P0 ;  /* 0x00000005021d7c11 */ /* 0x000fe200080f1c03 */
[----:B------:R-:W-:Y:S01]  /*2100*/  VIADD R2, R70, 0x80 ;  /* 0x0000008046027836 */ /* 0x000fe20000000000 */
[----:B------:R-:W-:-:S03]  /*2110*/  ISETP.GE.AND P0, PT, R30, R31, PT ;  /* 0x0000001f1e00720c */ /* 0x000fc60003f06270 */
[----:B-----5:R0:W-:Y:S01]  /*2120*/  @!P3 STG.E.64 desc[UR8][R28.64], R24 ;  /* 0x000000181c00b986 */ /* 0x0201e2000c101b08 */
[-C--:B------:R-:W-:Y:S01]  /*2130*/  ISETP.GE.AND P1, PT, R2, R31.reuse, PT ;  /* 0x0000001f0200720c */ /* 0x080fe20003f26270 */
[----:B------:R-:W-:Y:S01]  /*2140*/  VIADD R2, R70, 0x100 ;  /* 0x0000010046027836 */ /* 0x000fe20000000000 */
[-C--:B------:R-:W-:Y:S01]  /*2150*/  ISETP.GE.AND P3, PT, R0, R31.reuse, PT ;  /* 0x0000001f0000720c */ /* 0x080fe20003f66270 */
[----:B------:R0:W-:Y:S01]  /*2160*/  @!P2 STG.E.64 desc[UR8][R28.64+0x100], R22 ;  /* 0x000100161c00a986 */ /* 0x0001e2000c101b08 */
[----:B------:R-:W-:Y:S02]  /*2170*/  VIADD R0, R70, 0x120 ;  /* 0x0000012046007836 */ /* 0x000fe40000000000 */
[-C--:B------:R-:W-:Y:S01]  /*2180*/  ISETP.GE.AND P2, PT, R2, R31.reuse, PT ;  /* 0x0000001f0200720c */ /* 0x080fe20003f46270 */
[C---:B------:R-:W-:Y:S01]  /*2190*/  VIADD R2, R70.reuse, 0x140 ;  /* 0x0000014046027836 */ /* 0x040fe20000000000 */
[----:B------:R0:W-:Y:S01]  /*21a0*/  @!P6 STG.E.64 desc[UR8][R28.64+0x200], R18 ;  /* 0x000200121c00e986 */ /* 0x0001e2000c101b08 */
[----:B------:R-:W-:Y:S01]  /*21b0*/  VIADD R70, R70, 0x160 ;  /* 0x0000016046467836 */ /* 0x000fe20000000000 */
[----:B------:R-:W-:-:S02]  /*21c0*/  ISETP.GE.AND P6, PT, R0, R31, PT ;  /* 0x0000001f0000720c */ /* 0x000fc40003fc6270 */
        /* <DEDUP_REMOVED lines=9> */
[----:B------:R0:W-:Y:S01]  /*2260*/  @!P5 STG.E.64 desc[UR8][R28.64+0xa00], R4 ;  /* 0x000a00041c00d986 */ /* 0x0001e2000c101b08 */
[----:B------:R-:W-:Y:S05]  /*2270*/  @P1 EXIT ;  /* 0x000000000000194d */ /* 0x000fea0003800000 */
[----:B------:R-:W-:Y:S01]  /*2280*/  STG.E.64 desc[UR8][R28.64+0xb00], R26 ;  /* 0x000b001a1c007986 */ /* 0x000fe2000c101b08 */
[----:B------:R-:W-:Y:S05]  /*2290*/  EXIT ;  /* 0x000000000000794d */ /* 0x000fea0003800000 */
.L_x_14:
[----:B------:R-:W-:Y:S01]  /*22a0*/  IMAD.MOV.U32 R60, RZ, RZ, RZ ;  /* 0x000000ffff3c7224 */ /* 0x000fe200078e00ff */
[C---:B------:R-:W-:Y:S01]  /*22b0*/  ISETP.GT.U32.AND P0, PT, R61.reuse, 0x1f, PT ;  /* 0x0000001f3d00780c */ /* 0x040fe20003f04070 */
[----:B------:R-:W-:Y:S05]  /*22c0*/  WARPSYNC.ALL ;  /* 0x0000000000007948 */ /* 0x000fea0003800000 */
[----:B------:R-:W-:-:S05]  /*22d0*/  IMAD.HI.U32 R0, R61, 0x15555556, R60 ;  /* 0x155555563d007827 */ /* 0x000fca00078e003c */
[----:B---3--:R-:W-:-:S05]  /*22e0*/  LEA R2, R0, UR6, 0x2 ;  /* 0x0000000600027c11 */ /* 0x008fca000f8e10ff */
[----:B------:R0:W-:Y:S04]  /*22f0*/  STL [R1+0xc], R2 ;  /* 0x00000c0201007387 */ /* 0x0001e80000100800 */
[----:B------:R0:W-:Y:S01]  /*2300*/  STS [R2+0x3410], R10 ;  /* 0x0034100a02007388 */ /* 0x0001e20000000800 */
[----:B------:R-:W-:Y:S06]  /*2310*/  BAR.SYNC.DEFER_BLOCKING 0x0 ;  /* 0x0000000000007b1d */ /* 0x000fec0000010000 */
[----:B------:R-:W-:Y:S05]  /*2320*/  @P0 BRA `(.L_x_28) ;  /* 0x0000000000f80947 */ /* 0x000fea0003800000 */
[----:B------:R-:W-:Y:S01]  /*2330*/  IMAD.MOV.U32 R9, RZ, RZ, 0x34 ;  /* 0x00000034ff097424 */ /* 0x000fe200078e00ff */
[----:B------:R-:W-:-:S03]  /*2340*/  UMOV UR12, 0xffffffff ;  /* 0xffffffff000c7882 */ /* 0x000fc60000000000 */
[----:B------:R-:W-:-:S05]  /*2350*/  IMAD R9, R61, R9, UR6 ;  /* 0x000000063d097e24 */ /* 0x000fca000f8e0209 */
[----:B------:R-:W1:Y:S04]  /*2360*/  LDS R73, [R9+0x341c] ;  /* 0x00341c0009497984 */ /* 0x000e680000000800 */
[----:B------:R-:W-:Y:S04]  /*2370*/  LDS R8, [R9+0x3410] ;  /* 0x0034100009087984 */ /* 0x000fe80000000800 */
[----:B------:R-:W-:Y:S04]  /*2380*/  LDS R7, [R9+0x3414] ;  /* 0x0034140009077984 */ /* 0x000fe80000000800 */
[----:B------:R-:W0:Y:S04]  /*2390*/  LDS R6, [R9+0x3418] ;  /* 0x0034180009067984 */ /* 0x000e280000000800 */
[----:B------:R-:W2:Y:S04]  /*23a0*/  LDS R72, [R9+0x3420] ;  /* 0x0034200009487984 */ /* 0x000ea80000000800 */
[----:B------:R-:W3:Y:S04]  /*23b0*/  LDS R71, [R9+0x3424] ;  /* 0x0034240009477984 */ /* 0x000ee80000000800 */
[----:B------:R-:W4:Y:S04]  /*23c0*/  LDS R76, [R9+0x3428] ;  /* 0x00342800094c7984 */ /* 0x000f280000000800 */
[----:B------:R-:W-:Y:S04]  /*23d0*/  LDS R75, [R9+0x342c] ;  /* 0x00342c00094b7984 */ /* 0x000fe80000000800 */
[----:B------:R-:W5:Y:S04]  /*23e0*/  LDS R5, [R9+0x3430] ;  /* 0x0034300009057984 */ /* 0x000f680000000800 */
[----:B------:R-:W-:Y:S04]  /*23f0*/  LDS R4, [R9+0x3434] ;  /* 0x0034340009047984 */ /* 0x000fe80000000800 */
[----:B------:R-:W5:Y:S04]  /*2400*/  LDS R3, [R9+0x3438] ;  /* 0x0034380009037984 */ /* 0x000f680000000800 */
[----:B------:R-:W5:Y:S04]  /*2410*/  LDS R0, [R9+0x343c] ;  /* 0x00343c0009007984 */ /* 0x000f680000000800 */
[----:B-1----:R1:W-:Y:S01]  /*2420*/  STL [R1+0x8], R73 ;  /* 0x0000084901007387 */ /* 0x0023e20000100800 */
[----:B0-----:R-:W-:-:S03]  /*2430*/  IADD3 R2, PT, PT, R6, R7, R8 ;  /* 0x0000000706027210 */ /* 0x001fc60007ffe008 */
[----:B--2---:R1:W-:Y:S01]  /*2440*/  STL [R1+0x4], R72 ;  /* 0x0000044801007387 */ /* 0x0043e20000100800 */
[----:B------:R-:W-:-:S03]  /*2450*/  IADD3 R2, PT, PT, R72, R2, R73 ;  /* 0x0000000248027210 */ /* 0x000fc60007ffe049 */
[----:B---3--:R1:W-:Y:S01]  /*2460*/  STL [R1], R71 ;  /* 0x0000004701007387 */ /* 0x0083e20000100800 */
[----:B----4-:R-:W-:-:S04]  /*2470*/  IADD3 R2, PT, PT, R76, R2, R71 ;  /* 0x000000024c027210 */ /* 0x010fc80007ffe047 */
[----:B-----5:R-:W-:-:S04]  /*2480*/  IADD3 R2, PT, PT, R5, R2, R75 ;  /* 0x0000000205027210 */ /* 0x020fc80007ffe04b */
[----:B------:R-:W-:-:S05]  /*2490*/  IADD3 R2, PT, PT, R3, R2, R4 ;  /* 0x0000000203027210 */ /* 0x000fca0007ffe004 */
[----:B------:R-:W-:Y:S01]  /*24a0*/  IMAD.IADD R2, R0, 0x1, R2 ;  /* 0x0000000100027824 */ /* 0x000fe200078e0202 */
[----:B-1----:R-:W-:Y:S06]  /*24b0*/  BRA.DIV UR12, `(.L_x_29) ;  /* 0x000000560ccc7947 */ /* 0x002fec000b800000 */
[----:B------:R-:W0:Y:S02]  /*24c0*/  SHFL.UP P0, R74, R2, 0x1, RZ ;  /* 0x04200000024a7989 */ /* 0x000e2400000000ff */
[----:B0-----:R-:W-:-:S05]  /*24d0*/  @P0 IMAD.IADD R74, R2, 0x1, R74 ;  /* 0x00000001024a0824 */ /* 0x001fca00078e024a */
[----:B------:R-:W0:Y:S02]  /*24e0*/  SHFL.UP P0, R71, R74, 0x2, RZ ;  /* 0x044000004a477989 */ /* 0x000e2400000000ff */
[----:B0-----:R-:W-:-:S05]  /*24f0*/  @P0 IMAD.IADD R71, R74, 0x1, R71 ;  /* 0x000000014a470824 */ /* 0x001fca00078e0247 */
[----:B------:R-:W0:Y:S02]  /*2500*/  SHFL.UP P0, R74, R71, 0x4, RZ ;  /* 0x04800000474a7989 */ /* 0x000e2400000000ff */
[----:B0-----:R-:W-:-:S05]  /*2510*/  @P0 IMAD.IADD R74, R71, 0x1, R74 ;  /* 0x00000001474a0824 */ /* 0x001fca00078e024a */
[----:B------:R-:W0:Y:S02]  /*2520*/  SHFL.UP P0, R71, R74, 0x8, RZ ;  /* 0x050000004a477989 */ /* 0x000e2400000000ff */
[----:B0-----:R-:W-:-:S05]  /*2530*/  @P0 IMAD.IADD R71, R74, 0x1, R71 ;  /* 0x000000014a470824 */ /* 0x001fca00078e0247 */
[----:B------:R0:W1:Y:S02]  /*2540*/  SHFL.UP P0, R0, R71, 0x10, RZ ;  /* 0x0600000047007989 */ /* 0x00006400000000ff */
.L_x_98:
[----:B------:R-:W2:Y:S04]  /*2550*/  LDL.LU R74, [R1+0x8] ;  /* 0x00000800014a7983 */ /* 0x000ea80000300800 */
[----:B------:R-:W0:Y:S04]  /*2560*/  LDL.LU R73, [R1+0x4] ;  /* 0x0000040001497983 */ /* 0x000e280000300800 */
[----:B------:R-:W3:Y:S01]  /*2570*/  LDL.LU R72, [R1] ;  /* 0x0000000001487983 */ /* 0x000ee20000300800 */
[----:B-1----:R-:W-:-:S04]  /*2580*/  @P0 IMAD.IADD R0, R71, 0x1, R0 ;  /* 0x0000000147000824 */ /* 0x002fc800078e0200 */
[----:B------:R-:W-:-:S04]  /*2590*/  IMAD.IADD R0, R0, 0x1, -R2 ;  /* 0x0000000100007824 */ /* 0x000fc800078e0a02 */
[----:B------:R-:W-:Y:S01]  /*25a0*/  IMAD.IADD R8, R8, 0x1, R0 ;  /* 0x0000000108087824 */ /* 0x000fe200078e0200 */
[----:B------:R3:W-:Y:S03]  /*25b0*/  STS [R9+0x3410], R0 ;  /* 0x0034100009007388 */ /* 0x0007e60000000800 */
[----:B------:R-:W-:Y:S01]  /*25c0*/  IMAD.IADD R7, R7, 0x1, R8 ;  /* 0x0000000107077824 */ /* 0x000fe200078e0208 */
[----:B------:R1:W-:Y:S03]  /*25d0*/  STS [R9+0x3414], R8 ;  /* 0x0034140809007388 */ /* 0x0003e60000000800 */
[----:B------:R-:W-:Y:S01]  /*25e0*/  IMAD.IADD R6, R6, 0x1, R7 ;  /* 0x0000000106067824 */ /* 0x000fe200078e0207 */
[----:B------:R1:W-:Y:S04]  /*25f0*/  STS [R9+0x3418], R7 ;  /* 0x0034180709007388 */ /* 0x0003e80000000800 */
[----:B------:R1:W-:Y:S01]  /*2600*/  STS [R9+0x341c], R6 ;  /* 0x00341c0609007388 */ /* 0x0003e20000000800 */
[----:B--2---:R-:W-:-:S04]  /*2610*/  IMAD.IADD R2, R74, 0x1, R6 ;  /* 0x000000014a027824 */ /* 0x004fc800078e0206 */
[----:B0-----:R-:W-:Y:S01]  /*2620*/  IMAD.IADD R71, R73, 0x1, R2 ;  /* 0x0000000149477824 */ /* 0x001fe200078e0202 */
[----:B------:R1:W-:Y:S03]  /*2630*/  STS [R9+0x3420], R2 ;  /* 0x0034200209007388 */ /* 0x0003e60000000800 */
[----:B---3--:R-:W-:Y:S01]  /*2640*/  IMAD.IADD R0, R72, 0x1, R71 ;  /* 0x0000000148007824 */ /* 0x008fe200078e0247 */
[----:B------:R1:W-:Y:S03]  /*2650*/  STS [R9+0x3424], R71 ;  /* 0x0034244709007388 */ /* 0x0003e60000000800 */
[----:B------:R-:W-:Y:S01]  /*2660*/  IMAD.IADD R76, R76, 0x1, R0 ;  /* 0x000000014c4c7824 */ /* 0x000fe200078e0200 */
        /* <DEDUP_REMOVED lines=8> */
[----:B------:R1:W-:Y:S04]  /*26f0*/  STS [R9+0x3438], R4 ;  /* 0x0034380409007388 */ /* 0x0003e80000000800 */
[----:B------:R1:W-:Y:S02]  /*2700*/  STS [R9+0x343c], R74 ;  /* 0x00343c4a09007388 */ /* 0x0003e40000000800 */
.L_x_28:
[----:B-1----:R-:W2:Y:S04]  /*2710*/  LDL R0, [R1+0x10] ;  /* 0x0000100001007983 */ /* 0x002ea80000100800 */
[----:B0-----:R-:W3:Y:S01]  /*2720*/  LDL.LU R2, [R1+0xc] ;  /* 0x00000c0001027983 */ /* 0x001ee20000300800 */
[----:B------:R-:W-:Y:S05]  /*2730*/  WARPSYNC.ALL ;  /* 0x0000000000007948 */ /* 0x000fea0003800000 */
[----:B------:R-:W-:Y:S06]  /*2740*/  BAR.SYNC.DEFER_BLOCKING 0x0 ;  /* 0x0000000000007b1d */ /* 0x000fec0000010000 */
[----:B------:R-:W-:Y:S01]  /*2750*/  BSSY.RECONVERGENT B0, `(.L_x_30) ;  /* 0x000002a000007945 */ /* 0x000fe20003800200 */
[----:B--2---:R-:W-:-:S02]  /*2760*/  ISETP.NE.AND P0, PT, R0, RZ, PT ;  /* 0x000000ff0000720c */ /* 0x004fc40003f05270 */
[----:B------:R-:W-:Y:S01]  /*2770*/  SHF.R.U64 R0, R58, UR5, R25 ;  /* 0x000000053a007c19 */ /* 0x000fe20008001219 */
[----:B---3--:R-:W0:Y:S03]  /*2780*/  LDS R2, [R2+0x3410] ;  /* 0x0034100002027984 */ /* 0x008e260000000800 */
[----:B------:R-:W-:-:S07]  /*2790*/  LOP3.LUT R0, R0, UR4, RZ, 0x30, !PT ;  /* 0x0000000400007c12 */ /* 0x000fce000f8e30ff */
[----:B------:R-:W-:Y:S05]  /*27a0*/  @P0 BRA `(.L_x_31) ;  /* 0x0000000000900947 */ /* 0x000fea0003800000 */
[----:B------:R-:W0:Y:S04]  /*27b0*/  LDS R3, [R11] ;  /* 0x000000000b037984 */ /* 0x000e280000000800 */
        /* <DEDUP_REMOVED lines=10> */
[----:B------:R-:W0:Y:S01]  /*2860*/  LDS R4, [R11+0x2c00] ;  /* 0x002c00000b047984 */ /* 0x000e220000000800 */
[----:B-1----:R-:W-:-:S03]  /*2870*/  IMAD.IADD R71, R2, 0x1, R71 ;  /* 0x0000000102477824 */ /* 0x002fc600078e0247 */
[----:B------:R-:W1:Y:S01]  /*2880*/  LDS R3, [R11+0x2000] ;  /* 0x002000000b037984 */ /* 0x000e620000000800 */
[----:B--2---:R-:W-:-:S03]  /*2890*/  IMAD.IADD R73, R2, 0x1, R73 ;  /* 0x0000000102497824 */ /* 0x004fc600078e0249 */
[----:B------:R2:W-:Y:S01]  /*28a0*/  STS [R11], R76 ;  /* 0x0000004c0b007388 */ /* 0x0005e20000000800 */
[----:B---3--:R-:W-:-:S03]  /*28b0*/  IMAD.IADD R72, R2, 0x1, R72 ;  /* 0x0000000102487824 */ /* 0x008fc600078e0248 */
[----:B------:R3:W-:Y:S01]  /*28c0*/  STS [R11+0x400], R71 ;  /* 0x000400470b007388 */ /* 0x0007e20000000800 */
[----:B----4-:R-:W-:-:S03]  /*28d0*/  IMAD.IADD R74, R2, 0x1, R74 ;  /* 0x00000001024a7824 */ /* 0x010fc600078e024a */
[----:B------:R3:W-:Y:S01]  /*28e0*/  STS [R11+0x800], R73 ;  /* 0x000800490b007388 */ /* 0x0007e20000000800 */
[----:B-----5:R-:W-:-:S03]  /*28f0*/  IMAD.IADD R8, R2, 0x1, R8 ;  /* 0x0000000102087824 */ /* 0x020fc600078e0208 */
[----:B------:R3:W-:Y:S01]  /*2900*/  STS [R11+0xc00], R72 ;  /* 0x000c00480b007388 */ /* 0x0007e20000000800 */
[----:B--2---:R-:W-:-:S03]  /*2910*/  IMAD.IADD R76, R2, 0x1, R9 ;  /* 0x00000001024c7824 */ /* 0x004fc600078e0209 */
[----:B------:R3:W-:Y:S01]  /*2920*/  STS [R11+0x1000], R74 ;  /* 0x0010004a0b007388 */ /* 0x0007e20000000800 */
[----:B------:R-:W-:-:S03]  /*2930*/  IMAD.IADD R7, R2, 0x1, R7 ;  /* 0x0000000102077824 */ /* 0x000fc600078e0207 */
[----:B------:R3:W-:Y:S01]  /*2940*/  STS [R11+0x1400], R8 ;  /* 0x001400080b007388 */ /* 0x0007e20000000800 */
[----:B------:R-:W-:-:S03]  /*2950*/  IMAD.IADD R6, R2, 0x1, R6 ;  /* 0x0000000102067824 */ /* 0x000fc600078e0206 */
[----:B------:R3:W-:Y:S01]  /*2960*/  STS [R11+0x1800], R76 ;  /* 0x0018004c0b007388 */ /* 0x0007e20000000800 */
[----:B------:R-:W-:-:S03]  /*2970*/  IMAD.IADD R5, R2, 0x1, R5 ;  /* 0x0000000102057824 */ /* 0x000fc600078e0205 */
[----:B------:R3:W-:Y:S01]  /*2980*/  STS [R11+0x1c00], R7 ;  /* 0x001c00070b007388 */ /* 0x0007e20000000800 */
[----:B0-----:R-:W-:-:S03]  /*2990*/  IMAD.IADD R4, R2, 0x1, R4 ;  /* 0x0000000102047824 */ /* 0x001fc600078e0204 */
[----:B------:R3:W-:Y:S01]  /*29a0*/  STS [R11+0x2400], R6 ;  /* 0x002400060b007388 */ /* 0x0007e20000000800 */
[----:B-1----:R-:W-:-:S03]  /*29b0*/  IMAD.IADD R3, R2, 0x1, R3 ;  /* 0x0000000102037824 */ /* 0x002fc600078e0203 */
[----:B------:R3:W-:Y:S04]  /*29c0*/  STS [R11+0x2800], R5 ;  /* 0x002800050b007388 */ /* 0x0007e80000000800 */
[----:B------:R3:W-:Y:S04]  /*29d0*/  STS [R11+0x2000], R3 ;  /* 0x002000030b007388 */ /* 0x0007e80000000800 */
[----:B------:R3:W-:Y:S02]  /*29e0*/  STS [R11+0x2c00], R4 ;  /* 0x002c00040b007388 */ /* 0x0007e40000000800 */
.L_x_31:
[----:B------:R-:W-:Y:S05]  /*29f0*/  BSYNC.RECONVERGENT B0 ;  /* 0x0000000000007941 */ /* 0x000fea0003800200 */
.L_x_30:
[----:B------:R-:W-:Y:S01]  /*2a00*/  BAR.SYNC.DEFER_BLOCKING 0x0 ;  /* 0x0000000000007b1d */ /* 0x000fe20000010000 */
[----:B------:R-:W-:-:S05]  /*2a10*/  R2P PR, R0, 0x7f ;  /* 0x0000007f00007804 */ /* 0x000fca0000000000 */
[----:B------:R-:W-:Y:S01]  /*2a20*/  BSSY.RECONVERGENT B0, `(.L_x_32) ;  /* 0x0000024000007945 */ /* 0x000fe20003800200 */
[----:B------:R-:W1:Y:S07]  /*2a30*/  S2R R77, SR_LEMASK ;  /* 0x00000000004d7919 */ /* 0x000e6e0000003a00 */
[----:B---3--:R-:W-:Y:S02]  /*2a40*/  VOTE.ANY R3, PT, P0 ;  /* 0x0000000000037806 */ /* 0x008fe400000e0100 */
[----:B------:R-:W-:-:S02]  /*2a50*/  VOTE.ANY R4, PT, P1 ;  /* 0x0000000000047806 */ /* 0x000fc400008e0100 */
[----:B------:R-:W-:Y:S02]  /*2a60*/  @!P0 LOP3.LUT R3, RZ, R3, RZ, 0x33, !PT ;  /* 0x00000003ff038212 */ /* 0x000fe400078e33ff */
[----:B------:R-:W-:Y:S02]  /*2a70*/  VOTE.ANY R6, PT, P2 ;  /* 0x0000000000067806 */ /* 0x000fe400010e0100 */
[----:B------:R-:W-:Y:S02]  /*2a80*/  @!P1 LOP3.LUT R4, RZ, R4, RZ, 0x33, !PT ;  /* 0x00000004ff049212 */ /* 0x000fe400078e33ff */
[----:B------:R-:W-:Y:S02]  /*2a90*/  VOTE.ANY R8, PT, P3 ;  /* 0x0000000000087806 */ /* 0x000fe400018e0100 */
[----:B------:R-:W-:Y:S02]  /*2aa0*/  @!P2 LOP3.LUT R6, RZ, R6, RZ, 0x33, !PT ;  /* 0x00000006ff06a212 */ /* 0x000fe400078e33ff */
[----:B------:R-:W-:-:S02]  /*2ab0*/  LOP3.LUT R3, R4, R3, RZ, 0xc0, !PT ;  /* 0x0000000304037212 */ /* 0x000fc400078ec0ff */
[----:B------:R-:W-:Y:S02]  /*2ac0*/  @!P3 LOP3.LUT R8, RZ, R8, RZ, 0x33, !PT ;  /* 0x00000008ff08b212 */ /* 0x000fe400078e33ff */
[----:B------:R-:W-:Y:S02]  /*2ad0*/  LOP3.LUT R3, R6, R3, RZ, 0xc0, !PT ;  /* 0x0000000306037212 */ /* 0x000fe400078ec0ff */
[----:B------:R-:W-:Y:S02]  /*2ae0*/  VOTE.ANY R4, PT, P4 ;  /* 0x0000000000047806 */ /* 0x000fe400020e0100 */
[----:B------:R-:W-:Y:S02]  /*2af0*/  LOP3.LUT P0, RZ, R0, 0x80, RZ, 0xc0, !PT ;  /* 0x0000008000ff7812 */ /* 0x000fe4000780c0ff */
[----:B------:R-:W-:Y:S01]  /*2b00*/  LOP3.LUT R3, R8, R3, RZ, 0xc0, !PT ;  /* 0x0000000308037212 */ /* 0x000fe200078ec0ff */
[----:B------:R-:W-:Y:S01]  /*2b10*/  IMAD.MOV.U32 R8, RZ, RZ, RZ ;  /* 0x000000ffff087224 */ /* 0x000fe200078e00ff */
[----:B------:R-:W-:-:S02]  /*2b20*/  VOTE.ANY R6, PT, P5 ;  /* 0x0000000000067806 */ /* 0x000fc400028e0100 */
[----:B------:R-:W-:Y:S02]  /*2b30*/  @!P4 LOP3.LUT R4, RZ, R4, RZ, 0x33, !PT ;  /* 0x00000004ff04c212 */ /* 0x000fe400078e33ff */
[----:B------:R-:W-:Y:S02]  /*2b40*/  @!P5 LOP3.LUT R6, RZ, R6, RZ, 0x33, !PT ;  /* 0x00000006ff06d212 */ /* 0x000fe400078e33ff */
[----:B------:R-:W-:Y:S02]  /*2b50*/  LOP3.LUT R3, R4, R3, RZ, 0xc0, !PT ;  /* 0x0000000304037212 */ /* 0x000fe400078ec0ff */
[----:B------:R-:W-:Y:S02]  /*2b60*/  VOTE.ANY R4, PT, P6 ;  /* 0x0000000000047806 */ /* 0x000fe400030e0100 */
[----:B------:R-:W-:Y:S02]  /*2b70*/  LOP3.LUT R3, R6, R3, RZ, 0xc0, !PT ;  /* 0x0000000306037212 */ /* 0x000fe400078ec0ff */
[----:B------:R-:W-:-:S02]  /*2b80*/  VOTE.ANY R6, PT, P0 ;  /* 0x0000000000067806 */ /* 0x000fc400000e0100 */
[----:B------:R-:W-:Y:S02]  /*2b90*/  @!P6 LOP3.LUT R4, RZ, R4, RZ, 0x33, !PT ;  /* 0x00000004ff04e212 */ /* 0x000fe400078e33ff */
[----:B------:R-:W-:Y:S02]  /*2ba0*/  @!P0 LOP3.LUT R6, RZ, R6, RZ, 0x33, !PT ;  /* 0x00000006ff068212 */ /* 0x000fe400078e33ff */
[----:B------:R-:W-:-:S04]  /*2bb0*/  LOP3.LUT R3, R4, R3, RZ, 0xc0, !PT ;  /* 0x0000000304037212 */ /* 0x000fc800078ec0ff */
[----:B------:R-:W-:Y:S02]  /*2bc0*/  LOP3.LUT R6, R6, R3, RZ, 0xc0, !PT ;  /* 0x0000000306067212 */ /* 0x000fe400078ec0ff */
[----:B------:R-:W-:Y:S02]  /*2bd0*/  SHF.R.U64 R3, R56, UR5, R27 ;  /* 0x0000000538037c19 */ /* 0x000fe4000800121b */
[----:B------:R-:W2:Y:S01]  /*2be0*/  FLO.U32 R7, R6 ;  /* 0x0000000600077300 */ /* 0x000ea200000e0000 */
[----:B-1----:R-:W-:Y:S02]  /*2bf0*/  LOP3.LUT R76, R77, R6, RZ, 0xc0, !PT ;  /* 0x000000064d4c7212 */ /* 0x002fe400078ec0ff */
[----:B------:R-:W-:-:S05]  /*2c00*/  LOP3.LUT R3, R3, UR4, RZ, 0x30, !PT ;  /* 0x0000000403037c12 */ /* 0x000fca000f8e30ff */
[----:B------:R-:W1:Y:S01]  /*2c10*/  POPC R76, R76 ;  /* 0x0000004c004c7309 */ /* 0x000e620000000000 */
[----:B--2---:R-:W-:-:S13]  /*2c20*/  ISETP.NE.AND P0, PT, R18, R7, PT ;  /* 0x000000071200720c */ /* 0x004fda0003f05270 */
[----:B-1----:R-:W-:Y:S05]  /*2c30*/  @P0 BRA `(.L_x_33) ;  /* 0x0000000000080947 */ /* 0x002fea0003800000 */
[----:B------:R-:W-:-:S05]  /*2c40*/  IMAD R5, R0, 0x4, R16 ;  /* 0x0000000400057824 */ /* 0x000fca00078e0210 */
[----:B------:R1:W2:Y:S02]  /*2c50*/  ATOMS.ADD R8, [R5], R76 ;  /* 0x0000004c0508738c */ /* 0x0002a40000000000 */
.L_x_33:
[----:B------:R-:W-:Y:S05]  /*2c60*/  BSYNC.RECONVERGENT B0 ;  /* 0x0000000000007941 */ /* 0x000fea0003800200 */
.L_x_32:
[----:B------:R-:W-:Y:S01]  /*2c70*/  R2P PR, R3, 0x7f ;  /* 0x0000007f03007804 */ /* 0x000fe20000000000 */
[----:B--2---:R2:W3:Y:S01]  /*2c80*/  SHFL.IDX PT, R8, R8, R7, 0x1f ;  /* 0x00001f0708087589 */ /* 0x0044e200000e0000 */
[----:B------:R-:W-:Y:S01]  /*2c90*/  BSSY.RECONVERGENT B0, `(.L_x_34) ;  /* 0x0000023000007945 */ /* 0x000fe20003800200 */
[----:B------:R-:W-:-:S10]  /*2ca0*/  IMAD.MOV.U32 R6, RZ, RZ, RZ ;  /* 0x000000ffff067224 */ /* 0x000fd400078e00ff */
[----:B------:R-:W-:Y:S02]  /*2cb0*/  VOTE.ANY R0, PT, P0 ;  /* 0x0000000000007806 */ /* 0x000fe400000e0100 */
[----:B-1----:R-:W-:Y:S02]  /*2cc0*/  VOTE.ANY R5, PT, P1 ;  /* 0x0000000000057806 */ /* 0x002fe400008e0100 */
[----:B------:R-:W-:Y:S02]  /*2cd0*/  @!P0 LOP3.LUT R0, RZ, R0, RZ, 0x33, !PT ;  /* 0x00000000ff008212 */ /* 0x000fe400078e33ff */
[----:B------:R-:W-:Y:S02]  /*2ce0*/  @!P1 LOP3.LUT R5, RZ, R5, RZ, 0x33, !PT ;  /* 0x00000005ff059212 */ /* 0x000fe400078e33ff */
[----:B------:R-:W-:Y:S02]  /*2cf0*/  VOTE.ANY R9, PT, P2 ;  /* 0x0000000000097806 */ /* 0x000fe400010e0100 */
[----:B------:R-:W-:-:S02]  /*2d00*/  LOP3.LUT R0, R5, R0, RZ, 0xc0, !PT ;  /* 0x0000000005007212 */ /* 0x000fc400078ec0ff */
[----:B------:R-:W-:Y:S02]  /*2d10*/  VOTE.ANY R5, PT, P3 ;  /* 0x0000000000057806 */ /* 0x000fe400018e0100 */
[----:B------:R-:W-:Y:S02]  /*2d20*/  @!P2 LOP3.LUT R9, RZ, R9, RZ, 0x33, !PT ;  /* 0x00000009ff09a212 */ /* 0x000fe400078e33ff */
[----:B------:R-:W-:Y:S02]  /*2d30*/  @!P3 LOP3.LUT R5, RZ, R5, RZ, 0x33, !PT ;  /* 0x00000005ff05b212 */ /* 0x000fe400078e33ff */
[----:B------:R-:W-:Y:S02]  /*2d40*/  LOP3.LUT R0, R9, R0, RZ, 0xc0, !PT ;  /* 0x0000000009007212 */ /* 0x000fe400078ec0ff */
[----:B------:R-:W-:Y:S02]  /*2d50*/  LOP3.LUT P0, RZ, R3, 0x80, RZ, 0xc0, !PT ;  /* 0x0000008003ff7812 */ /* 0x000fe4000780c0ff */
[----:B------:R-:W-:-:S02]  /*2d60*/  VOTE.ANY R9, PT, P4 ;  /* 0x0000000000097806 */ /* 0x000fc400020e0100 */
[----:B------:R-:W-:Y:S02]  /*2d70*/  LOP3.LUT R0, R5, R0, RZ, 0xc0, !PT ;  /* 0x0000000005007212 */ /* 0x000fe400078ec0ff */
[----:B------:R-:W-:Y:S02]  /*2d80*/  VOTE.ANY R5, PT, P5 ;  /* 0x0000000000057806 */ /* 0x000fe400028e0100 */
[----:B------:R-:W-:Y:S02]  /*2d90*/  @!P4 LOP3.LUT R9, RZ, R9, RZ, 0x33, !PT ;  /* 0x00000009ff09c212 */ /* 0x000fe400078e33ff */
[----:B------:R-:W-:Y:S02]  /*2da0*/  @!P5 LOP3.LUT R5, RZ, R5, RZ, 0x33, !PT ;  /* 0x00000005ff05d212 */ /* 0x000fe400078e33ff */
[----:B------:R-:W-:Y:S02]  /*2db0*/  LOP3.LUT R0, R9, R0, RZ, 0xc0, !PT ;  /* 0x0000000009007212 */ /* 0x000fe400078ec0ff */
[----:B------:R-:W-:-:S02]  /*2dc0*/  VOTE.ANY R9, PT, P6 ;  /* 0x0000000000097806 */ /* 0x000fc400030e0100 */
[----:B------:R-:W-:Y:S02]  /*2dd0*/  LOP3.LUT R0, R5, R0, RZ, 0xc0, !PT ;  /* 0x0000000005007212 */ /* 0x000fe400078ec0ff */
[----:B------:R-:W-:Y:S02]  /*2de0*/  VOTE.ANY R5, PT, P0 ;  /* 0x0000000000057806 */ /* 0x000fe400000e0100 */
[----:B------:R-:W-:Y:S02]  /*2df0*/  @!P6 LOP3.LUT R9, RZ, R9, RZ, 0x33, !PT ;  /* 0x00000009ff09e212 */ /* 0x000fe400078e33ff */
[----:B------:R-:W-:Y:S02]  /*2e00*/  @!P0 LOP3.LUT R5, RZ, R5, RZ, 0x33, !PT ;  /* 0x00000005ff058212 */ /* 0x000fe400078e33ff */
[----:B------:R-:W-:-:S04]  /*2e10*/  LOP3.LUT R0, R9, R0, RZ, 0xc0, !PT ;  /* 0x0000000009007212 */ /* 0x000fc800078ec0ff */
[----:B------:R-:W-:Y:S02]  /*2e20*/  LOP3.LUT R0, R5, R0, RZ, 0xc0, !PT ;  /* 0x0000000005007212 */ /* 0x000fe400078ec0ff */
[----:B------:R-:W-:Y:S02]  /*2e30*/  SHF.R.U64 R5, R54, UR5, R23 ;  /* 0x0000000536057c19 */ /* 0x000fe40008001217 */
[----:B------:R-:W1:Y:S01]  /*2e40*/  FLO.U32 R11, R0 ;  /* 0x00000000000b7300 */ /* 0x000e6200000e0000 */
[----:B------:R-:W-:Y:S02]  /*2e50*/  LOP3.LUT R9, R77, R0, RZ, 0xc0, !PT ;  /* 0x000000004d097212 */ /* 0x000fe400078ec0ff */
[----:B------:R-:W-:-:S05]  /*2e60*/  LOP3.LUT R5, R5, UR4, RZ, 0x30, !PT ;  /* 0x0000000405057c12 */ /* 0x000fca000f8e30ff */
[----:B------:R-:W4:Y:S01]  /*2e70*/  POPC R9, R9 ;  /* 0x0000000900097309 */ /* 0x000f220000000000 */
[----:B-1----:R-:W-:-:S13]  /*2e80*/  ISETP.NE.AND P0, PT, R18, R11, PT ;  /* 0x0000000b1200720c */ /* 0x002fda0003f05270 */
[----:B--234-:R-:W-:Y:S05]  /*2e90*/  @P0 BRA `(.L_x_35) ;  /* 0x0000000000080947 */ /* 0x01cfea0003800000 */
[----:B------:R-:W-:-:S06]  /*2ea0*/  IMAD R6, R3, 0x4, R16 ;  /* 0x0000000403067824 */ /* 0x000fcc00078e0210 */
[----:B------:R1:W2:Y:S02]  /*2eb0*/  ATOMS.ADD R6, [R6], R9 ;  /* 0x000000090606738c */ /* 0x0002a40000000000 */
.L_x_35:
[----:B------:R-:W-:Y:S05]  /*2ec0*/  BSYNC.RECONVERGENT B0 ;  /* 0x0000000000007941 */ /* 0x000fea0003800200 */
.L_x_34:
[----:B------:R-:W-:Y:S01]  /*2ed0*/  R2P PR, R5, 0x7f ;  /* 0x0000007f05007804 */ /* 0x000fe20000000000 */
[----:B--2---:R2:W3:Y:S01]  /*2ee0*/  SHFL.IDX PT, R6, R6, R11, 0x1f ;  /* 0x00001f0b06067589 */ /* 0x0044e200000e0000 */
[----:B------:R-:W-:Y:S01]  /*2ef0*/  BSSY.RECONVERGENT B0, `(.L_x_36) ;  /* 0x0000023000007945 */ /* 0x000fe20003800200 */
[----:B------:R-:W-:-:S10]  /*2f00*/  IMAD.MOV.U32 R4, RZ, RZ, RZ ;  /* 0x000000ffff047224 */ /* 0x000fd400078e00ff */
[----:B------:R-:W-:Y:S02]  /*2f10*/  VOTE.ANY R0, PT, P0 ;  /* 0x0000000000007806 */ /* 0x000fe400000e0100 */
[----:B------:R-:W-:Y:S02]  /*2f20*/  VOTE.ANY R3, PT, P1 ;  /* 0x0000000000037806 */ /* 0x000fe400008e0100 */
[----:B------:R-:W-:Y:S02]  /*2f30*/  @!P0 LOP3.LUT R0, RZ, R0, RZ, 0x33, !PT ;  /* 0x00000000ff008212 */ /* 0x000fe400078e33ff */
[----:B------:R-:W-:Y:S02]  /*2f40*/  @!P1 LOP3.LUT R3, RZ, R3, RZ, 0x33, !PT ;  /* 0x00000003ff039212 */ /* 0x000fe400078e33ff */
[----:B------:R-:W-:Y:S02]  /*2f50*/  LOP3.LUT P0, RZ, R5, 0x80, RZ, 0xc0, !PT ;  /* 0x0000008005ff7812 */ /* 0x000fe4000780c0ff */
[----:B------:R-:W-:-:S02]  /*2f60*/  LOP3.LUT R0, R3, R0, RZ, 0xc0, !PT ;  /* 0x0000000003007212 */ /* 0x000fc400078ec0ff */
[----:B------:R-:W-:-:S04]  /*2f70*/  VOTE.ANY R3, PT, P2 ;  /* 0x0000000000037806 */ /* 0x000fc800010e0100 */
[----:B------:R-:W-:-:S04]  /*2f80*/  @!P2 LOP3.LUT R3, RZ, R3, RZ, 0x33, !PT ;  /* 0x00000003ff03a212 */ /* 0x000fc800078e33ff */
[----:B------:R-:W-:Y:S02]  /*2f90*/  LOP3.LUT R0, R3, R0, RZ, 0xc0, !PT ;  /* 0x0000000003007212 */ /* 0x000fe400078ec0ff */
        /* <DEDUP_REMOVED lines=15> */
[----:B------:R-:W-:Y:S02]  /*3090*/  SHF.R.U64 R0, R52, UR5, R21 ;  /* 0x0000000534007c19 */ /* 0x000fe40008001215 */
[----:B------:R-:W4:Y:S01]  /*30a0*/  FLO.U32 R3, R72 ;  /* 0x0000004800037300 */ /* 0x000f2200000e0000 */
[----:B------:R-:W-:Y:S02]  /*30b0*/  LOP3.LUT R71, R77, R72, RZ, 0xc0, !PT ;  /* 0x000000484d477212 */ /* 0x000fe400078ec0ff */
[----:B------:R-:W-:-:S05]  /*30c0*/  LOP3.LUT R0, R0, UR4, RZ, 0x30, !PT ;  /* 0x0000000400007c12 */ /* 0x000fca000f8e30ff */
[----:B------:R-:W0:Y:S01]  /*30d0*/  POPC R71, R71 ;  /* 0x0000004700477309 */ /* 0x000e220000000000 */
[----:B----4-:R-:W-:-:S13]  /*30e0*/  ISETP.NE.AND P0, PT, R18, R3, PT ;  /* 0x000000031200720c */ /* 0x010fda0003f05270 */
[----:B0-23--:R-:W-:Y:S05]  /*30f0*/  @P0 BRA `(.L_x_37) ;  /* 0x0000000000080947 */ /* 0x00dfea0003800000 */
[----:B------:R-:W-:-:S06]  /*3100*/  IMAD R4, R5, 0x4, R16 ;  /* 0x0000000405047824 */ /* 0x000fcc00078e0210 */
[----:B------:R0:W2:Y:S02]  /*3110*/  ATOMS.ADD R4, [R4], R71 ;  /* 0x000000470404738c */ /* 0x0000a40000000000 */
.L_x_37:
[----:B------:R-:W-:Y:S05]  /*3120*/  BSYNC.RECONVERGENT B0 ;  /* 0x0000000000007941 */ /* 0x000fea0003800200 */
.L_x_36:
        /* <DEDUP_REMOVED lines=35> */
[----:B------:R-:W-:-:S05]  /*3360*/  IMAD R0, R0, 0x4, R16 ;  /* 0x0000000400007824 */ /* 0x000fca00078e0210 */
[----:B------:R0:W2:Y:S02]  /*3370*/  ATOMS.ADD R7, [R0], R73 ;  /* 0x000000490007738c */ /* 0x0000a40000000000 */
.L_x_39:
[----:B------:R-:W-:Y:S05]  /*3380*/  BSYNC.RECONVERGENT B0 ;  /* 0x0000000000007941 */ /* 0x000fea0003800200 */
.L_x_38:
[----:B------:R-:W-:Y:S01]  /*3390*/  R2P PR, R5, 0x7f ;  /* 0x0000007f05007804 */ /* 0x000fe20000000000 */
[----:B------:R-:W-:Y:S01]  /*33a0*/  IMAD.IADD R76, R76, 0x1, R8 ;  /* 0x000000014c4c7824 */ /* 0x000fe200078e0208 */
[----:B--2---:R2:W3:Y:S01]  /*33b0*/  SHFL.IDX PT, R11, R7, R11, 0x1f ;  /* 0x00001f0b070b7589 */ /* 0x0044e200000e0000 */
[----:B------:R-:W-:Y:S01]  /*33c0*/  BSSY.RECONVERGENT B0, `(.L_x_40) ;  /* 0x0000023000007945 */ /* 0x000fe20003800200 */
[----:B--2---:R-:W-:-:S09]  /*33d0*/  IMAD.MOV.U32 R7, RZ, RZ, RZ ;  /* 0x000000ffff077224 */ /* 0x004fd200078e00ff */
[----:B0-----:R-:W-:Y:S02]  /*33e0*/  VOTE.ANY R0, PT, P0 ;  /* 0x0000000000007806 */ /* 0x001fe400000e0100 */
        /* <DEDUP_REMOVED lines=22> */
[----:B------:R-:W-:-:S04]  /*3550*/  LOP3.LUT R0, R3, R0, RZ, 0xc0, !PT ;  /* 0x0000000003007212 */ /* 0x000fc800078ec0ff */
[----:B------:R0:W2:Y:S01]  /*3560*/  FLO.U32 R3, R0 ;  /* 0x0000000000037300 */ /* 0x0000a200000e0000 */
[----:B------:R-:W-:-:S07]  /*3570*/  LOP3.LUT R8, R77, R0, RZ, 0xc0, !PT ;  /* 0x000000004d087212 */ /* 0x000fce00078ec0ff */
[----:B------:R-:W4:Y:S01]  /*3580*/  POPC R8, R8 ;  /* 0x0000000800087309 */ /* 0x000f220000000000 */
[----:B0-----:R-:W-:-:S04]  /*3590*/  SHF.R.U64 R0, R48, UR5, R17 ;  /* 0x0000000530007c19 */ /* 0x001fc80008001211 */
[----:B------:R-:W-:Y:S02]  /*35a0*/  LOP3.LUT R0, R0, UR4, RZ, 0x30, !PT ;  /* 0x0000000400007c12 */ /* 0x000fe4000f8e30ff */
[----:B--2---:R-:W-:-:S13]  /*35b0*/  ISETP.NE.AND P0, PT, R18, R3, PT ;  /* 0x000000031200720c */ /* 0x004fda0003f05270 */
[----:B---34-:R-:W-:Y:S05]  /*35c0*/  @P0 BRA `(.L_x_41) ;  /* 0x0000000000080947 */ /* 0x018fea0003800000 */
[----:B------:R-:W-:-:S05]  /*35d0*/  IMAD R5, R5, 0x4, R16 ;  /* 0x0000000405057824 */ /* 0x000fca00078e0210 */
[----:B------:R0:W2:Y:S02]  /*35e0*/  ATOMS.ADD R7, [R5], R8 ;  /* 0x000000080507738c */ /* 0x0000a40000000000 */
.L_x_41:
[----:B------:R-:W-:Y:S05]  /*35f0*/  BSYNC.RECONVERGENT B0 ;  /* 0x0000000000007941 */ /* 0x000fea0003800200 */
.L_x_40:
[----:B------:R-:W-:Y:S01]  /*3600*/  R2P PR, R0, 0x7f ;  /* 0x0000007f00007804 */ /* 0x000fe20000000000 */
[----:B------:R-:W-:Y:S01]  /*3610*/  IMAD.IADD R6, R9, 0x1, R6 ;  /* 0x0000000109067824 */ /* 0x000fe200078e0206 */
[----:B--2---:R2:W3:Y:S01]  /*3620*/  SHFL.IDX PT, R7, R7, R3, 0x1f ;  /* 0x00001f0307077589 */ /* 0x0044e200000e0000 */
[----:B------:R-:W-:Y:S01]  /*3630*/  BSSY.RECONVERGENT B0, `(.L_x_42) ;  /* 0x0000021000007945 */ /* 0x000fe20003800200 */
[----:B--2---:R-:W-:-:S09]  /*3640*/  IMAD.MOV.U32 R3, RZ, RZ, RZ ;  /* 0x000000ffff037224 */ /* 0x004fd200078e00ff */
[----:B0-----:R-:W-:Y:S02]  /*3650*/  VOTE.ANY R5, PT, P0 ;  /* 0x0000000000057806 */ /* 0x001fe400000e0100 */
[----:B-1----:R-:W-:Y:S02]  /*3660*/  VOTE.ANY R9, PT, P1 ;  /* 0x0000000000097806 */ /* 0x002fe400008e0100 */
        /* <DEDUP_REMOVED lines=22> */
[----:B------:R0:W1:Y:S02]  /*37d0*/  FLO.U32 R9, R5 ;  /* 0x0000000500097300 */ /* 0x00006400000e0000 */
[----:B0-----:R-:W-:Y:S02]  /*37e0*/  LOP3.LUT R5, R77, R5, RZ, 0xc0, !PT ;  /* 0x000000054d057212 */ /* 0x001fe400078ec0ff */
[----:B-1----:R-:W-:-:S04]  /*37f0*/  ISETP.NE.AND P0, PT, R18, R9, PT ;  /* 0x000000091200720c */ /* 0x002fc80003f05270 */
[----:B------:R-:W0:Y:S09]  /*3800*/  POPC R5, R5 ;  /* 0x0000000500057309 */ /* 0x000e320000000000 */
[----:B---3--:R-:W-:Y:S05]  /*3810*/  @P0 BRA `(.L_x_43) ;  /* 0x0000000000080947 */ /* 0x008fea0003800000 */
[----:B------:R-:W-:-:S05]  /*3820*/  IMAD R0, R0, 0x4, R16 ;  /* 0x0000000400007824 */ /* 0x000fca00078e0210 */
[----:B0-----:R1:W2:Y:S02]  /*3830*/  ATOMS.ADD R3, [R0], R5 ;  /* 0x000000050003738c */ /* 0x0012a40000000000 */
.L_x_43:
[----:B------:R-:W-:Y:S05]  /*3840*/  BSYNC.RECONVERGENT B0 ;  /* 0x0000000000007941 */ /* 0x000fea0003800200 */
.L_x_42:
[----:B------:R-:W-:Y:S01]  /*3850*/  R2P PR, R14, 0x7f ;  /* 0x0000007f0e007804 */ /* 0x000fe20000000000 */
[----:B------:R-:W-:Y:S01]  /*3860*/  IMAD.IADD R4, R71, 0x1, R4 ;  /* 0x0000000147047824 */ /* 0x000fe200078e0204 */
[----:B--2---:R2:W3:Y:S01]  /*3870*/  SHFL.IDX PT, R3, R3, R9, 0x1f ;  /* 0x00001f0903037589 */ /* 0x0044e200000e0000 */
[----:B------:R-:W-:Y:S01]  /*3880*/  BSSY.RECONVERGENT B0, `(.L_x_44) ;  /* 0x0000021000007945 */ /* 0x000fe20003800200 */
[----:B--2---:R-:W-:-:S09]  /*3890*/  IMAD.MOV.U32 R9, RZ, RZ, RZ ;  /* 0x000000ffff097224 */ /* 0x004fd200078e00ff */
[----:B-1----:R-:W-:Y:S02]  /*38a0*/  VOTE.ANY R0, PT, P0 ;  /* 0x0000000000007806 */ /* 0x002fe400000e0100 */
        /* <DEDUP_REMOVED lines=23> */
[----:B------:R1:W2:Y:S02]  /*3a20*/  FLO.U32 R71, R0 ;  /* 0x0000000000477300 */ /* 0x0002a400000e0000 */
[----:B-1----:R-:W-:Y:S02]  /*3a30*/  LOP3.LUT R0, R77, R0, RZ, 0xc0, !PT ;  /* 0x000000004d007212 */ /* 0x002fe400078ec0ff */
[----:B--2---:R-:W-:-:S04]  /*3a40*/  ISETP.NE.AND P0, PT, R18, R71, PT ;  /* 0x000000471200720c */ /* 0x004fc80003f05270 */
[----:B------:R-:W1:Y:S09]  /*3a50*/  POPC R0, R0 ;  /* 0x0000000000007309 */ /* 0x000e720000000000 */
[----:B---3--:R-:W-:Y:S05]  /*3a60*/  @P0 BRA `(.L_x_45) ;  /* 0x0000000000080947 */ /* 0x008fea0003800000 */
[----:B------:R-:W-:-:S06]  /*3a70*/  IMAD R9, R14, 0x4, R16 ;  /* 0x000000040e097824 */ /* 0x000fcc00078e0210 */
[----:B-1----:R2:W3:Y:S02]  /*3a80*/  ATOMS.ADD R9, [R9], R0 ;  /* 0x000000000909738c */ /* 0x0024e40000000000 */
.L_x_45:
[----:B------:R-:W-:Y:S05]  /*3a90*/  BSYNC.RECONVERGENT B0 ;  /* 0x0000000000007941 */ /* 0x000fea0003800200 */
.L_x_44:
[----:B------:R-:W-:Y:S01]  /*3aa0*/  R2P PR, R12, 0x7f ;  /* 0x0000007f0c007804 */ /* 0x000fe20000000000 */
[----:B------:R-:W-:Y:S01]  /*3ab0*/  IMAD.IADD R73, R73, 0x1, R11 ;  /* 0x0000000149497824 */ /* 0x000fe200078e020b */
[----:B---3--:R3:W4:Y:S01]  /*3ac0*/  SHFL.IDX PT, R71, R9, R71, 0x1f ;  /* 0x00001f4709477589 */ /* 0x00872200000e0000 */
[----:B------:R-:W-:Y:S01]  /*3ad0*/  BSSY.RECONVERGENT B0, `(.L_x_46) ;  /* 0x0000021000007945 */ /* 0x000fe20003800200 */
[----:B---3--:R-:W-:-:S09]  /*3ae0*/  IMAD.MOV.U32 R9, RZ, RZ, RZ ;  /* 0x000000ffff097224 */ /* 0x008fd200078e00ff */
        /* <DEDUP_REMOVED lines=24> */
[----:B------:R3:W5:Y:S02]  /*3c70*/  FLO.U32 R72, R11 ;  /* 0x0000000b00487300 */ /* 0x00076400000e0000 */
[----:B---3--:R-:W-:Y:S02]  /*3c80*/  LOP3.LUT R11, R77, R11, RZ, 0xc0, !PT ;  /* 0x0000000b4d0b7212 */ /* 0x008fe400078ec0ff */
[----:B-----5:R-:W-:-:S04]  /*3c90*/  ISETP.NE.AND P0, PT, R18, R72, PT ;  /* 0x000000481200720c */ /* 0x020fc80003f05270 */
[----:B------:R-:W3:Y:S09]  /*3ca0*/  POPC R11, R11 ;  /* 0x0000000b000b7309 */ /* 0x000ef20000000000 */
[----:B----4-:R-:W-:Y:S05]  /*3cb0*/  @P0 BRA `(.L_x_47) ;  /* 0x0000000000080947 */ /* 0x010fea0003800000 */
[----:B------:R-:W-:-:S06]  /*3cc0*/  IMAD R9, R12, 0x4, R16 ;  /* 0x000000040c097824 */ /* 0x000fcc00078e0210 */
[----:B---3--:R4:W3:Y:S02]  /*3cd0*/  ATOMS.ADD R9, [R9], R11 ;  /* 0x0000000b0909738c */ /* 0x0088e40000000000 */
.L_x_47:
[----:B------:R-:W-:Y:S05]  /*3ce0*/  BSYNC.RECONVERGENT B0 ;  /* 0x0000000000007941 */ /* 0x000fea0003800200 */
.L_x_46:
[----:B------:R-:W-:Y:S01]  /*3cf0*/  R2P PR, R69, 0x7f ;  /* 0x0000007f45007804 */ /* 0x000fe20000000000 */
[----:B------:R-:W-:Y:S01]  /*3d00*/  IMAD.IADD R8, R8, 0x1, R7 ;  /* 0x0000000108087824 */ /* 0x000fe200078e0207 */
[----:B------:R-:W-:Y:S11]  /*3d10*/  BSSY.RECONVERGENT B0, `(.L_x_48) ;  /* 0x0000022000007945 */ /* 0x000ff60003800200 */
[----:B------:R-:W-:-:S02]  /*3d20*/  VOTE.ANY R74, PT, P0 ;  /* 0x00000000004a7806 */ /* 0x000fc400000e0100 */
[----:B------:R-:W-:Y:S02]  /*3d30*/  VOTE.ANY R7, PT, P1 ;  /* 0x0000000000077806 */ /* 0x000fe400008e0100 */
[----:B------:R-:W-:Y:S02]  /*3d40*/  @!P0 LOP3.LUT R74, RZ, R74, RZ, 0x33, !PT ;  /* 0x0000004aff4a8212 */ /* 0x000fe400078e33ff */
[----:B------:R-:W-:Y:S02]  /*3d50*/  @!P1 LOP3.LUT R7, RZ, R7, RZ, 0x33, !PT ;  /* 0x00000007ff079212 */ /* 0x000fe400078e33ff */
[----:B------:R-:W-:Y:S02]  /*3d60*/  LOP3.LUT P0, RZ, R69, 0x80, RZ, 0xc0, !PT ;  /* 0x0000008045ff7812 */ /* 0x000fe4000780c0ff */
        /* <DEDUP_REMOVED lines=19> */
[----:B------:R3:W5:Y:S01]  /*3ea0*/  FLO.U32 R7, R74 ;  /* 0x0000004a00077300 */ /* 0x00076200000e0000 */
[----:B------:R-:W-:Y:S02]  /*3eb0*/  LOP3.LUT R75, R77, R74, RZ, 0xc0, !PT ;  /* 0x0000004a4d4b7212 */ /* 0x000fe400078ec0ff */
[----:B---3--:R3:W0:Y:S01]  /*3ec0*/  SHFL.IDX PT, R74, R9, R72, 0x1f ;  /* 0x00001f48094a7589 */ /* 0x00862200000e0000 */
[----:B-----5:R-:W-:-:S04]  /*3ed0*/  ISETP.NE.AND P0, PT, R18, R7, PT ;  /* 0x000000071200720c */ /* 0x020fc80003f05270 */
[----:B---3--:R3:W0:Y:S01]  /*3ee0*/  POPC R72, R75 ;  /* 0x0000004b00487309 */ /* 0x0086220000000000 */
[----:B------:R-:W-:-:S08]  /*3ef0*/  IMAD.MOV.U32 R9, RZ, RZ, RZ ;  /* 0x000000ffff097224 */ /* 0x000fd000078e00ff */
[----:B---3--:R-:W-:Y:S05]  /*3f00*/  @P0 BRA `(.L_x_49) ;  /* 0x0000000000080947 */ /* 0x008fea0003800000 */
[----:B------:R-:W-:-:S06]  /*3f10*/  IMAD R9, R69, 0x4, R16 ;  /* 0x0000000445097824 */ /* 0x000fcc00078e0210 */
[----:B0-----:R3:W0:Y:S02]  /*3f20*/  ATOMS.ADD R9, [R9], R72 ;  /* 0x000000480909738c */ /* 0x0016240000000000 */
.L_x_49:
[----:B------:R-:W-:Y:S05]  /*3f30*/  BSYNC.RECONVERGENT B0 ;  /* 0x0000000000007941 */ /* 0x000fea0003800200 */
.L_x_48:
[----:B------:R-:W-:Y:S01]  /*3f40*/  R2P PR, R68, 0x7f ;  /* 0x0000007f44007804 */ /* 0x000fe20000000000 */
[----:B0-----:R-:W-:Y:S01]  /*3f50*/  IMAD.IADD R5, R5, 0x1, R3 ;  /* 0x0000000105057824 */ /* 0x001fe200078e0203 */
[----:B------:R0:W0:Y:S01]  /*3f60*/  SHFL.IDX PT, R9, R9, R7, 0x1f ;  /* 0x00001f0709097589 */ /* 0x00002200000e0000 */
[----:B------:R-:W-:Y:S01]  /*3f70*/  BSSY.RECONVERGENT B0, `(.L_x_50) ;  /* 0x0000024000007945 */ /* 0x000fe20003800200 */
[----:B-1----:R-:W-:Y:S02]  /*3f80*/  IMAD.IADD R71, R0, 0x1, R71 ;  /* 0x0000000100477824 */ /* 0x002fe400078e0247 */
[----:B--2---:R-:W-:-:S07]  /*3f90*/  IMAD.MOV.U32 R0, RZ, RZ, RZ ;  /* 0x000000ffff007224 */ /* 0x004fce00078e00ff */
        /* <DEDUP_REMOVED lines=25> */
[----:B0-----:R-:W-:-:S07]  /*4130*/  LOP3.LUT R7, R77, R69, RZ, 0xc0, !PT ;  /* 0x000000454d077212 */ /* 0x001fce00078ec0ff */
[----:B------:R-:W0:Y:S01]  /*4140*/  POPC R7, R7 ;  /* 0x0000000700077309 */ /* 0x000e220000000000 */
[----:B-1----:R-:W-:-:S04]  /*4150*/  SHF.R.U64 R69, R38, UR5, R15 ;  /* 0x0000000526457c19 */ /* 0x002fc8000800120f */
[----:B------:R-:W-:Y:S02]  /*4160*/  LOP3.LUT R69, R69, UR4, RZ, 0x30, !PT ;  /* 0x0000000445457c12 */ /* 0x000fe4000f8e30ff */
[----:B--2---:R-:W-:-:S13]  /*4170*/  ISETP.NE.AND P0, PT, R18, R3, PT ;  /* 0x000000031200720c */ /* 0x004fda0003f05270 */
[----:B0-----:R-:W-:Y:S05]  /*4180*/  @P0 BRA `(.L_x_51) ;  /* 0x0000000000080947 */ /* 0x001fea0003800000 */
[----:B------:R-:W-:-:S06]  /*4190*/  IMAD R0, R68, 0x4, R16 ;  /* 0x0000000444007824 */ /* 0x000fcc00078e0210 */
[----:B------:R0:W1:Y:S02]  /*41a0*/  ATOMS.ADD R0, [R0], R7 ;  /* 0x000000070000738c */ /* 0x0000640000000000 */
.L_x_51:
[----:B------:R-:W-:Y:S05]  /*41b0*/  BSYNC.RECONVERGENT B0 ;  /* 0x0000000000007941 */ /* 0x000fea0003800200 */
.L_x_50:
[----:B------:R-:W-:Y:S01]  /*41c0*/  R2P PR, R69, 0x7f ;  /* 0x0000007f45007804 */ /* 0x000fe20000000000 */
[----:B------:R-:W-:Y:S01]  /*41d0*/  IMAD.IADD R74, R11, 0x1, R74 ;  /* 0x000000010b4a7824 */ /* 0x000fe200078e024a */
[----:B-1----:R1:W2:Y:S01]  /*41e0*/  SHFL.IDX PT, R0, R0, R3, 0x1f ;  /* 0x00001f0300007589 */ /* 0x0022a200000e0000 */
[----:B------:R-:W-:Y:S01]  /*41f0*/  BSSY.RECONVERGENT B0, `(.L_x_52) ;  /* 0x0000024000007945 */ /* 0x000fe20003800200 */
[----:B------:R-:W-:Y:S02]  /*4200*/  IMAD.IADD R9, R72, 0x1, R9 ;  /* 0x0000000148097824 */ /* 0x000fe400078e0209 */
[----:B---3--:R-:W-:-:S07]  /*4210*/  IMAD.MOV.U32 R72, RZ, RZ, RZ ;  /* 0x000000ffff487224 */ /* 0x008fce00078e00ff */
[----:B------:R-:W-:Y:S02]  /*4220*/  VOTE.ANY R68, PT, P0 ;  /* 0x0000000000447806 */ /* 0x000fe400000e0100 */
[----:B----4-:R-:W-:Y:S02]  /*4230*/  VOTE.ANY R11, PT, P1 ;  /* 0x00000000000b7806 */ /* 0x010fe400008e0100 */
        /* <DEDUP_REMOVED lines=22> */
[----:B------:R3:W4:Y:S01]  /*43a0*/  FLO.U32 R11, R68 ;  /* 0x00000044000b7300 */ /* 0x00072200000e0000 */
[----:B-1----:R-:W-:-:S07]  /*43b0*/  LOP3.LUT R3, R77, R68, RZ, 0xc0, !PT ;  /* 0x000000444d037212 */ /* 0x002fce00078ec0ff */
[----:B------:R-:W1:Y:S01]  /*43c0*/  POPC R3, R3 ;  /* 0x0000000300037309 */ /* 0x000e620000000000 */
[----:B---3--:R-:W-:-:S04]  /*43d0*/  SHF.R.U64 R68, R36, UR5, R13 ;  /* 0x0000000524447c19 */ /* 0x008fc8000800120d */
[----:B------:R-:W-:Y:S02]  /*43e0*/  LOP3.LUT R68, R68, UR4, RZ, 0x30, !PT ;  /* 0x0000000444447c12 */ /* 0x000fe4000f8e30ff */
[----:B----4-:R-:W-:-:S13]  /*43f0*/  ISETP.NE.AND P0, PT, R18, R11, PT ;  /* 0x0000000b1200720c */ /* 0x010fda0003f05270 */
[----:B-12---:R-:W-:Y:S05]  /*4400*/  @P0 BRA `(.L_x_53) ;  /* 0x0000000000080947 */ /* 0x006fea0003800000 */
[----:B------:R-:W-:-:S05]  /*4410*/  IMAD R69, R69, 0x4, R16 ;  /* 0x0000000445457824 */ /* 0x000fca00078e0210 */
[----:B------:R1:W2:Y:S02]  /*4420*/  ATOMS.ADD R72, [R69], R3 ;  /* 0x000000034548738c */ /* 0x0002a40000000000 */
.L_x_53:
[----:B------:R-:W-:Y:S05]  /*4430*/  BSYNC.RECONVERGENT B0 ;  /* 0x0000000000007941 */ /* 0x000fea0003800200 */
.L_x_52:
[----:B------:R-:W-:Y:S01]  /*4440*/  R2P PR, R68, 0x7f ;  /* 0x0000007f44007804 */ /* 0x000fe20000000000 */
[----:B--2---:R2:W3:Y:S01]  /*4450*/  SHFL.IDX PT, R11, R72, R11, 0x1f ;  /* 0x00001f0b480b7589 */ /* 0x0044e200000e0000 */
[----:B------:R-:W-:Y:S01]  /*4460*/  BSSY.RECONVERGENT B0, `(.L_x_54) ;  /* 0x0000021000007945 */ /* 0x000fe20003800200 */
[----:B------:R-:W-:-:S10]  /*4470*/  IMAD.MOV.U32 R75, RZ, RZ, RZ ;  /* 0x000000ffff4b7224 */ /* 0x000fd400078e00ff */
[----:B-1----:R-:W-:Y:S02]  /*4480*/  VOTE.ANY R69, PT, P0 ;  /* 0x0000000000457806 */ /* 0x002fe400000e0100 */
[----:B--2---:R-:W-:Y:S02]  /*4490*/  VOTE.ANY R72, PT, P1 ;  /* 0x0000000000487806 */ /* 0x004fe400008e0100 */
        /* <DEDUP_REMOVED lines=22> */
[----:B------:R-:W1:Y:S01]  /*4600*/  FLO.U32 R69, R72 ;  /* 0x0000004800457300 */ /* 0x000e6200000e0000 */
[----:B------:R-:W-:-:S07]  /*4610*/  LOP3.LUT R77, R77, R72, RZ, 0xc0, !PT ;  /* 0x000000484d4d7212 */ /* 0x000fce00078ec0ff */
[----:B------:R2:W4:Y:S01]  /*4620*/  POPC R72, R77 ;  /* 0x0000004d00487309 */ /* 0x0005220000000000 */
[----:B-1----:R-:W-:-:S13]  /*4630*/  ISETP.NE.AND P0, PT, R18, R69, PT ;  /* 0x000000451200720c */ /* 0x002fda0003f05270 */
[----:B--234-:R-:W-:Y:S05]  /*4640*/  @P0 BRA `(.L_x_55) ;  /* 0x0000000000080947 */ /* 0x01cfea0003800000 */
[----:B------:R-:W-:-:S06]  /*4650*/  IMAD R75, R68, 0x4, R16 ;  /* 0x00000004444b7824 */ /* 0x000fcc00078e0210 */
[----:B------:R1:W2:Y:S02]  /*4660*/  ATOMS.ADD R75, [R75], R72 ;  /* 0x000000484b4b738c */ /* 0x0002a40000000000 */
.L_x_55:
[----:B------:R-:W-:Y:S05]  /*4670*/  BSYNC.RECONVERGENT B0 ;  /* 0x0000000000007941 */ /* 0x000fea0003800200 */
.L_x_54:
[----:B------:R-:W3:Y:S01]  /*4680*/  LDL.LU R68, [R1+0x10] ;  /* 0x0000100001447983 */ /* 0x000ee20000300800 */
[----:B------:R-:W-:Y:S01]  /*4690*/  IMAD.IADD R0, R7, 0x1, R0 ;  /* 0x0000000107007824 */ /* 0x000fe200078e0200 */
[----:B------:R-:W-:Y:S01]  /*46a0*/  LEA R37, R76, UR6, 0x3 ;  /* 0x000000064c257c11 */ /* 0x000fe2000f8e18ff */
[----:B------:R-:W-:Y:S01]  /*46b0*/  IMAD.MOV.U32 R24, RZ, RZ, R58 ;  /* 0x000000ffff187224 */ /* 0x000fe200078e003a */
[----:B------:R-:W-:Y:S01]  /*46c0*/  BAR.SYNC.DEFER_BLOCKING 0x0 ;  /* 0x0000000000007b1d */ /* 0x000fe20000010000 */
[----:B0-----:R-:W-:Y:S01]  /*46d0*/  LEA R7, R6, UR6, 0x3 ;  /* 0x0000000606077c11 */ /* 0x001fe2000f8e18ff */
[----:B------:R-:W-:Y:S01]  /*46e0*/  IMAD.MOV.U32 R26, RZ, RZ, R56 ;  /* 0x000000ffff1a7224 */ /* 0x000fe200078e0038 */
[----:B------:R-:W-:Y:S01]  /*46f0*/  LEA R73, R73, UR6, 0x3 ;  /* 0x0000000649497c11 */ /* 0x000fe2000f8e18ff */
[----:B------:R-:W-:Y:S01]  /*4700*/  IMAD.IADD R6, R3, 0x1, R11 ;  /* 0x0000000103067824 */ /* 0x000fe200078e020b */
[----:B------:R-:W-:Y:S01]  /*4710*/  LEA R3, R4, UR6, 0x3 ;  /* 0x0000000604037c11 */ /* 0x000fe2000f8e18ff */
[----:B------:R-:W-:Y:S01]  /*4720*/  IMAD.MOV.U32 R22, RZ, RZ, R54 ;  /* 0x000000ffff167224 */ /* 0x000fe200078e0036 */
[----:B------:R-:W-:Y:S01]  /*4730*/  LEA R11, R8, UR6, 0x3 ;  /* 0x00000006080b7c11 */ /* 0x000fe2000f8e18ff */
[----:B--2---:R-:W0:Y:S01]  /*4740*/  SHFL.IDX PT, R75, R75, R69, 0x1f ;  /* 0x00001f454b4b7589 */ /* 0x004e2200000e0000 */
[----:B------:R-:W-:Y:S01]  /*4750*/  IMAD.MOV.U32 R20, RZ, RZ, R52 ;  /* 0x000000ffff147224 */ /* 0x000fe200078e0034 */
[----:B------:R-:W-:Y:S01]  /*4760*/  LEA R5, R5, UR6, 0x3 ;  /* 0x0000000605057c11 */ /* 0x000fe2000f8e18ff */
[----:B------:R-:W-:Y:S01]  /*4770*/  IMAD.MOV.U32 R18, RZ, RZ, R50 ;  /* 0x000000ffff127224 */ /* 0x000fe200078e0032 */
[----:B------:R-:W-:Y:S01]  /*4780*/  LEA R71, R71, UR6, 0x3 ;  /* 0x0000000647477c11 */ /* 0x000fe2000f8e18ff */
[----:B------:R-:W-:Y:S01]  /*4790*/  IMAD.MOV.U32 R16, RZ, RZ, R48 ;  /* 0x000000ffff107224 */ /* 0x000fe200078e0030 */
[----:B------:R-:W-:Y:S01]  /*47a0*/  LEA R41, R9, UR6, 0x3 ;  /* 0x0000000609297c11 */ /* 0x000fe2000f8e18ff */
[----:B------:R-:W-:Y:S01]  /*47b0*/  IMAD.MOV.U32 R34, RZ, RZ, R46 ;  /* 0x000000ffff227224 */ /* 0x000fe200078e002e */
[----:B------:R-:W-:Y:S01]  /*47c0*/  LEA R39, R0, UR6, 0x3 ;  /* 0x0000000600277c11 */ /* 0x000fe2000f8e18ff */
[----:B------:R-:W-:Y:S01]  /*47d0*/  IMAD.MOV.U32 R32, RZ, RZ, R44 ;  /* 0x000000ffff207224 */ /* 0x000fe200078e002c */
[----:B------:R-:W-:Y:S01]  /*47e0*/  BSSY B1, `(.L_x_56) ;  /* 0x0000041000017945 */ /* 0x000fe20003800000 */
[----:B------:R-:W-:Y:S01]  /*47f0*/  IMAD.MOV.U32 R30, RZ, RZ, R42 ;  /* 0x000000ffff1e7224 */ /* 0x000fe200078e002a */
[----:B------:R-:W-:Y:S01]  /*4800*/  LEA R0, R61, UR6, 0x3 ;  /* 0x000000063d007c11 */ /* 0x000fe2000f8e18ff */
[----:B------:R-:W-:-:S02]  /*4810*/  IMAD.MOV.U32 R28, RZ, RZ, R40 ;  /* 0x000000ffff1c7224 */ /* 0x000fc400078e0028 */
[----:B------:R-:W-:Y:S01]  /*4820*/  IMAD.MOV.U32 R14, RZ, RZ, R38 ;  /* 0x000000ffff0e7224 */ /* 0x000fe200078e0026 */
[----:B------:R2:W-:Y:S01]  /*4830*/  STS.64 [R37+-0x8], R24 ;  /* 0xfffff81825007388 */ /* 0x0005e20000000a00 */
[----:B------:R-:W-:-:S03]  /*4840*/  IMAD.MOV.U32 R12, RZ, RZ, R36 ;  /* 0x000000ffff0c7224 */ /* 0x000fc600078e0024 */
[----:B------:R4:W-:Y:S01]  /*4850*/  STS.64 [R7+-0x8], R26 ;  /* 0xfffff81a07007388 */ /* 0x0009e20000000a00 */
[----:B0-----:R-:W-:-:S03]  /*4860*/  IMAD.IADD R75, R72, 0x1, R75 ;  /* 0x00000001484b7824 */ /* 0x001fc600078e024b */
[----:B------:R-:W-:Y:S01]  /*4870*/  STS.64 [R3+-0x8], R22 ;  /* 0xfffff81603007388 */ /* 0x000fe20000000a00 */
[----:B--2---:R-:W-:-:S03]  /*4880*/  LEA R25, R74, UR6, 0x3 ;  /* 0x000000064a197c11 */ /* 0x004fc6000f8e18ff */
[----:B------:R-:W-:Y:S01]  /*4890*/  STS.64 [R73+-0x8], R20 ;  /* 0xfffff81449007388 */ /* 0x000fe20000000a00 */
[----:B------:R-:W-:Y:S02]  /*48a0*/  LEA R9, R75, UR6, 0x3 ;  /* 0x000000064b097c11 */ /* 0x000fe4000f8e18ff */
[----:B----4-:R-:W-:Y:S01]  /*48b0*/  LEA R27, R6, UR6, 0x3 ;  /* 0x00000006061b7c11 */ /* 0x010fe2000f8e18ff */
[----:B------:R0:W-:Y:S04]  /*48c0*/  STS.64 [R11+-0x8], R18 ;  /* 0xfffff8120b007388 */ /* 0x0001e80000000a00 */
[----:B------:R2:W-:Y:S04]  /*48d0*/  STS.64 [R5+-0x8], R16 ;  /* 0xfffff81005007388 */ /* 0x0005e80000000a00 */
[----:B------:R2:W-:Y:S04]  /*48e0*/  STS.64 [R71+-0x8], R34 ;  /* 0xfffff82247007388 */ /* 0x0005e80000000a00 */
[----:B------:R2:W-:Y:S01]  /*48f0*/  STS.64 [R25+-0x8], R32 ;  /* 0xfffff82019007388 */ /* 0x0005e20000000a00 */
[----:B0-----:R-:W-:-:S03]  /*4900*/  SHF.R.S32.HI R19, RZ, 0x1f, R2 ;  /* 0x0000001fff137819 */ /* 0x001fc60000011402 */
[----:B------:R2:W-:Y:S04]  /*4910*/  STS.64 [R41+-0x8], R30 ;  /* 0xfffff81e29007388 */ /* 0x0005e80000000a00 */
[----:B------:R2:W-:Y:S04]  /*4920*/  STS.64 [R39+-0x8], R28 ;  /* 0xfffff81c27007388 */ /* 0x0005e80000000a00 */
[----:B------:R2:W-:Y:S04]  /*4930*/  STS.64 [R27+-0x8], R14 ;  /* 0xfffff80e1b007388 */ /* 0x0005e80000000a00 */
[----:B------:R2:W-:Y:S01]  /*4940*/  STS.64 [R9+-0x8], R12 ;  /* 0xfffff80c09007388 */ /* 0x0005e20000000a00 */
[----:B---3--:R-:W-:-:S13]  /*4950*/  ISETP.NE.AND P0, PT, R68, RZ, PT ;  /* 0x000000ff4400720c */ /* 0x008fda0003f05270 */
[----:B--2---:R-:W-:Y:S05]  /*4960*/  @P0 BRA `(.L_x_57) ;  /* 0x0000000000a00947 */ /* 0x004fea0003800000 */
[----:B------:R-:W2:Y:S01]  /*4970*/  LDG.E.64 R66, desc[UR8][R66.64] ;  /* 0x0000000842427981 */ /* 0x000ea2000c1e1b00 */
[----:B------:R-:W-:Y:S01]  /*4980*/  UISETP.GE.AND UP0, UPT, UR7, 0x1, UPT ;  /* 0x000000010700788c */ /* 0x000fe2000bf06270 */
[----:B------:R-:W-:Y:S01]  /*4990*/  IMAD.MOV.U32 R15, RZ, RZ, R10 ;  /* 0x000000ffff0f7224 */ /* 0x000fe200078e000a */
[----:B--2---:R-:W-:-:S05]  /*49a0*/  IADD3 R12, P0, PT, -R2, R66, RZ ;  /* 0x00000042020c7210 */ /* 0x004fca0007f1e1ff */
[----:B------:R-:W-:-:S05]  /*49b0*/  IMAD.X R13, R67, 0x1, ~R19, P0 ;  /* 0x00000001430d7824 */ /* 0x000fca00000e0e13 */
[----:B------:R0:W-:Y:S01]  /*49c0*/  STS.64 [R0+0x9000], R12 ;  /* 0x0090000c00007388 */ /* 0x0001e20000000a00 */
[----:B------:R-:W-:Y:S05]  /*49d0*/  BRA.U !UP0, `(.L_x_58) ;  /* 0x00000001086c7547 */ /* 0x000fea000b800000 */
[----:B------:R-:W-:Y:S01]  /*49e0*/  BSSY B0, `(.L_x_59) ;  /* 0x0000019000007945 */ /* 0x000fe20003800000 */
[----:B------:R-:W-:Y:S02]  /*49f0*/  IMAD.MOV.U32 R4, RZ, RZ, -0x1 ;  /* 0xffffffffff047424 */ /* 0x000fe400078e00ff */
[----:B------:R-:W-:Y:S02]  /*4a00*/  IMAD.U32 R6, RZ, RZ, UR7 ;  /* 0x00000007ff067e24 */ /* 0x000fe4000f8e00ff */
[----:B------:R-:W-:-:S07]  /*4a10*/  IMAD.MOV.U32 R15, RZ, RZ, R10 ;  /* 0x000000ffff0f7224 */ /* 0x000fce00078e000a */
.L_x_63:
[----:B0-----:R-:W0:Y:S01]  /*4a20*/  LDC.64 R12, c[0x0][0x380] ;  /* 0x0000e000ff0c7b82 */ /* 0x001e220000000a00 */
[----:B------:R-:W-:Y:S01]  /*4a30*/  VIADD R21, R6, 0xffffffff ;  /* 0xffffffff06157836 */ /* 0x000fe20000000000 */
[----:B------:R-:W-:Y:S03]  /*4a40*/  BSSY B2, `(.L_x_60) ;  /* 0x0000008000027945 */ /* 0x000fe60003800000 */
[----:B------:R-:W-:-:S04]  /*4a50*/  IMAD R17, R21, 0x100, R61 ;  /* 0x0000010015117824 */ /* 0x000fc800078e023d */
[----:B0-----:R-:W-:-:S07]  /*4a60*/  IMAD.WIDE R12, R17, 0x4, R12 ;  /* 0x00000004110c7825 */ /* 0x001fce00078e020c */
.L_x_61:
[----:B------:R-:W-:Y:S05]  /*4a70*/  YIELD ;  /* 0x0000000000007946 */ /* 0x000fea0003800000 */
[----:B------:R0:W-:Y:S06]  /*4a80*/  MEMBAR.SC.CTA ;  /* 0x0000000000007992 */ /* 0x0001ec0000000000 */
[----:B0-----:R-:W2:Y:S02]  /*4a90*/  LDG.E.STRONG.SYS R8, desc[UR8][R12.64] ;  /* 0x000000080c087981 */ /* 0x001ea4000c1f5900 */
[----:B--2---:R-:W-:-:S13]  /*4aa0*/  ISETP.NE.AND P0, PT, R8, RZ, PT ;  /* 0x000000ff0800720c */ /* 0x004fda0003f05270 */
[----:B------:R-:W-:Y:S05]  /*4ab0*/  @!P0 BRA `(.L_x_61) ;  /* 0xfffffffc00ec8947 */ /* 0x000fea000383ffff */
[----:B------:R-:W-:Y:S05]  /*4ac0*/  BSYNC B2 ;  /* 0x0000000000027941 */ /* 0x000fea0003800000 */
.L_x_60:
[----:B------:R-:W-:Y:S01]  /*4ad0*/  BSSY.RECONVERGENT B2, `(.L_x_62) ;  /* 0x0000006000027945 */ /* 0x000fe20003800200 */
[C---:B------:R-:W-:Y:S02]  /*4ae0*/  ISETP.GT.AND P0, PT, R8.reuse, -0x1, PT ;  /* 0xffffffff0800780c */ /* 0x040fe40003f04270 */
[----:B------:R-:W-:Y:S01]  /*4af0*/  LOP3.LUT R8, R8, 0x3fffffff, RZ, 0xc0, !PT ;  /* 0x3fffffff08087812 */ /* 0x000fe200078ec0ff */
[----:B------:R-:W-:Y:S05]  /*4b00*/  WARPSYNC.EXCLUSIVE R4 ;  /* 0x0000000004007348 */ /* 0x000fea0003a00000 */
[----:B------:R-:W-:-:S05]  /*4b10*/  IMAD.IADD R15, R8, 0x1, R15 ;  /* 0x00000001080f7824 */ /* 0x000fca00078e020f */
[----:B------:R-:W-:-:S07]  /*4b20*/  VOTE.ANY R4, PT, P0 ;  /* 0x0000000000047806 */ /* 0x000fce00000e0100 */
[----:B------:R-:W-:Y:S05]  /*4b30*/  BSYNC.RECONVERGENT B2 ;  /* 0x0000000000027941 */ /* 0x000fea0003800200 */
.L_x_62:
[----:B------:R-:W-:Y:S01]  /*4b40*/  ISETP.GT.U32.AND P1, PT, R6, 0x1, PT ;  /* 0x000000010600780c */ /* 0x000fe20003f24070 */
[----:B------:R-:W-:-:S12]  /*4b50*/  IMAD.MOV.U32 R6, RZ, RZ, R21 ;  /* 0x000000ffff067224 */ /* 0x000fd800078e0015 */
[----:B------:R-:W-:Y:S05]  /*4b60*/  @P0 BRA P1, `(.L_x_63) ;  /* 0xfffffffc00ac0947 */ /* 0x000fea000083ffff */
[----:B------:R-:W-:Y:S05]  /*4b70*/  BSYNC B0 ;  /* 0x0000000000007941 */ /* 0x000fea0003800000 */
.L_x_59:
[----:B------:R2:W3:Y:S02]  /*4b80*/  LDS.64 R12, [R0+0x9000] ;  /* 0x00900000000c7984 */ /* 0x0004e40000000a00 */
.L_x_58:
[C---:B------:R-:W-:Y:S01]  /*4b90*/  IMAD.IADD R17, R15.reuse, 0x1, -R10 ;  /* 0x000000010f117824 */ /* 0x040fe200078e0a0a */
[----:B------:R-:W-:-:S04]  /*4ba0*/  LOP3.LUT R15, R15, 0x80000000, RZ, 0xfc, !PT ;  /* 0x800000000f0f7812 */ /* 0x000fc800078efcff */
[C---:B0--3--:R-:W-:Y:S01]  /*4bb0*/  IADD3 R12, P0, PT, R17.reuse, R12, RZ ;  /* 0x0000000c110c7210 */ /* 0x049fe20007f1e0ff */
[----:B------:R0:W-:Y:S03]  /*4bc0*/  STG.E.STRONG.SYS desc[UR8][R62.64], R15 ;  /* 0x0000000f3e007986 */ /* 0x0001e6000c115908 */
[----:B------:R-:W-:-:S05]  /*4bd0*/  LEA.HI.X.SX32 R13, R17, R13, 0x1, P0 ;  /* 0x0000000d110d7211 */ /* 0x000fca00000f0eff */
[----:B------:R0:W-:Y:S04]  /*4be0*/  STS.64 [R0+0x9000], R12 ;  /* 0x0090000c00007388 */ /* 0x0001e80000000a00 */
.L_x_57:
[----:B------:R-:W-:Y:S05]  /*4bf0*/  BSYNC B1 ;  /* 0x0000000000017941 */ /* 0x000fea0003800000 */
.L_x_56:
[----:B------:R-:W3:Y:S08]  /*4c00*/  LDC R4, c[0x0][0x3c0] ;  /* 0x0000f000ff047b82 */ /* 0x000ef00000000800 */
[----:B0-----:R-:W0:Y:S01]  /*4c10*/  LDC.64 R14, c[0x0][0x390] ;  /* 0x0000e400ff0e7b82 */ /* 0x001e220000000a00 */
[----:B---3--:R-:W-:Y:S02]  /*4c20*/  ISETP.LE.AND P0, PT, R4, UR11, PT ;  /* 0x0000000b04007c0c */ /* 0x008fe4000bf03270 */
[----:B0-----:R-:W-:-:S04]  /*4c30*/  ISETP.EQ.U32.AND P1, PT, R14, RZ, PT ;  /* 0x000000ff0e00720c */ /* 0x001fc80003f22070 */
[----:B------:R-:W-:-:S04]  /*4c40*/  ISETP.EQ.OR.EX P0, PT, R15, RZ, !P0, P1 ;  /* 0x000000ff0f00720c */ /* 0x000fc80004702710 */
[----:B------:R-:W-:-:S13]  /*4c50*/  ISETP.GT.U32.OR P0, PT, R61, 0xff, P0 ;  /* 0x000000ff3d00780c */ /* 0x000fda0000704470 */
[----:B------:R-:W-:Y:S05]  /*4c60*/  @P0 BRA `(.L_x_64) ;  /* 0x00000000001c0947 */ /* 0x000fea0003800000 */
[----:B------:R-:W0:Y:S01]  /*4c70*/  LDS.64 R12, [R0+0x9000] ;  /* 0x00900000000c7984 */ /* 0x000e220000000a00 */
[C---:B------:R-:W-:Y:S02]  /*4c80*/  LEA R14, P2, R61.reuse, R14, 0x3 ;  /* 0x0000000e3d0e7211 */ /* 0x040fe400078418ff */
[--C-:B------:R-:W-:Y:S02]  /*4c90*/  SHF.R.S32.HI R6, RZ, 0x1f, R10.reuse ;  /* 0x0000001fff067819 */ /* 0x100fe4000001140a */
[----:B------:R-:W-:Y:S02]  /*4ca0*/  LEA.HI.X R15, R61, R15, RZ, 0x3, P2 ;  /* 0x0000000f3d0f7211 */ /* 0x000fe400010f1cff */
[----:B0-----:R-:W-:-:S04]  /*4cb0*/  IADD3 R12, P0, P1, R12, R2, R10 ;  /* 0x000000020c0c7210 */ /* 0x001fc8000791e00a */
[----:B------:R-:W-:-:S05]  /*4cc0*/  IADD3.X R13, PT, PT, R13, R19, R6, P0, P1 ;  /* 0x000000130d0d7210 */ /* 0x000fca00007e2406 */
[----:B------:R0:W-:Y:S04]  /*4cd0*/  STG.E.64 desc[UR8][R14.64], R12 ;  /* 0x0000000c0e007986 */ /* 0x0001e8000c101b08 */
.L_x_64:
[----:B------:R-:W-:Y:S01]  /*4ce0*/  ISETP.LT.AND P5, PT, R4, UR11, PT ;  /* 0x0000000b04007c0c */ /* 0x000fe2000bfa1270 */
[----:B------:R-:W-:Y:S05]  /*4cf0*/  WARPSYNC.ALL ;  /* 0x0000000000007948 */ /* 0x000fea0003800000 */
[----:B------:R-:W-:Y:S07]  /*4d00*/  BAR.SYNC.DEFER_BLOCKING 0x0 ;  /* 0x0000000000007b1d */ /* 0x000fee0000010000 */
[----:B------:R-:W-:Y:S05]  /*4d10*/  @P5 BRA `(.L_x_65) ;  /* 0x0000000800785947 */ /* 0x000fea0003800000 */
[----:B0-----:R-:W0:Y:S01]  /*4d20*/  LDS.64 R12, [R0] ;  /* 0x00000000000c7984 */ /* 0x001e220000000a00 */
[----:B------:R-:W0:Y:S01]  /*4d30*/  LDCU UR5, c[0x0][0x3c4] ;  /* 0x00007880ff0577ac */ /* 0x000e220008000800 */
[----:B------:R-:W3:Y:S01]  /*4d40*/  LDCU.64 UR10, c[0x0][0x3a0] ;  /* 0x00007400ff0a77ac */ /* 0x000ee20008000a00 */
[----:B0-----:R-:W-:Y:S01]  /*4d50*/  SHF.R.U64 R2, R12, UR5, R13 ;  /* 0x000000050c027c19 */ /* 0x001fe2000800120d */
[----:B------:R-:W-:Y:S01]  /*4d60*/  IMAD.MOV.U32 R16, RZ, RZ, R12 ;  /* 0x000000ffff107224 */ /* 0x000fe200078e000c */
[----:B------:R-:W-:Y:S02]  /*4d70*/  LOP3.LUT R17, R13, 0x80000000, RZ, 0x3c, !PT ;  /* 0x800000000d117812 */ /* 0x000fe400078e3cff */
[----:B------:R-:W-:-:S04]  /*4d80*/  LOP3.LUT R2, R2, UR4, RZ, 0x30, !PT ;  /* 0x0000000402027c12 */ /* 0x000fc8000f8e30ff */
[----:B------:R-:W-:-:S05]  /*4d90*/  LEA R2, R2, UR6, 0x3 ;  /* 0x0000000602027c11 */ /* 0x000fca000f8e18ff */
[----:B------:R-:W0:Y:S02]  /*4da0*/  LDS.64 R14, [R2+0x9000] ;  /* 0x00900000020e7984 */ /* 0x000e240000000a00 */
[----:B0-----:R-:W-:-:S05]  /*4db0*/  IADD3 R4, P0, PT, R14, R61, RZ ;  /* 0x0000003d0e047210 */ /* 0x001fca0007f1e0ff */
[----:B------:R-:W-:Y:S01]  /*4dc0*/  IMAD.X R15, RZ, RZ, R15, P0 ;  /* 0x000000ffff0f7224 */ /* 0x000fe200000e060f */
[----:B---3--:R-:W-:-:S04]  /*4dd0*/  LEA R18, P0, R4, UR10, 0x3 ;  /* 0x0000000a04127c11 */ /* 0x008fc8000f8018ff */
[----:B------:R-:W-:-:S05]  /*4de0*/  LEA.HI.X R19, R4, UR11, R15, 0x3, P0 ;  /* 0x0000000b04137c11 */ /* 0x000fca00080f1c0f */
[----:B------:R-:W-:Y:S01]  /*4df0*/  STG.E.64 desc[UR8][R18.64], R16 ;  /* 0x0000001012007986 */ /* 0x000fe2000c101b08 */
[----:B------:R-:W-:-:S03]  /*4e00*/  NOP ;  /* 0x0000000000007918 */ /* 0x000fc60000000000 */
[----:B------:R-:W0:Y:S02]  /*4e10*/  LDS.64 R12, [R0+0xc00] ;  /* 0x000c0000000c7984 */ /* 0x000e240000000a00 */
        /* <DEDUP_REMOVED lines=8> */
[----:B------:R-:W-:-:S04]  /*4ea0*/  LEA R22, P0, R4, UR10, 0x3 ;  /* 0x0000000a04167c11 */ /* 0x000fc8000f8018ff */
        /* <DEDUP_REMOVED lines=121> */
[----:B0-----:R-:W-:Y:S02]  /*5640*/  SHF.R.U64 R4, R12, UR5, R13 ;  /* 0x000000050c047c19 */ /* 0x001fe4000800120d */
        /* <DEDUP_REMOVED lines=8> */
[----:B------:R0:W-:Y:S01]  /*56d0*/  STG.E.64 desc[UR8][R14.64+0x8400], R12 ;  /* 0x0084000c0e007986 */ /* 0x0001e2000c101b08 */
[----:B------:R-:W-:Y:S01]  /*56e0*/  NOP ;  /* 0x0000000000007918 */ /* 0x000fe20000000000 */
[----:B------:R-:W-:Y:S05]  /*56f0*/  BRA `(.L_x_66) ;  /* 0x0000000c00947947 */ /* 0x000fea0003800000 */
.L_x_65:
[----:B0-----:R-:W-:Y:S01]  /*5700*/  IMAD.U32 R13, RZ, RZ, UR7 ;  /* 0x00000007ff0d7e24 */ /* 0x001fe2000f8e00ff */
[----:B------:R-:W-:Y:S01]  /*5710*/  BSSY.RECONVERGENT B0, `(.L_x_67) ;  /* 0x000001c000007945 */ /* 0x000fe20003800200 */
[----:B------:R-:W-:Y:S02]  /*5720*/  VIADD R2, R61, 0x180 ;  /* 0x000001803d027836 */ /* 0x000fe40000000000 */
[----:B------:R-:W-:Y:S02]  /*5730*/  IMAD R13, R13, -0x1200, R4 ;  /* 0xffffee000d0d7824 */ /* 0x000fe400078e0204 */
[C---:B------:R-:W-:Y:S02]  /*5740*/  VIADD R4, R61.reuse, 0x300 ;  /* 0x000003003d047836 */ /* 0x040fe40000000000 */
[C---:B------:R-:W-:Y:S01]  /*5750*/  VIADD R6, R61.reuse, 0x480 ;  /* 0x000004803d067836 */ /* 0x040fe20000000000 */
[CC--:B------:R-:W-:Y:S02]  /*5760*/  ISETP.GE.AND P2, PT, R61.reuse, R13.reuse, PT ;  /* 0x0000000d3d00720c */ /* 0x0c0fe40003f46270 */
[-C--:B------:R-:W-:Y:S01]  /*5770*/  ISETP.GE.AND P0, PT, R4, R13.reuse, PT ;  /* 0x0000000d0400720c */ /* 0x080fe20003f06270 */
[C---:B------:R-:W-:Y:S01]  /*5780*/  VIADD R4, R61.reuse, 0x780 ;  /* 0x000007803d047836 */ /* 0x040fe20000000000 */
[-C--:B------:R-:W-:Y:S01]  /*5790*/  ISETP.GE.AND P1, PT, R2, R13.reuse, PT ;  /* 0x0000000d0200720c */ /* 0x080fe20003f26270 */
[----:B------:R-:W-:Y:S01]  /*57a0*/  VIADD R2, R61, 0x600 ;  /* 0x000006003d027836 */ /* 0x000fe20000000000 */
[----:B------:R-:W-:-:S02]  /*57b0*/  ISETP.GE.AND P6, PT, R6, R13, PT ;  /* 0x0000000d0600720c */ /* 0x000fc40003fc6270 */
[-C--:B------:R-:W-:Y:S01]  /*57c0*/  ISETP.GE.AND P3, PT, R4, R13.reuse, PT ;  /* 0x0000000d0400720c */ /* 0x080fe20003f66270 */
[----:B------:R-:W-:Y:S01]  /*57d0*/  VIADD R4, R61, 0x900 ;  /* 0x000009003d047836 */ /* 0x000fe20000000000 */
[----:B------:R-:W-:-:S03]  /*57e0*/  ISETP.GE.AND P4, PT, R2, R13, PT ;  /* 0x0000000d0200720c */ /* 0x000fc60003f86270 */
[----:B------:R-:W-:Y:S10]  /*57f0*/  @P2 BRA `(.L_x_68) ;  /* 0x0000000000342947 */ /* 0x000ff40003800000 */
[----:B------:R-:W0:Y:S01]  /*5800*/  LDS.64 R14, [R0] ;  /* 0x00000000000e7984 */ /* 0x000e220000000a00 */
[----:B------:R-:W0:Y:S01]  /*5810*/  LDCU UR5, c[0x0][0x3c4] ;  /* 0x00007880ff0577ac */ /* 0x000e220008000800 */
[----:B------:R-:W3:Y:S01]  /*5820*/  LDCU.64 UR10, c[0x0][0x3a0] ;  /* 0x00007400ff0a77ac */ /* 0x000ee20008000a00 */
[----:B0-----:R-:W-:Y:S02]  /*5830*/  SHF.R.U64 R2, R14, UR5, R15 ;  /* 0x000000050e027c19 */ /* 0x001fe4000800120f */
        /* <DEDUP_REMOVED lines=8> */
[----:B------:R0:W-:Y:S04]  /*58c0*/  STG.E.64 desc[UR8][R16.64], R14 ;  /* 0x0000000e10007986 */ /* 0x0001e8000c101b08 */
.L_x_68:
[----:B------:R-:W-:Y:S05]  /*58d0*/  BSYNC.RECONVERGENT B0 ;  /* 0x0000000000007941 */ /* 0x000fea0003800200 */
.L_x_67:
[----:B------:R-:W-:Y:S01]  /*58e0*/  NOP ;  /* 0x0000000000007918 */ /* 0x000fe20000000000 */
[----:B------:R-:W-:Y:S01]  /*58f0*/  BSSY.RECONVERGENT B0, `(.L_x_69) ;  /* 0x0000011000007945 */ /* 0x000fe20003800200 */
[----:B------:R-:W-:Y:S01]  /*5900*/  ISETP.GE.AND P2, PT, R4, R13, PT ;  /* 0x0000000d0400720c */ /* 0x000fe20003f46270 */
[----:B------:R-:W-:Y:S02]  /*5910*/  VIADD R4, R61, 0xa80 ;  /* 0x00000a803d047836 */ /* 0x000fe40000000000 */
[----:B------:R-:W-:Y:S10]  /*5920*/  @P1 BRA `(.L_x_70) ;  /* 0x0000000000341947 */ /* 0x000ff40003800000 */
[----:B0-----:R-:W0:Y:S01]  /*5930*/  LDS.64 R14, [R0+0xc00] ;  /* 0x000c0000000e7984 */ /* 0x001e220000000a00 */
        /* <DEDUP_REMOVED lines=12> */
.L_x_70:
[----:B------:R-:W-:Y:S05]  /*5a00*/  BSYNC.RECONVERGENT B0 ;  /* 0x0000000000007941 */ /* 0x000fea0003800200 */
.L_x_69:
[----:B------:R-:W-:Y:S01]  /*5a10*/  NOP ;  /* 0x0000000000007918 */ /* 0x000fe20000000000 */
[----:B------:R-:W-:Y:S01]  /*5a20*/  BSSY.RECONVERGENT B0, `(.L_x_71) ;  /* 0x0000011000007945 */ /* 0x000fe20003800200 */
[----:B------:R-:W-:Y:S02]  /*5a30*/  ISETP.GE.AND P1, PT, R4, R13, PT ;  /* 0x0000000d0400720c */ /* 0x000fe40003f26270 */
[----:B------:R-:W-:Y:S01]  /*5a40*/  LOP3.LUT R4, R61, 0xc00, RZ, 0xfc, !PT ;  /* 0x00000c003d047812 */ /* 0x000fe200078efcff */
[----:B------:R-:W-:Y:S10]  /*5a50*/  @P0 BRA `(.L_x_72) ;  /* 0x0000000000340947 */ /* 0x000ff40003800000 */
[----:B0--3--:R-:W0:Y:S01]  /*5a60*/  LDS.64 R14, [R0+0x1800] ;  /* 0x00180000000e7984 */ /* 0x009e220000000a00 */
        /* <DEDUP_REMOVED lines=12> */
.L_x_72:
[----:B------:R-:W-:Y:S05]  /*5b30*/  BSYNC.RECONVERGENT B0 ;  /* 0x0000000000007941 */ /* 0x000fea0003800200 */
.L_x_71:
[----:B------:R-:W-:Y:S01]  /*5b40*/  NOP ;  /* 0x0000000000007918 */ /* 0x000fe20000000000 */
[----:B------:R-:W-:Y:S01]  /*5b50*/  BSSY.RECONVERGENT B0, `(.L_x_73) ;  /* 0x0000011000007945 */ /* 0x000fe20003800200 */
[----:B------:R-:W-:Y:S01]  /*5b60*/  ISETP.GE.AND P0, PT, R4, R13, PT ;  /* 0x0000000d0400720c */ /* 0x000fe20003f06270 */
[----:B------:R-:W-:Y:S02]  /*5b70*/  VIADD R4, R61, 0xd80 ;  /* 0x00000d803d047836 */ /* 0x000fe40000000000 */
[----:B------:R-:W-:Y:S10]  /*5b80*/  @P6 BRA `(.L_x_74) ;  /* 0x0000000000346947 */ /* 0x000ff40003800000 */
[----:B0--34-:R-:W0:Y:S01]  /*5b90*/  LDS.64 R14, [R0+0x2400] ;  /* 0x00240000000e7984 */ /* 0x019e220000000a00 */
        /* <DEDUP_REMOVED lines=12> */
.L_x_74:
[----:B------:R-:W-:Y:S05]  /*5c60*/  BSYNC.RECONVERGENT B0 ;  /* 0x0000000000007941 */ /* 0x000fea0003800200 */
.L_x_73:
        /* <DEDUP_REMOVED lines=18> */
.L_x_76:
[----:B------:R-:W-:Y:S05]  /*5d90*/  BSYNC.RECONVERGENT B0 ;  /* 0x0000000000007941 */ /* 0x000fea0003800200 */
.L_x_75:
        /* <DEDUP_REMOVED lines=18> */
.L_x_78:
[----:B------:R-:W-:Y:S05]  /*5ec0*/  BSYNC.RECONVERGENT B0 ;  /* 0x0000000000007941 */ /* 0x000fea0003800200 */
.L_x_77:
[----:B------:R-:W-:Y:S01]  /*5ed0*/  NOP ;  /* 0x0000000000007918 */ /* 0x000fe20000000000 */
[----:B------:R-:W-:Y:S01]  /*5ee0*/  BSSY.RECONVERGENT B0, `(.L_x_79) ;  /* 0x0000010000007945 */ /* 0x000fe20003800200 */
[----:B------:R-:W-:-:S03]  /*5ef0*/  ISETP.GE.AND P3, PT, R4, R13, PT ;  /* 0x0000000d0400720c */ /* 0x000fc60003f66270 */
[----:B------:R-:W-:Y:S10]  /*5f00*/  @P2 BRA `(.L_x_80) ;  /* 0x0000000000342947 */ /* 0x000ff40003800000 */
[----:B------:R-:W5:Y:S01]  /*5f10*/  LDS.64 R12, [R0+0x4800] ;  /* 0x00480000000c7984 */ /* 0x000f620000000a00 */
[----:B------:R-:W5:Y:S01]  /*5f20*/  LDCU UR5, c[0x0][0x3c4] ;  /* 0x00007880ff0577ac */ /* 0x000f620008000800 */
[----:B------:R-:W1:Y:S01]  /*5f30*/  LDCU.64 UR10, c[0x0][0x3a0] ;  /* 0x00007400ff0a77ac */ /* 0x000e620008000a00 */
[----:B-----5:R-:W-:Y:S02]  /*5f40*/  SHF.R.U64 R2, R12, UR5, R13 ;  /* 0x000000050c027c19 */ /* 0x020fe4000800120d */
[----:B------:R-:W-:Y:S02]  /*5f50*/  LOP3.LUT R13, R13, 0x80000000, RZ, 0x3c, !PT ;  /* 0x800000000d0d7812 */ /* 0x000fe400078e3cff */
[----:B------:R-:W-:-:S04]  /*5f60*/  LOP3.LUT R2, R2, UR4, RZ, 0x30, !PT ;  /* 0x0000000402027c12 */ /* 0x000fc8000f8e30ff */
[----:B------:R-:W-:-:S05]  /*5f70*/  LEA R2, R2, UR6, 0x3 ;  /* 0x0000000602027c11 */ /* 0x000fca000f8e18ff */
[----:B0--34-:R-:W0:Y:S02]  /*5f80*/  LDS.64 R14, [R2+0x9000] ;  /* 0x00900000020e7984 */ /* 0x019e240000000a00 */
[----:B0-----:R-:W-:-:S05]  /*5f90*/  IADD3 R4, P2, PT, R14, R61, RZ ;  /* 0x0000003d0e047210 */ /* 0x001fca0007f5e0ff */
[----:B------:R-:W-:Y:S01]  /*5fa0*/  IMAD.X R15, RZ, RZ, R15, P2 ;  /* 0x000000ffff0f7224 */ /* 0x000fe200010e060f */
[----:B-1----:R-:W-:-:S04]  /*5fb0*/  LEA R14, P2, R4, UR10, 0x3 ;  /* 0x0000000a040e7c11 */ /* 0x002fc8000f8418ff */
[----:B------:R-:W-:-:S05]  /*5fc0*/  LEA.HI.X R15, R4, UR11, R15, 0x3, P2 ;  /* 0x0000000b040f7c11 */ /* 0x000fca00090f1c0f */
[----:B------:R0:W-:Y:S04]  /*5fd0*/  STG.E.64 desc[UR8][R14.64+0x4800], R12 ;  /* 0x0048000c0e007986 */ /* 0x0001e8000c101b08 */
.L_x_80:
[----:B------:R-:W-:Y:S05]  /*5fe0*/  BSYNC.RECONVERGENT B0 ;  /* 0x0000000000007941 */ /* 0x000fea0003800200 */
.L_x_79:
[----:B------:R-:W-:Y:S01]  /*5ff0*/  NOP ;  /* 0x0000000000007918 */ /* 0x000fe20000000000 */
[----:B------:R-:W-:Y:S04]  /*6000*/  BSSY.RECONVERGENT B0, `(.L_x_81) ;  /* 0x000000f000007945 */ /* 0x000fe80003800200 */
[----:B------:R-:W-:Y:S05]  /*6010*/  @P1 BRA `(.L_x_82) ;  /* 0x0000000000341947 */ /* 0x000fea0003800000 */
[----:B0-----:R-:W0:Y:S01]  /*6020*/  LDS.64 R12, [R0+0x5400] ;  /* 0x00540000000c7984 */ /* 0x001e220000000a00 */
[----:B------:R-:W0:Y:S01]  /*6030*/  LDCU UR5, c[0x0][0x3c4] ;  /* 0x00007880ff0577ac */ /* 0x000e220008000800 */
[----:B------:R-:W5:Y:S01]  /*6040*/  LDCU.64 UR10, c[0x0][0x3a0] ;  /* 0x00007400ff0a77ac */ /* 0x000f620008000a00 */
[----:B0-----:R-:W-:Y:S02]  /*6050*/  SHF.R.U64 R2, R12, UR5, R13 ;  /* 0x000000050c027c19 */ /* 0x001fe4000800120d */
[----:B------:R-:W-:Y:S02]  /*6060*/  LOP3.LUT R13, R13, 0x80000000, RZ, 0x3c, !PT ;  /* 0x800000000d0d7812 */ /* 0x000fe400078e3cff */
[----:B------:R-:W-:-:S04]  /*6070*/  LOP3.LUT R2, R2, UR4, RZ, 0x30, !PT ;  /* 0x0000000402027c12 */ /* 0x000fc8000f8e30ff */
[----:B------:R-:W-:-:S05]  /*6080*/  LEA R2, R2, UR6, 0x3 ;  /* 0x0000000602027c11 */ /* 0x000fca000f8e18ff */
[----:B---34-:R-:W0:Y:S02]  /*6090*/  LDS.64 R14, [R2+0x9000] ;  /* 0x00900000020e7984 */ /* 0x018e240000000a00 */
[----:B0-----:R-:W-:-:S05]  /*60a0*/  IADD3 R4, P1, PT, R14, R61, RZ ;  /* 0x0000003d0e047210 */ /* 0x001fca0007f3e0ff */
[----:B------:R-:W-:Y:S01]  /*60b0*/  IMAD.X R15, RZ, RZ, R15, P1 ;  /* 0x000000ffff0f7224 */ /* 0x000fe200008e060f */
[----:B-----5:R-:W-:-:S04]  /*60c0*/  LEA R14, P1, R4, UR10, 0x3 ;  /* 0x0000000a040e7c11 */ /* 0x020fc8000f8218ff */
[----:B------:R-:W-:-:S05]  /*60d0*/  LEA.HI.X R15, R4, UR11, R15, 0x3, P1 ;  /* 0x0000000b040f7c11 */ /* 0x000fca00088f1c0f */
[----:B------:R0:W-:Y:S04]  /*60e0*/  STG.E.64 desc[UR8][R14.64+0x5400], R12 ;  /* 0x0054000c0e007986 */ /* 0x0001e8000c101b08 */
.L_x_82:
[----:B------:R-:W-:Y:S05]  /*60f0*/  BSYNC.RECONVERGENT B0 ;  /* 0x0000000000007941 */ /* 0x000fea0003800200 */
.L_x_81:
        /* <DEDUP_REMOVED lines=16> */
.L_x_84:
[----:B------:R-:W-:Y:S05]  /*6200*/  BSYNC.RECONVERGENT B0 ;  /* 0x0000000000007941 */ /* 0x000fea0003800200 */
.L_x_83:
        /* <DEDUP_REMOVED lines=16> */
.L_x_86:
[----:B------:R-:W-:Y:S05]  /*6310*/  BSYNC.RECONVERGENT B0 ;  /* 0x0000000000007941 */ /* 0x000fea0003800200 */
.L_x_85:
        /* <DEDUP_REMOVED lines=16> */
.L_x_88:
[----:B------:R-:W-:Y:S05]  /*6420*/  BSYNC.RECONVERGENT B0 ;  /* 0x0000000000007941 */ /* 0x000fea0003800200 */
.L_x_87:
        /* <DEDUP_REMOVED lines=16> */
.L_x_90:
[----:B------:R-:W-:Y:S05]  /*6530*/  BSYNC.RECONVERGENT B0 ;  /* 0x0000000000007941 */ /* 0x000fea0003800200 */
.L_x_89:
[----:B------:R-:W-:Y:S01]  /*6540*/  NOP ;  /* 0x0000000000007918 */ /* 0x000fe20000000000 */
.L_x_66:
[----:B------:R0:W5:Y:S01]  /*6550*/  @!P5 LDG.E.64 R44, desc[UR8][R64.64] ;  /* 0x00000008402cd981 */ /* 0x000162000c1e1b00 */
[----:B------:R-:W1:Y:S03]  /*6560*/  LDCU UR5, c[0x0][0x3c4] ;  /* 0x00007880ff0577ac */ /* 0x000e660008000800 */
[----:B------:R0:W5:Y:S04]  /*6570*/  @!P5 LDG.E.64 R46, desc[UR8][R64.64+0x100] ;  /* 0x00010008402ed981 */ /* 0x000168000c1e1b00 */
        /* <DEDUP_REMOVED lines=10> */
[----:B0-----:R-:W1:Y:S04]  /*6620*/  LDS.64 R12, [R0] ;  /* 0x00000000000c7984 */ /* 0x001e680000000a00 */
[----:B---34-:R-:W0:Y:S04]  /*6630*/  LDS.64 R14, [R0+0xc00] ;  /* 0x000c0000000e7984 */ /* 0x018e280000000a00 */
[----:B------:R-:W3:Y:S04]  /*6640*/  LDS.64 R16, [R0+0x1800] ;  /* 0x0018000000107984 */ /* 0x000ee80000000a00 */
[----:B------:R-:W4:Y:S04]  /*6650*/  LDS.64 R18, [R0+0x2400] ;  /* 0x0024000000127984 */ /* 0x000f280000000a00 */
[----:B------:R-:W4:Y:S04]  /*6660*/  LDS.64 R20, [R0+0x3000] ;  /* 0x0030000000147984 */ /* 0x000f280000000a00 */
[----:B------:R-:W4:Y:S04]  /*6670*/  LDS.64 R22, [R0+0x3c00] ;  /* 0x003c000000167984 */ /* 0x000f280000000a00 */
[----:B------:R-:W4:Y:S04]  /*6680*/  LDS.64 R28, [R0+0x4800] ;  /* 0x00480000001c7984 */ /* 0x000f280000000a00 */
[----:B------:R-:W4:Y:S04]  /*6690*/  LDS.64 R30, [R0+0x5400] ;  /* 0x00540000001e7984 */ /* 0x000f280000000a00 */
[----:B------:R-:W4:Y:S04]  /*66a0*/  LDS.64 R32, [R0+0x6000] ;  /* 0x0060000000207984 */ /* 0x000f280000000a00 */
[----:B------:R-:W4:Y:S04]  /*66b0*/  LDS.64 R34, [R0+0x6c00] ;  /* 0x006c000000227984 */ /* 0x000f280000000a00 */
[----:B------:R-:W4:Y:S01]  /*66c0*/  LDS.64 R42, [R0+0x7800] ;  /* 0x00780000002a7984 */ /* 0x000f220000000a00 */
[----:B-1----:R-:W-:-:S03]  /*66d0*/  SHF.R.U64 R24, R12, UR5, R13 ;  /* 0x000000050c187c19 */ /* 0x002fc6000800120d */
[----:B------:R2:W1:Y:S01]  /*66e0*/  LDS.64 R74, [R0+0x8400] ;  /* 0x00840000004a7984 */ /* 0x0004620000000a00 */
[----:B0-----:R-:W-:Y:S02]  /*66f0*/  SHF.R.U64 R12, R14, UR5, R15 ;  /* 0x000000050e0c7c19 */ /* 0x001fe4000800120f */
[----:B---3--:R-:W-:Y:S01]  /*6700*/  SHF.R.U64 R17, R16, UR5, R17 ;  /* 0x0000000510117c19 */ /* 0x008fe20008001211 */
[----:B--2---:R-:W0:Y:S01]  /*6710*/  S2R R0, SR_TID.X ;  /* 0x0000000000007919 */ /* 0x004e220000002100 */
[----:B----4-:R-:W-:Y:S02]  /*6720*/  SHF.R.U64 R16, R18, UR5, R19 ;  /* 0x0000000512107c19 */ /* 0x010fe40008001213 */
[----:B------:R-:W-:Y:S02]  /*6730*/  SHF.R.U64 R15, R20, UR5, R21 ;  /* 0x00000005140f7c19 */ /* 0x000fe40008001215 */
[----:B------:R-:W-:Y:S02]  /*6740*/  SHF.R.U64 R14, R22, UR5, R23 ;  /* 0x00000005160e7c19 */ /* 0x000fe40008001217 */
[----:B------:R-:W-:-:S02]  /*6750*/  SHF.R.U64 R13, R28, UR5, R29 ;  /* 0x000000051c0d7c19 */ /* 0x000fc4000800121d */
[----:B------:R-:W-:Y:S02]  /*6760*/  SHF.R.U64 R10, R30, UR5, R31 ;  /* 0x000000051e0a7c19 */ /* 0x000fe4000800121f */
[----:B------:R-:W-:Y:S02]  /*6770*/  SHF.R.U64 R8, R32, UR5, R33 ;  /* 0x0000000520087c19 */ /* 0x000fe40008001221 */
[----:B------:R-:W-:Y:S02]  /*6780*/  SHF.R.U64 R6, R34, UR5, R35 ;  /* 0x0000000522067c19 */ /* 0x000fe40008001223 */
[----:B------:R-:W-:Y:S02]  /*6790*/  SHF.R.U64 R4, R42, UR5, R43 ;  /* 0x000000052a047c19 */ /* 0x000fe4000800122b */
[----:B-1----:R-:W-:Y:S01]  /*67a0*/  SHF.R.U64 R2, R74, UR5, R75 ;  /* 0x000000054a027c19 */ /* 0x002fe2000800124b */
[----:B------:R-:W1:Y:S01]  /*67b0*/  LDCU UR5, c[0x0][0x3c0] ;  /* 0x00007800ff0577ac */ /* 0x000e620008000800 */
[----:B------:R-:W-:-:S02]  /*67c0*/  LOP3.LUT R19, R24, UR4, RZ, 0x30, !PT ;  /* 0x0000000418137c12 */ /* 0x000fc4000f8e30ff */
[----:B------:R-:W-:Y:S02]  /*67d0*/  LOP3.LUT R18, R12, UR4, RZ, 0x30, !PT ;  /* 0x000000040c127c12 */ /* 0x000fe4000f8e30ff */
[----:B------:R-:W-:Y:S02]  /*67e0*/  LOP3.LUT R17, R17, UR4, RZ, 0x30, !PT ;  /* 0x0000000411117c12 */ /* 0x000fe4000f8e30ff */
[----:B------:R-:W-:Y:S02]  /*67f0*/  LOP3.LUT R16, R16, UR4, RZ, 0x30, !PT ;  /* 0x0000000410107c12 */ /* 0x000fe4000f8e30ff */
[----:B------:R-:W-:Y:S02]  /*6800*/  LOP3.LUT R15, R15, UR4, RZ, 0x30, !PT ;  /* 0x000000040f0f7c12 */ /* 0x000fe4000f8e30ff */
[----:B------:R-:W-:Y:S02]  /*6810*/  LOP3.LUT R14, R14, UR4, RZ, 0x30, !PT ;  /* 0x000000040e0e7c12 */ /* 0x000fe4000f8e30ff */
[----:B------:R-:W-:-:S02]  /*6820*/  LOP3.LUT R13, R13, UR4, RZ, 0x30, !PT ;  /* 0x000000040d0d7c12 */ /* 0x000fc4000f8e30ff */
[----:B------:R-:W-:Y:S02]  /*6830*/  LOP3.LUT R10, R10, UR4, RZ, 0x30, !PT ;  /* 0x000000040a0a7c12 */ /* 0x000fe4000f8e30ff */
[----:B------:R-:W-:Y:S02]  /*6840*/  LOP3.LUT R8, R8, UR4, RZ, 0x30, !PT ;  /* 0x0000000408087c12 */ /* 0x000fe4000f8e30ff */
[----:B------:R-:W-:Y:S02]  /*6850*/  LOP3.LUT R6, R6, UR4, RZ, 0x30, !PT ;  /* 0x0000000406067c12 */ /* 0x000fe4000f8e30ff */
[----:B------:R-:W-:Y:S02]  /*6860*/  LOP3.LUT R4, R4, UR4, RZ, 0x30, !PT ;  /* 0x0000000404047c12 */ /* 0x000fe4000f8e30ff */
[----:B------:R-:W-:Y:S01]  /*6870*/  LOP3.LUT R2, R2, UR4, RZ, 0x30, !PT ;  /* 0x0000000402027c12 */ /* 0x000fe2000f8e30ff */
[----:B01----:R-:W-:Y:S06]  /*6880*/  @!P5 BRA `(.L_x_91) ;  /* 0x000000000090d947 */ /* 0x003fec0003800000 */
[----:B------:R-:W-:Y:S01]  /*6890*/  UIMAD UR4, UR7, -0x1200, UR5 ;  /* 0xffffee00070478a4 */ /* 0x000fe2000f8e0205 */
[C---:B------:R-:W-:Y:S02]  /*68a0*/  VIADD R12, R70.reuse, 0x20 ;  /* 0x00000020460c7836 */ /* 0x040fe40000000000 */
[C---:B------:R-:W-:Y:S02]  /*68b0*/  VIADD R20, R70.reuse, 0x40 ;  /* 0x0000004046147836 */ /* 0x040fe40000000000 */
[C---:B------:R-:W-:Y:S01]  /*68c0*/  VIADD R21, R70.reuse, 0x80 ;  /* 0x0000008046157836 */ /* 0x040fe20000000000 */
[----:B------:R-:W-:Y:S02]  /*68d0*/  ISETP.GE.AND P3, PT, R70, UR4, PT ;  /* 0x0000000446007c0c */ /* 0x000fe4000bf66270 */
[----:B------:R-:W-:Y:S01]  /*68e0*/  ISETP.GE.AND P4, PT, R12, UR4, PT ;  /* 0x000000040c007c0c */ /* 0x000fe2000bf86270 */
[----:B------:R-:W-:Y:S01]  /*68f0*/  VIADD R12, R70, 0x60 ;  /* 0x00000060460c7836 */ /* 0x000fe20000000000 */
[----:B------:R-:W-:Y:S01]  /*6900*/  ISETP.GE.AND P6, PT, R20, UR4, PT ;  /* 0x0000000414007c0c */ /* 0x000fe2000bfc6270 */
[----:B------:R-:W-:Y:S01]  /*6910*/  VIADD R20, R70, 0xa0 ;  /* 0x000000a046147836 */ /* 0x000fe20000000000 */
[----:B------:R-:W-:-:S02]  /*6920*/  ISETP.GE.AND P1, PT, R21, UR4, PT ;  /* 0x0000000415007c0c */ /* 0x000fc4000bf26270 */
[----:B------:R-:W-:Y:S01]  /*6930*/  ISETP.GE.AND P0, PT, R12, UR4, PT ;  /* 0x000000040c007c0c */ /* 0x000fe2000bf06270 */
[----:B------:R-:W-:Y:S01]  /*6940*/  VIADD R12, R70, 0xc0 ;  /* 0x000000c0460c7836 */ /* 0x000fe20000000000 */
[----:B------:R-:W-:Y:S01]  /*6950*/  ISETP.GE.AND P2, PT, R20, UR4, PT ;  /* 0x0000000414007c0c */ /* 0x000fe2000bf46270 */
[----:B------:R-:W-:Y:S02]  /*6960*/  VIADD R20, R70, 0xe0 ;  /* 0x000000e046147836 */ /* 0x000fe40000000000 */
[----:B-----5:R0:W5:Y:S01]  /*6970*/  @!P3 LDG.E.64 R44, desc[UR8][R64.64] ;  /* 0x00000008402cb981 */ /* 0x020162000c1e1b00 */
[----:B------:R-:W-:Y:S01]  /*6980*/  ISETP.GE.AND P3, PT, R12, UR4, PT ;  /* 0x000000040c007c0c */ /* 0x000fe2000bf66270 */
[----:B------:R-:W-:Y:S02]  /*6990*/  VIADD R12, R70, 0x100 ;  /* 0x00000100460c7836 */ /* 0x000fe40000000000 */
[----:B------:R0:W5:Y:S01]  /*69a0*/  @!P4 LDG.E.64 R46, desc[UR8][R64.64+0x100] ;  /* 0x00010008402ec981 */ /* 0x000162000c1e1b00 */
[----:B------:R-:W-:Y:S01]  /*69b0*/  ISETP.GE.AND P4, PT, R20, UR4, PT ;  /* 0x0000000414007c0c */ /* 0x000fe2000bf86270 */
[----:B------:R-:W-:-:S02]  /*69c0*/  VIADD R20, R70, 0x120 ;  /* 0x0000012046147836 */ /* 0x000fc40000000000 */
[----:B------:R0:W5:Y:S01]  /*69d0*/  @!P6 LDG.E.64 R48, desc[UR8][R64.64+0x200] ;  /* 0x000200084030e981 */ /* 0x000162000c1e1b00 */
[----:B------:R-:W-:Y:S01]  /*69e0*/  ISETP.GE.AND P6, PT, R12, UR4, PT ;  /* 0x000000040c007c0c */ /* 0x000fe2000bfc6270 */
[C---:B------:R-:W-:Y:S02]  /*69f0*/  VIADD R12, R70.reuse, 0x140 ;  /* 0x00000140460c7836 */ /* 0x040fe40000000000 */
[----:B------:R-:W-:Y:S01]  /*6a00*/  VIADD R70, R70, 0x160 ;  /* 0x0000016046467836 */ /* 0x000fe20000000000 */
[----:B------:R0:W5:Y:S01]  /*6a10*/  @!P0 LDG.E.64 R50, desc[UR8][R64.64+0x300] ;  /* 0x0003000840328981 */ /* 0x000162000c1e1b00 */
[----:B------:R-:W-:-:S03]  /*6a20*/  ISETP.GE.AND P0, PT, R20, UR4, PT ;  /* 0x0000000414007c0c */ /* 0x000fc6000bf06270 */
[----:B------:R0:W5:Y:S01]  /*6a30*/  @!P1 LDG.E.64 R52, desc[UR8][R64.64+0x400] ;  /* 0x0004000840349981 */ /* 0x000162000c1e1b00 */
[----:B------:R-:W-:-:S03]  /*6a40*/  ISETP.GE.AND P1, PT, R12, UR4, PT ;  /* 0x000000040c007c0c */ /* 0x000fc6000bf26270 */
[----:B------:R0:W5:Y:S01]  /*6a50*/  @!P2 LDG.E.64 R54, desc[UR8][R64.64+0x500] ;  /* 0x000500084036a981 */ /* 0x000162000c1e1b00 */
[----:B------:R-:W-:-:S03]  /*6a60*/  ISETP.GE.AND P2, PT, R70, UR4, PT ;  /* 0x0000000446007c0c */ /* 0x000fc6000bf46270 */
[----:B------:R0:W5:Y:S04]  /*6a70*/  @!P3 LDG.E.64 R56, desc[UR8][R64.64+0x600] ;  /* 0x000600084038b981 */ /* 0x000168000c1e1b00 */
[----:B------:R0:W5:Y:S04]  /*6a80*/  @!P4 LDG.E.64 R58, desc[UR8][R64.64+0x700] ;  /* 0x00070008403ac981 */ /* 0x000168000c1e1b00 */
[----:B------:R0:W5:Y:S04]  /*6a90*/  @!P6 LDG.E.64 R60, desc[UR8][R64.64+0x800] ;  /* 0x00080008403ce981 */ /* 0x000168000c1e1b00 */
[----:B------:R0:W5:Y:S04]  /*6aa0*/  @!P0 LDG.E.64 R62, desc[UR8][R64.64+0x900] ;  /* 0x00090008403e8981 */ /* 0x000168000c1e1b00 */
[----:B------:R0:W5:Y:S04]  /*6ab0*/  @!P1 LDG.E.64 R66, desc[UR8][R64.64+0xa00] ;  /* 0x000a000840429981 */ /* 0x000168000c1e1b00 */
[----:B------:R0:W5:Y:S02]  /*6ac0*/  @!P2 LDG.E.64 R68, desc[UR8][R64.64+0xb00] ;  /* 0x000b00084044a981 */ /* 0x000164000c1e1b00 */
.L_x_91:
[----:B------:R-:W-:Y:S08]  /*6ad0*/  BAR.SYNC.DEFER_BLOCKING 0x0 ;  /* 0x0000000000007b1d */ /* 0x000ff00000010000 */
[----:B------:R-:W1:Y:S01]  /*6ae0*/  S2UR UR6, SR_CgaCtaId ;  /* 0x00000000000679c3 */ /* 0x000e620000008800 */
[----:B------:R-:W-:Y:S01]  /*6af0*/  UMOV UR4, 0x400 ;  /* 0x0000040000047882 */ /* 0x000fe20000000000 */
[----:B-----5:R2:W-:Y:S04]  /*6b00*/  STS.64 [R37+-0x8], R44 ;  /* 0xfffff82c25007388 */ /* 0x0205e80000000a00 */
[----:B------:R2:W-:Y:S01]  /*6b10*/  STS.64 [R7+-0x8], R46 ;  /* 0xfffff82e07007388 */ /* 0x0005e20000000a00 */
[----:B-1----:R-:W-:-:S03]  /*6b20*/  ULEA UR6, UR6, UR4, 0x18 ;  /* 0x0000000406067291 */ /* 0x002fc6000f8ec0ff */
[----:B------:R2:W-:Y:S04]  /*6b30*/  STS.64 [R3+-0x8], R48 ;  /* 0xfffff83003007388 */ /* 0x0005e80000000a00 */
[----:B------:R2:W-:Y:S01]  /*6b40*/  STS.64 [R73+-0x8], R50 ;  /* 0xfffff83249007388 */ /* 0x0005e20000000a00 */
[----:B------:R-:W-:-:S03]  /*6b50*/  LEA R12, R0, UR6, 0x3 ;  /* 0x00000006000c7c11 */ /* 0x000fc6000f8e18ff */
[----:B------:R2:W-:Y:S04]  /*6b60*/  STS.64 [R11+-0x8], R52 ;  /* 0xfffff8340b007388 */ /* 0x0005e80000000a00 */
[----:B------:R2:W-:Y:S04]  /*6b70*/  STS.64 [R5+-0x8], R54 ;  /* 0xfffff83605007388 */ /* 0x0005e80000000a00 */
[----:B------:R2:W-:Y:S04]  /*6b80*/  STS.64 [R71+-0x8], R56 ;  /* 0xfffff83847007388 */ /* 0x0005e80000000a00 */
[----:B------:R2:W-:Y:S04]  /*6b90*/  STS.64 [R25+-0x8], R58 ;  /* 0xfffff83a19007388 */ /* 0x0005e80000000a00 */
[----:B------:R2:W-:Y:S04]  /*6ba0*/  STS.64 [R41+-0x8], R60 ;  /* 0xfffff83c29007388 */ /* 0x0005e80000000a00 */
[----:B------:R2:W-:Y:S04]  /*6bb0*/  STS.64 [R39+-0x8], R62 ;  /* 0xfffff83e27007388 */ /* 0x0005e80000000a00 */
[----:B------:R2:W-:Y:S04]  /*6bc0*/  STS.64 [R27+-0x8], R66 ;  /* 0xfffff8421b007388 */ /* 0x0005e80000000a00 */
[----:B------:R2:W-:Y:S01]  /*6bd0*/  STS.64 [R9+-0x8], R68 ;  /* 0xfffff84409007388 */ /* 0x0005e20000000a00 */
[----:B------:R-:W-:Y:S06]  /*6be0*/  BAR.SYNC.DEFER_BLOCKING 0x0 ;  /* 0x0000000000007b1d */ /* 0x000fec0000010000 */
[----:B------:R-:W-:Y:S05]  /*6bf0*/  @P5 BRA `(.L_x_92) ;  /* 0x0000000400b85947 */ /* 0x000fea0003800000 */
[----:B------:R-:W-:Y:S01]  /*6c00*/  LEA R19, R19, UR6, 0x3 ;  /* 0x0000000613137c11 */ /* 0x000fe2000f8e18ff */
[----:B------:R-:W-:Y:S01]  /*6c10*/  LDS.64 R20, [R12] ;  /* 0x000000000c147984 */ /* 0x000fe20000000a00 */
[----:B------:R-:W1:Y:S01]  /*6c20*/  LDCU.64 UR4, c[0x0][0x3b0] ;  /* 0x00007600ff0477ac */ /* 0x000e620008000a00 */
[----:B------:R-:W-:Y:S02]  /*6c30*/  LEA R13, R13, UR6, 0x3 ;  /* 0x000000060d0d7c11 */ /* 0x000fe4000f8e18ff */
[----:B------:R-:W2:Y:S02]  /*6c40*/  LDS.64 R22, [R19+0x9000] ;  /* 0x0090000013167984 */ /* 0x000ea40000000a00 */
[----:B--2---:R-:W-:-:S05]  /*6c50*/  IADD3 R3, P0, PT, R22, R0, RZ ;  /* 0x0000000016037210 */ /* 0x004fca0007f1e0ff */
[----:B------:R-:W-:Y:S01]  /*6c60*/  IMAD.X R22, RZ, RZ, R23, P0 ;  /* 0x000000ffff167224 */ /* 0x000fe200000e0617 */
[----:B-1----:R-:W-:-:S04]  /*6c70*/  LEA R24, P0, R3, UR4, 0x3 ;  /* 0x0000000403187c11 */ /* 0x002fc8000f8018ff */
[----:B------:R-:W-:Y:S02]  /*6c80*/  LEA.HI.X R25, R3, UR5, R22, 0x3, P0 ;  /* 0x0000000503197c11 */ /* 0x000fe400080f1c16 */
[----:B------:R-:W-:-:S03]  /*6c90*/  LEA R3, R18, UR6, 0x3 ;  /* 0x0000000612037c11 */ /* 0x000fc6000f8e18ff */
[----:B------:R-:W-:Y:S01]  /*6ca0*/  STG.E.64 desc[UR8][R24.64], R20 ;  /* 0x0000001418007986 */ /* 0x000fe2000c101b08 */
[----:B------:R-:W-:-:S03]  /*6cb0*/  NOP ;  /* 0x0000000000007918 */ /* 0x000fc60000000000 */
[----:B------:R-:W1:Y:S04]  /*6cc0*/  LDS.64 R22, [R3+0x9000] ;  /* 0x0090000003167984 */ /* 0x000e680000000a00 */
[----:B------:R-:W2:Y:S01]  /*6cd0*/  LDS.64 R18, [R12+0xc00] ;  /* 0x000c00000c127984 */ /* 0x000ea20000000a00 */
[----:B-1----:R-:W-:-:S05]  /*6ce0*/  IADD3 R5, P0, PT, R22, R0, RZ ;  /* 0x0000000016057210 */ /* 0x002fca0007f1e0ff */
[----:B------:R-:W-:Y:S01]  /*6cf0*/  IMAD.X R22, RZ, RZ, R23, P0 ;  /* 0x000000ffff167224 */ /* 0x000fe200000e0617 */
[----:B------:R-:W-:-:S04]  /*6d00*/  LEA R26, P0, R5, UR4, 0x3 ;  /* 0x00000004051a7c11 */ /* 0x000fc8000f8018ff */
[----:B------:R-:W-:Y:S02]  /*6d10*/  LEA.HI.X R27, R5, UR5, R22, 0x3, P0 ;  /* 0x00000005051b7c11 */ /* 0x000fe400080f1c16 */
[----:B------:R-:W-:-:S03]  /*6d20*/  LEA R5, R17, UR6, 0x3 ;  /* 0x0000000611057c11 */ /* 0x000fc6000f8e18ff */
[----:B--2---:R-:W-:Y:S01]  /*6d30*/  STG.E.64 desc[UR8][R26.64+0xc00], R18 ;  /* 0x000c00121a007986 */ /* 0x004fe2000c101b08 */
        /* <DEDUP_REMOVED lines=33> */
[----:B------:R-:W-:-:S05]  /*6f50*/  LEA.HI.X R23, R5, UR5, R16, 0x3, P0 ;  /* 0x0000000505177c11 */ /* 0x000fca00080f1c10 */
[----:B--2---:R-:W-:Y:S01]  /*6f60*/  STG.E.64 desc[UR8][R22.64+0x3c00], R14 ;  /* 0x003c000e16007986 */ /* 0x004fe2000c101b08 */
[----:B------:R-:W-:-:S03]  /*6f70*/  NOP ;  /* 0x0000000000007918 */ /* 0x000fc60000000000 */
[----:B------:R1:W2:Y:S04]  /*6f80*/  LDS.64 R18, [R13+0x9000] ;  /* 0x009000000d127984 */ /* 0x0002a80000000a00 */
[----:B------:R-:W3:Y:S01]  /*6f90*/  LDS.64 R16, [R12+0x4800] ;  /* 0x004800000c107984 */ /* 0x000ee20000000a00 */
[----:B-1----:R-:W-:Y:S02]  /*6fa0*/  LEA R13, R4, UR6, 0x3 ;  /* 0x00000006040d7c11 */ /* 0x002fe4000f8e18ff */
[----:B--2---:R-:W-:-:S05]  /*6fb0*/  IADD3 R3, P0, PT, R18, R0, RZ ;  /* 0x0000000012037210 */ /* 0x004fca0007f1e0ff */
[----:B------:R-:W-:Y:S01]  /*6fc0*/  IMAD.X R20, RZ, RZ, R19, P0 ;  /* 0x000000ffff147224 */ /* 0x000fe200000e0613 */
[----:B------:R-:W-:-:S04]  /*6fd0*/  LEA R18, P0, R3, UR4, 0x3 ;  /* 0x0000000403127c11 */ /* 0x000fc8000f8018ff */
[----:B------:R-:W-:Y:S02]  /*6fe0*/  LEA.HI.X R19, R3, UR5, R20, 0x3, P0 ;  /* 0x0000000503137c11 */ /* 0x000fe400080f1c14 */
[----:B------:R-:W-:-:S03]  /*6ff0*/  LEA R3, R10, UR6, 0x3 ;  /* 0x000000060a037c11 */ /* 0x000fc6000f8e18ff */
[----:B---3--:R-:W-:Y:S01]  /*7000*/  STG.E.64 desc[UR8][R18.64+0x4800], R16 ;  /* 0x0048001012007986 */ /* 0x008fe2000c101b08 */
        /* <DEDUP_REMOVED lines=43> */
[----:B------:R-:W-:Y:S01]  /*72c0*/  NOP ;  /* 0x0000000000007918 */ /* 0x000fe20000000000 */
[----:B------:R-:W-:Y:S05]  /*72d0*/  EXIT ;  /* 0x000000000000794d */ /* 0x000fea0003800000 */
.L_x_92:
[----:B------:R-:W-:Y:S01]  /*72e0*/  LEA R21, R19, UR6, 0x3 ;  /* 0x0000000613157c11 */ /* 0x000fe2000f8e18ff */
[----:B------:R-:W-:Y:S01]  /*72f0*/  UIMAD UR4, UR7, -0x1200, UR5 ;  /* 0xffffee00070478a4 */ /* 0x000fe2000f8e0205 */
[----:B------:R-:W-:Y:S02]  /*7300*/  LEA R19, R18, UR6, 0x3 ;  /* 0x0000000612137c11 */ /* 0x000fe4000f8e18ff */
[----:B------:R-:W-:Y:S02]  /*7310*/  LEA R17, R17, UR6, 0x3 ;  /* 0x0000000611117c11 */ /* 0x000fe4000f8e18ff */
[----:B------:R-:W1:Y:S01]  /*7320*/  LDS.64 R20, [R21+0x9000] ;  /* 0x0090000015147984 */ /* 0x000e620000000a00 */
[----:B------:R-:W-:Y:S02]  /*7330*/  ISETP.GE.AND P1, PT, R0, UR4, PT ;  /* 0x0000000400007c0c */ /* 0x000fe4000bf26270 */
[----:B--2---:R-:W-:Y:S02]  /*7340*/  LEA R5, R16, UR6, 0x3 ;  /* 0x0000000610057c11 */ /* 0x004fe4000f8e18ff */
[----:B------:R-:W-:-:S02]  /*7350*/  LEA R13, R13, UR6, 0x3 ;  /* 0x000000060d0d7c11 */ /* 0x000fc4000f8e18ff */
[----:B------:R-:W-:Y:S02]  /*7360*/  LEA R11, R10, UR6, 0x3 ;  /* 0x000000060a0b7c11 */ /* 0x000fe4000f8e18ff */
[----:B------:R-:W-:Y:S02]  /*7370*/  LEA R9, R8, UR6, 0x3 ;  /* 0x0000000608097c11 */ /* 0x000fe4000f8e18ff */
[----:B------:R-:W-:-:S03]  /*7380*/  LEA R7, R6, UR6, 0x3 ;  /* 0x0000000606077c11 */ /* 0x000fc6000f8e18ff */
[----:B------:R-:W2:Y:S01]  /*7390*/  @!P1 LDS.64 R22, [R12] ;  /* 0x000000000c169984 */ /* 0x000ea20000000a00 */
[----:B------:R-:W3:Y:S01]  /*73a0*/  @!P1 LDC.64 R24, c[0x0][0x3b0] ;  /* 0x0000ec00ff189b82 */ /* 0x000ee20000000a00 */
[----:B-1----:R-:W-:-:S05]  /*73b0*/  @!P1 IADD3 R3, P0, PT, R20, R0, RZ ;  /* 0x0000000014039210 */ /* 0x002fca0007f1e0ff */
[----:B------:R-:W-:Y:S01]  /*73c0*/  @!P1 IMAD.X R20, RZ, RZ, R21, P0 ;  /* 0x000000ffff149224 */ /* 0x000fe200000e0615 */
[----:B---3--:R-:W-:-:S04]  /*73d0*/  @!P1 LEA R24, P0, R3, R24, 0x3 ;  /* 0x0000001803189211 */ /* 0x008fc800078018ff */
[----:B------:R-:W-:Y:S01]  /*73e0*/  @!P1 LEA.HI.X R25, R3, R25, R20, 0x3, P0 ;  /* 0x0000001903199211 */ /* 0x000fe200000f1c14 */
[----:B------:R-:W-:-:S04]  /*73f0*/  VIADD R3, R0, 0x180 ;  /* 0x0000018000037836 */ /* 0x000fc80000000000 */
[----:B--2---:R-:W-:Y:S01]  /*7400*/  @!P1 STG.E.64 desc[UR8][R24.64], R22 ;  /* 0x0000001618009986 */ /* 0x004fe2000c101b08 */
[----:B------:R-:W-:-:S03]  /*7410*/  NOP ;  /* 0x0000000000007918 */ /* 0x000fc60000000000 */
[----:B------:R-:W1:Y:S01]  /*7420*/  LDS.64 R18, [R19+0x9000] ;  /* 0x0090000013127984 */ /* 0x000e620000000a00 */
[----:B------:R-:W-:-:S13]  /*7430*/  ISETP.GE.AND P1, PT, R3, UR4, PT ;  /* 0x0000000403007c0c */ /* 0x000fda000bf26270 */
[----:B------:R-:W2:Y:S01]  /*7440*/  @!P1 LDS.64 R20, [R12+0xc00] ;  /* 0x000c00000c149984 */ /* 0x000ea20000000a00 */
        /* <DEDUP_REMOVED lines=25> */
[----:B---3--:R-:W-:Y:S02]  /*75e0*/  @!P1 LEA R26, P0, R3, R26, 0x3 ;  /* 0x0000001a031a9211 */ /* 0x008fe400078018ff */
[----:B------:R-:W-:Y:S02]  /*75f0*/  LEA R17, R15, UR6, 0x3 ;  /* 0x000000060f117c11 */ /* 0x000fe4000f8e18ff */
[----:B------:R-:W-:Y:S01]  /*7600*/  @!P1 LEA.HI.X R27, R3, R27, R16, 0x3, P0 ;  /* 0x0000001b031b9211 */ /* 0x000fe200000f1c10 */
[----:B------:R-:W-:Y:S01]  /*7610*/  VIADD R3, R0, 0x600 ;  /* 0x0000060000037836 */ /* 0x000fe20000000000 */
[----:B------:R-:W-:-:S03]  /*7620*/  LEA R15, R14, UR6, 0x3 ;  /* 0x000000060e0f7c11 */ /* 0x000fc6000f8e18ff */
        /* <DEDUP_REMOVED lines=24> */
[----:B------:R1:W2:Y:S01]  /*77b0*/  LDS.64 R14, [R13+0x9000] ;  /* 0x009000000d0e7984 */ /* 0x0002a20000000a00 */
[----:B------:R-:W-:Y:S02]  /*77c0*/  ISETP.GE.AND P1, PT, R3, UR4, PT ;  /* 0x0000000403007c0c */ /* 0x000fe4000bf26270 */
[----:B-1----:R-:W-:-:S11]  /*77d0*/  LEA R13, R4, UR6, 0x3 ;  /* 0x00000006040d7c11 */ /* 0x002fd6000f8e18ff */
[----:B------:R-:W1:Y:S01]  /*77e0*/  @!P1 LDS.64 R18, [R12+0x4800] ;  /* 0x004800000c129984 */ /* 0x000e620000000a00 */
[----:B------:R-:W3:Y:S01]  /*77f0*/  @!P1 LDC.64 R20, c[0x0][0x3b0] ;  /* 0x0000ec00ff149b82 */ /* 0x000ee20000000a00 */
[----:B--2---:R-:W-:-:S05]  /*7800*/  @!P1 IADD3 R3, P0, PT, R14, R0, RZ ;  /* 0x000000000e039210 */ /* 0x004fca0007f1e0ff */
[----:B------:R-:W-:Y:S01]  /*7810*/  @!P1 IMAD.X R14, RZ, RZ, R15, P0 ;  /* 0x000000ffff0e9224 */ /* 0x000fe200000e060f */
[----:B---3--:R-:W-:-:S04]  /*7820*/  @!P1 LEA R20, P0, R3, R20, 0x3 ;  /* 0x0000001403149211 */ /* 0x008fc800078018ff */
[----:B------:R-:W-:Y:S01]  /*7830*/  @!P1 LEA.HI.X R21, R3, R21, R14, 0x3, P0 ;  /* 0x0000001503159211 */ /* 0x000fe200000f1c0e */
[----:B------:R-:W-:-:S04]  /*7840*/  VIADD R3, R0, 0xa80 ;  /* 0x00000a8000037836 */ /* 0x000fc80000000000 */
[----:B-1----:R-:W-:Y:S01]  /*7850*/  @!P1 STG.E.64 desc[UR8][R20.64+0x4800], R18 ;  /* 0x0048001214009986 */ /* 0x002fe2000c101b08 */
        /* <DEDUP_REMOVED lines=8> */
[----:B------:R-:W-:Y:S02]  /*78e0*/  @!P1 LEA.HI.X R17, R3, R17, R10, 0x3, P0 ;  /* 0x0000001103119211 */ /* 0x000fe400000f1c0a */
[----:B------:R-:W-:-:S03]  /*78f0*/  LOP3.LUT R3, R0, 0xc00, RZ, 0xfc, !PT ;  /* 0x00000c0000037812 */ /* 0x000fc600078efcff */
        /* <DEDUP_REMOVED lines=22> */
[----:B--2---:R1:W-:Y:S01]  /*7a60*/  @!P1 STG.E.64 desc[UR8][R14.64+0x6c00], R8 ;  /* 0x006c00080e009986 */ /* 0x0043e2000c101b08 */
[----:B------:R-:W-:-:S03]  /*7a70*/  NOP ;  /* 0x0000000000007918 */ /* 0x000fc60000000000 */
[----:B------:R-:W2:Y:S01]  /*7a80*/  LDS.64 R4, [R13+0x9000] ;  /* 0x009000000d047984 */ /* 0x000ea20000000a00 */
[----:B------:R-:W-:Y:S01]  /*7a90*/  ISETP.GE.AND P1, PT, R3, UR4, PT ;  /* 0x0000000403007c0c */ /* 0x000fe2000bf26270 */
[----:B-1----:R-:W-:-:S12]  /*7aa0*/  VIADD R8, R0, 0x1080 ;  /* 0x0000108000087836 */ /* 0x002fd80000000000 */
[----:B------:R-:W1:Y:S01]  /*7ab0*/  @!P1 LDS.64 R6, [R12+0x7800] ;  /* 0x007800000c069984 */ /* 0x000e620000000a00 */
[----:B------:R-:W3:Y:S01]  /*7ac0*/  @!P1 LDC.64 R16, c[0x0][0x3b0] ;  /* 0x0000ec00ff109b82 */ /* 0x000ee20000000a00 */
[----:B--2---:R-:W-:-:S05]  /*7ad0*/  @!P1 IADD3 R3, P0, PT, R4, R0, RZ ;  /* 0x0000000004039210 */ /* 0x004fca0007f1e0ff */
[----:B------:R-:W-:Y:S01]  /*7ae0*/  @!P1 IMAD.X R10, RZ, RZ, R5, P0 ;  /* 0x000000ffff0a9224 */ /* 0x000fe200000e0605 */
[----:B---3--:R-:W-:-:S04]  /*7af0*/  @!P1 LEA R4, P0, R3, R16, 0x3 ;  /* 0x0000001003049211 */ /* 0x008fc800078018ff */
[----:B------:R-:W-:Y:S02]  /*7b00*/  @!P1 LEA.HI.X R5, R3, R17, R10, 0x3, P0 ;  /* 0x0000001103059211 */ /* 0x000fe400000f1c0a */
[----:B------:R-:W-:-:S03]  /*7b10*/  LEA R10, R2, UR6, 0x3 ;  /* 0x00000006020a7c11 */ /* 0x000fc6000f8e18ff */
[----:B-1----:R-:W-:Y:S01]  /*7b20*/  @!P1 STG.E.64 desc[UR8][R4.64+0x7800], R6 ;  /* 0x0078000604009986 */ /* 0x002fe2000c101b08 */
[----:B------:R-:W-:-:S03]  /*7b30*/  NOP ;  /* 0x0000000000007918 */ /* 0x000fc60000000000 */
[----:B------:R-:W1:Y:S01]  /*7b40*/  LDS.64 R2, [R10+0x9000] ;  /* 0x009000000a027984 */ /* 0x000e620000000a00 */
[----:B------:R-:W-:-:S13]  /*7b50*/  ISETP.GE.AND P1, PT, R8, UR4, PT ;  /* 0x0000000408007c0c */ /* 0x000fda000bf26270 */
[----:B------:R-:W2:Y:S01]  /*7b60*/  @!P1 LDS.64 R12, [R12+0x8400] ;  /* 0x008400000c0c9984 */ /* 0x000ea20000000a00 */
[----:B------:R-:W3:Y:S01]  /*7b70*/  @!P1 LDC.64 R8, c[0x0][0x3b0] ;  /* 0x0000ec00ff089b82 */ /* 0x000ee20000000a00 */
[----:B-1----:R-:W-:-:S05]  /*7b80*/  IADD3 R0, P0, PT, R2, R0, RZ ;  /* 0x0000000002007210 */ /* 0x002fca0007f1e0ff */
[----:B------:R-:W-:Y:S01]  /*7b90*/  IMAD.X R3, RZ, RZ, R3, P0 ;  /* 0x000000ffff037224 */ /* 0x000fe200000e0603 */
[----:B---3--:R-:W-:-:S04]  /*7ba0*/  @!P1 LEA R2, P0, R0, R8, 0x3 ;  /* 0x0000000800029211 */ /* 0x008fc800078018ff */
[----:B------:R-:W-:-:S05]  /*7bb0*/  @!P1 LEA.HI.X R3, R0, R9, R3, 0x3, P0 ;  /* 0x0000000900039211 */ /* 0x000fca00000f1c03 */
[----:B--2---:R-:W-:Y:S01]  /*7bc0*/  @!P1 STG.E.64 desc[UR8][R2.64+0x8400], R12 ;  /* 0x0084000c02009986 */ /* 0x004fe2000c101b08 */
[----:B------:R-:W-:Y:S01]  /*7bd0*/  NOP ;  /* 0x0000000000007918 */ /* 0x000fe20000000000 */
[----:B------:R-:W-:Y:S05]  /*7be0*/  EXIT ;  /* 0x000000000000794d */ /* 0x000fea0003800000 */
.L_x_29:
[----:B------:R-:W-:Y:S02]  /*7bf0*/  IMAD.MOV.U32 R0, RZ, RZ, 0x1 ;  /* 0x00000001ff007424 */ /* 0x000fe400078e00ff */
[----:B------:R-:W-:Y:S02]  /*7c00*/  IMAD.MOV.U32 R77, RZ, RZ, R2 ;  /* 0x000000ffff4d7224 */ /* 0x000fe400078e0002 */
[----:B------:R-:W-:Y:S02]  /*7c10*/  IMAD.MOV.U32 R72, RZ, RZ, RZ ;  /* 0x000000ffff487224 */ /* 0x000fe400078e00ff */
[----:B------:R-:W-:-:S07]  /*7c20*/  IMAD.MOV.U32 R73, RZ, RZ, -0x1 ;  /* 0xffffffffff497424 */ /* 0x000fce00078e00ff */
[----:B------:R-:W-:Y:S05]  /*7c30*/  WARPSYNC.COLLECTIVE R73, `(.L_x_93) ;  /* 0x0000000049087348 */ /* 0x000fea0003c00000 */
[----:B------:R0:W1:Y:S02]  /*7c40*/  SHFL.UP P0, R0, R77, R0, R72 ;  /* 0x040000004d007389 */ /* 0x0000640000000048 */
[----:B01----:R-:W-:Y:S05]  /*7c50*/  ENDCOLLECTIVE ;  /* 0x000000000000791b */ /* 0x003fea0003800000 */
.L_x_93:
[----:B------:R-:W-:Y:S02]  /*7c60*/  IMAD.MOV.U32 R74, RZ, RZ, R0 ;  /* 0x000000ffff4a7224 */ /* 0x000fe400078e0000 */
[----:B------:R-:W-:Y:S02]  /*7c70*/  IMAD.MOV.U32 R0, RZ, RZ, 0x2 ;  /* 0x00000002ff007424 */ /* 0x000fe400078e00ff */
[----:B------:R-:W-:-:S04]  /*7c80*/  @P0 IMAD.IADD R74, R2, 0x1, R74 ;  /* 0x00000001024a0824 */ /* 0x000fc800078e024a */
[----:B------:R-:W-:-:S07]  /*7c90*/  IMAD.MOV.U32 R77, RZ, RZ, R74 ;  /* 0x000000ffff4d7224 */ /* 0x000fce00078e004a */
[----:B------:R-:W-:Y:S05]  /*7ca0*/  WARPSYNC.COLLECTIVE R73, `(.L_x_94) ;  /* 0x0000000049087348 */ /* 0x000fea0003c00000 */
[----:B------:R0:W1:Y:S02]  /*7cb0*/  SHFL.UP P0, R0, R77, R0, R72 ;  /* 0x040000004d007389 */ /* 0x0000640000000048 */
[----:B01----:R-:W-:Y:S05]  /*7cc0*/  ENDCOLLECTIVE ;  /* 0x000000000000791b */ /* 0x003fea0003800000 */
.L_x_94:
[----:B------:R-:W-:Y:S02]  /*7cd0*/  IMAD.MOV.U32 R71, RZ, RZ, R0 ;  /* 0x000000ffff477224 */ /* 0x000fe400078e0000 */
[----:B------:R-:W-:Y:S02]  /*7ce0*/  IMAD.MOV.U32 R0, RZ, RZ, 0x4 ;  /* 0x00000004ff007424 */ /* 0x000fe400078e00ff */
[----:B------:R-:W-:-:S04]  /*7cf0*/  @P0 IMAD.IADD R71, R74, 0x1, R71 ;  /* 0x000000014a470824 */ /* 0x000fc800078e0247 */
[----:B------:R-:W-:-:S07]  /*7d00*/  IMAD.MOV.U32 R77, RZ, RZ, R71 ;  /* 0x000000ffff4d7224 */ /* 0x000fce00078e0047 */
[----:B------:R-:W-:Y:S05]  /*7d10*/  WARPSYNC.COLLECTIVE R73, `(.L_x_95) ;  /* 0x0000000049087348 */ /* 0x000fea0003c00000 */
[----:B------:R0:W1:Y:S02]  /*7d20*/  SHFL.UP P0, R0, R77, R0, R72 ;  /* 0x040000004d007389 */ /* 0x0000640000000048 */
[----:B01----:R-:W-:Y:S05]  /*7d30*/  ENDCOLLECTIVE ;  /* 0x000000000000791b */ /* 0x003fea0003800000 */
.L_x_95:
[----:B------:R-:W-:Y:S02]  /*7d40*/  IMAD.MOV.U32 R74, RZ, RZ, R0 ;  /* 0x000000ffff4a7224 */ /* 0x000fe400078e0000 */
[----:B------:R-:W-:Y:S02]  /*7d50*/  IMAD.MOV.U32 R0, RZ, RZ, 0x8 ;  /* 0x00000008ff007424 */ /* 0x000fe400078e00ff */
[----:B------:R-:W-:-:S04]  /*7d60*/  @P0 IMAD.IADD R74, R71, 0x1, R74 ;  /* 0x00000001474a0824 */ /* 0x000fc800078e024a */
[----:B------:R-:W-:-:S07]  /*7d70*/  IMAD.MOV.U32 R77, RZ, RZ, R74 ;  /* 0x000000ffff4d7224 */ /* 0x000fce00078e004a */
[----:B------:R-:W-:Y:S05]  /*7d80*/  WARPSYNC.COLLECTIVE R73, `(.L_x_96) ;  /* 0x0000000049087348 */ /* 0x000fea0003c00000 */
[----:B------:R0:W1:Y:S02]  /*7d90*/  SHFL.UP P0, R0, R77, R0, R72 ;  /* 0x040000004d007389 */ /* 0x0000640000000048 */
[----:B01----:R-:W-:Y:S05]  /*7da0*/  ENDCOLLECTIVE ;  /* 0x000000000000791b */ /* 0x003fea0003800000 */
.L_x_96:
[----:B------:R-:W-:Y:S02]  /*7db0*/  IMAD.MOV.U32 R71, RZ, RZ, R0 ;  /* 0x000000ffff477224 */ /* 0x000fe400078e0000 */
[----:B------:R-:W-:Y:S02]  /*7dc0*/  IMAD.MOV.U32 R0, RZ, RZ, 0x10 ;  /* 0x00000010ff007424 */ /* 0x000fe400078e00ff */
[----:B------:R-:W-:-:S04]  /*7dd0*/  @P0 IMAD.IADD R71, R74, 0x1, R71 ;  /* 0x000000014a470824 */ /* 0x000fc800078e0247 */
[----:B------:R-:W-:-:S07]  /*7de0*/  IMAD.MOV.U32 R77, RZ, RZ, R71 ;  /* 0x000000ffff4d7224 */ /* 0x000fce00078e0047 */
[----:B------:R-:W-:Y:S05]  /*7df0*/  WARPSYNC.COLLECTIVE R73, `(.L_x_97) ;  /* 0x0000000049087348 */ /* 0x000fea0003c00000 */
[----:B------:R0:W1:Y:S02]  /*7e00*/  SHFL.UP P0, R0, R77, R0, R72 ;  /* 0x040000004d007389 */ /* 0x0000640000000048 */
[----:B01----:R-:W-:Y:S05]  /*7e10*/  ENDCOLLECTIVE ;  /* 0x000000000000791b */ /* 0x003fea0003800000 */
.L_x_97:
[----:B------:R-:W-:Y:S05]  /*7e20*/  BRA `(.L_x_98) ;  /* 0xffffffa400c87947 */ /* 0x000fea000383ffff */
.L_x_99:
[----:B------:R-:W-:-:S00]  /*7e30*/  BRA `(.L_x_99) ;  /* 0xfffffffc00fc7947 */ /* 0x000fc0000383ffff */
[----:B------:R-:W-:-:S00]  /*7e40*/  NOP ;  /* 0x0000000000007918 */ /* 0x000fc00000000000 */
        /* <DEDUP_REMOVED lines=11> */
.L_x_238:


//--------------------- .text._ZN3cub18CUB_300001_SM_10006detail10radix_sort33DeviceRadixSortExclusiveSumKernelINS1_5radix10policy_hubIxxyE10Policy1000EyEEvPT0_ --------------------------
	.section	.text._ZN3cub18CUB_300001_SM_10006detail10radix_sort33DeviceRadixSortExclusiveSumKernelINS1_5radix10policy_hubIxxyE10Policy1000EyEEvPT0_,"ax",@progbits
	.align	128
        .global         _ZN3cub18CUB_300001_SM_10006detail10radix_sort33DeviceRadixSortExclusiveSumKernelINS1_5radix10policy_hubIxxyE10Policy1000EyEEvPT0_
        .type           _ZN3cub18CUB_300001_SM_10006detail10radix_sort33DeviceRadixSortExclusiveSumKernelINS1_5radix10policy_hubIxxyE10Policy1000EyEEvPT0_,@function
        .size           _ZN3cub18CUB_300001_SM_10006detail10radix_sort33DeviceRadixSortExclusiveSumKernelINS1_5radix10policy_hubIxxyE10Policy1000EyEEvPT0_,(.L_x_239 - _ZN3cub18CUB_300001_SM_10006detail10radix_sort33DeviceRadixSortExclusiveSumKernelINS1_5radix10policy_hubIxxyE10Policy1000EyEEvPT0_)
        .other          _ZN3cub18CUB_300001_SM_10006detail10radix_sort33DeviceRadixSortExclusiveSumKernelINS1_5radix10policy_hubIxxyE10Policy1000EyEEvPT0_,@"STO_CUDA_ENTRY STV_DEFAULT"
_ZN3cub18CUB_300001_SM_10006detail10radix_sort33DeviceRadixSortExclusiveSumKernelINS1_5radix10policy_hubIxxyE10Policy1000EyEEvPT0_:
.text._ZN3cub18CUB_300001_SM_10006detail10radix_sort33DeviceRadixSortExclusiveSumKernelINS1_5radix10policy_hubIxxyE10Policy1000EyEEvPT0_:
[----:B------:R-:W-:Y:S01]  /*0000*/  LDC R1, c[0x0][0x37c] ;  /* 0x0000df00ff017b82 */ /* 0x000fe20000000800 */
[----:B------:R-:W0:Y:S07]  /*0010*/  S2R R18, SR_TID.X ;  /* 0x0000000000127919 */ /* 0x000e2e0000002100 */
[----:B------:R-:W1:Y:S01]  /*0020*/  LDC.64 R16, c[0x0][0x380] ;  /* 0x0000e000ff107b82 */ /* 0x000e620000000a00 */
[----:B------:R-:W2:Y:S01]  /*0030*/  LDCU.64 UR4, c[0x0][0x358] ;  /* 0x00006b00ff0477ac */ /* 0x000ea20008000a00 */
[----:B------:R-:W3:Y:S01]  /*0040*/  S2R R5, SR_CTAID.X ;  /* 0x0000000000057919 */ /* 0x000ee20000002500 */
[----:B0-----:R-:W-:Y:S01]  /*0050*/  ISETP.GT.U32.AND P1, PT, R18, 0xff, PT ;  /* 0x000000ff1200780c */ /* 0x001fe20003f24070 */
[----:B---3--:R-:W-:-:S04]  /*0060*/  IMAD R5, R5, 0x100, R18 ;  /* 0x0000010005057824 */ /* 0x008fc800078e0212 */
[----:B-1----:R-:W-:-:S08]  /*0070*/  IMAD.WIDE R16, R5, 0x8, R16 ;  /* 0x0000000805107825 */ /* 0x002fd000078e0210 */
[----:B--2---:R-:W2:Y:S01]  /*0080*/  @!P1 LDG.E.64 R2, desc[UR4][R16.64] ;  /* 0x0000000410029981 */ /* 0x004ea2000c1e1b00 */
[----:B------:R-:W-:Y:S02]  /*0090*/  MOV R0, 0x400 ;  /* 0x0000040000007802 */ /* 0x000fe40000000f00 */
[C---:B------:R-:W-:Y:S01]  /*00a0*/  ISETP.GT.U32.AND P0, PT, R18.reuse, 0x1f, PT ;  /* 0x0000001f1200780c */ /* 0x040fe20003f04070 */
[----:B------:R-:W0:Y:S02]  /*00b0*/  S2R R5, SR_CgaCtaId ;  /* 0x0000000000057919 */ /* 0x000e240000008800 */
[----:B0-----:R-:W-:Y:S02]  /*00c0*/  LEA R5, R5, R0, 0x18 ;  /* 0x0000000005057211 */ /* 0x001fe400078ec0ff */
[----:B------:R-:W-:-:S05]  /*00d0*/  LEA.HI R0, R18, R18, RZ, 0x1d ;  /* 0x0000001212007211 */ /* 0x000fca00078fe8ff */
[----:B------:R-:W-:-:S05]  /*00e0*/  IMAD R0, R0, 0x8, R5 ;  /* 0x0000000800007824 */ /* 0x000fca00078e0205 */
[----:B--2---:R0:W-:Y:S01]  /*00f0*/  STS.64 [R0+0x10], R2 ;  /* 0x0000100200007388 */ /* 0x0041e20000000a00 */
[----:B------:R-:W-:Y:S06]  /*0100*/  BAR.SYNC.DEFER_BLOCKING 0x0 ;  /* 0x0000000000007b1d */ /* 0x000fec0000010000 */
[----:B------:R-:W-:Y:S05]  /*0110*/  @P0 BRA `(.L_x_100) ;  /* 0x0000000400240947 */ /* 0x000fea0003800000 */
[----:B------:R-:W-:Y:S01]  /*0120*/  IMAD R18, R18, 0x48, R5 ;  /* 0x0000004812127824 */ /* 0x000fe200078e0205 */
[----:B------:R-:W-:-:S04]  /*0130*/  UMOV UR6, 0xffffffff ;  /* 0xffffffff00067882 */ /* 0x000fc80000000000 */
[----:B------:R-:W-:Y:S04]  /*0140*/  LDS.64 R14, [R18+0x10] ;  /* 0x00001000120e7984 */ /* 0x000fe80000000a00 */
[----:B------:R-:W-:Y:S04]  /*0150*/  LDS.64 R12, [R18+0x18] ;  /* 0x00001800120c7984 */ /* 0x000fe80000000a00 */
[----:B------:R-:W1:Y:S04]  /*0160*/  LDS.64 R10, [R18+0x20] ;  /* 0x00002000120a7984 */ /* 0x000e680000000a00 */
[----:B------:R-:W-:Y:S04]  /*0170*/  LDS.64 R8, [R18+0x28] ;  /* 0x0000280012087984 */ /* 0x000fe80000000a00 */
[----:B------:R-:W2:Y:S04]  /*0180*/  LDS.64 R6, [R18+0x30] ;  /* 0x0000300012067984 */ /* 0x000ea80000000a00 */
[----:B------:R-:W-:Y:S04]  /*0190*/  LDS.64 R4, [R18+0x38] ;  /* 0x0000380012047984 */ /* 0x000fe80000000a00 */
[----:B0-----:R-:W0:Y:S04]  /*01a0*/  LDS.64 R2, [R18+0x40] ;  /* 0x0000400012027984 */ /* 0x001e280000000a00 */
[----:B------:R-:W3:Y:S01]  /*01b0*/  LDS.64 R20, [R18+0x48] ;  /* 0x0000480012147984 */ /* 0x000ee20000000a00 */
[----:B-1----:R-:W-:-:S04]  /*01c0*/  IADD3 R19, P3, P4, R10, R12, R14 ;  /* 0x0000000c0a137210 */ /* 0x002fc80007c7e00e */
[----:B------:R-:W-:Y:S02]  /*01d0*/  IADD3.X R23, PT, PT, R11, R13, R15, P3, P4 ;  /* 0x0000000d0b177210 */ /* 0x000fe40001fe840f */
[----:B--2---:R-:W-:-:S04]  /*01e0*/  IADD3 R19, P0, P2, R6, R19, R8 ;  /* 0x0000001306137210 */ /* 0x004fc80007a1e008 */
[----:B------:R-:W-:Y:S02]  /*01f0*/  IADD3.X R23, PT, PT, R7, R23, R9, P0, P2 ;  /* 0x0000001707177210 */ /* 0x000fe400007e4409 */
[----:B0-----:R-:W-:-:S04]  /*0200*/  IADD3 R19, P3, P4, R2, R19, R4 ;  /* 0x0000001302137210 */ /* 0x001fc80007c7e004 */
[----:B---3--:R-:W-:Y:S02]  /*0210*/  IADD3 R20, P0, PT, R20, R19, RZ ;  /* 0x0000001314147210 */ /* 0x008fe40007f1e0ff */
[----:B------:R-:W-:-:S05]  /*0220*/  IADD3.X R19, PT, PT, R3, R23, R5, P3, P4 ;  /* 0x0000001703137210 */ /* 0x000fca0001fe8405 */
[----:B------:R-:W-:Y:S01]  /*0230*/  IMAD.X R19, R21, 0x1, R19, P0 ;  /* 0x0000000115137824 */ /* 0x000fe200000e0613 */
[----:B------:R-:W-:Y:S06]  /*0240*/  BRA.DIV UR6, `(.L_x_101) ;  /* 0x0000000206f07947 */ /* 0x000fec000b800000 */
[----:B------:R-:W0:Y:S04]  /*0250*/  SHFL.UP PT, R27, R20, 0x1, RZ ;  /* 0x04200000141b7989 */ /* 0x000e2800000e00ff */
[----:B------:R-:W1:Y:S01]  /*0260*/  SHFL.UP P0, R25, R19, 0x1, RZ ;  /* 0x0420000013197989 */ /* 0x000e6200000000ff */
[----:B0-----:R-:W-:-:S04]  /*0270*/  IADD3 R22, P2, PT, R27, R20, RZ ;  /* 0x000000141b167210 */ /* 0x001fc80007f5e0ff */
[----:B-1----:R-:W-:Y:S01]  /*0280*/  SEL R27, R22, R27, P0 ;  /* 0x0000001b161b7207 */ /* 0x002fe20000000000 */
[----:B------:R-:W-:-:S04]  /*0290*/  IMAD.X R26, R25, 0x1, R19, P2 ;  /* 0x00000001191a7824 */ /* 0x000fc800010e0613 */
[----:B------:R-:W0:Y:S01]  /*02a0*/  SHFL.UP PT, R28, R27, 0x2, RZ ;  /* 0x044000001b1c7989 */ /* 0x000e2200000e00ff */
[----:B------:R-:W-:-:S05]  /*02b0*/  SEL R26, R26, R25, P0 ;  /* 0x000000191a1a7207 */ /* 0x000fca0000000000 */
[----:B------:R-:W1:Y:S01]  /*02c0*/  SHFL.UP P0, R25, R26, 0x2, RZ ;  /* 0x044000001a197989 */ /* 0x000e6200000000ff */
[----:B0-----:R-:W-:-:S05]  /*02d0*/  IADD3 R21, P2, PT, R28, R27, RZ ;  /* 0x0000001b1c157210 */ /* 0x001fca0007f5e0ff */
[----:B-1----:R-:W-:Y:S01]  /*02e0*/  IMAD.X R22, R25, 0x1, R26, P2 ;  /* 0x0000000119167824 */ /* 0x002fe200010e061a */
[----:B------:R-:W-:-:S04]  /*02f0*/  SEL R28, R21, R28, P0 ;  /* 0x0000001c151c7207 */ /* 0x000fc80000000000 */
[----:B------:R-:W-:Y:S01]  /*0300*/  SEL R29, R22, R25, P0 ;  /* 0x00000019161d7207 */ /* 0x000fe20000000000 */
        /* <DEDUP_REMOVED lines=12> */
[----:B------:R0:W1:Y:S04]  /*03d0*/  SHFL.UP PT, R28, R27, 0x10, RZ ;  /* 0x060000001b1c7989 */ /* 0x00006800000e00ff */
[----:B------:R0:W2:Y:S02]  /*03e0*/  SHFL.UP P0, R25, R26, 0x10, RZ ;  /* 0x060000001a197989 */ /* 0x0000a400000000ff */
.L_x_112:
[----:B-1----:R-:W-:-:S04]  /*03f0*/  IADD3 R21, P2, PT, R28, R27, RZ ;  /* 0x0000001b1c157210 */ /* 0x002fc80007f5e0ff */
[----:B--2---:R-:W-:Y:S01]  /*0400*/  SEL R21, R21, R28, P0 ;  /* 0x0000001c15157207 */ /* 0x004fe20000000000 */
[----:B------:R-:W-:-:S05]  /*0410*/  IMAD.X R22, R25, 0x1, R26, P2 ;  /* 0x0000000119167824 */ /* 0x000fca00010e061a */
[----:B------:R-:W-:Y:S02]  /*0420*/  SEL R22, R22, R25, P0 ;  /* 0x0000001916167207 */ /* 0x000fe40000000000 */
[----:B------:R-:W-:-:S05]  /*0430*/  IADD3 R20, P0, PT, R21, -R20, RZ ;  /* 0x8000001415147210 */ /* 0x000fca0007f1e0ff */
[----:B------:R-:W-:Y:S01]  /*0440*/  IMAD.X R21, R22, 0x1, ~R19, P0 ;  /* 0x0000000116157824 */ /* 0x000fe200000e0e13 */
[----:B------:R-:W-:-:S04]  /*0450*/  IADD3 R14, P0, PT, R14, R20, RZ ;  /* 0x000000140e0e7210 */ /* 0x000fc80007f1e0ff */
[----:B------:R1:W-:Y:S01]  /*0460*/  STS.64 [R18+0x10], R20 ;  /* 0x0000101412007388 */ /* 0x0003e20000000a00 */
[----:B------:R-:W-:Y:S01]  /*0470*/  IMAD.X R15, R15, 0x1, R21, P0 ;  /* 0x000000010f0f7824 */ /* 0x000fe200000e0615 */
        /* <DEDUP_REMOVED lines=17> */
[----:B------:R-:W-:-:S05]  /*0590*/  IMAD.X R3, R3, 0x1, R5, P0 ;  /* 0x0000000103037824 */ /* 0x000fca00000e0605 */
[----:B------:R1:W-:Y:S03]  /*05a0*/  STS.64 [R18+0x48], R2 ;  /* 0x0000480212007388 */ /* 0x0003e60000000a00 */
.L_x_100:
[----:B------:R-:W-:Y:S05]  /*05b0*/  WARPSYNC.ALL ;  /* 0x0000000000007948 */ /* 0x000fea0003800000 */
[----:B------:R-:W-:Y:S06]  /*05c0*/  BAR.SYNC.DEFER_BLOCKING 0x0 ;  /* 0x0000000000007b1d */ /* 0x000fec0000010000 */
[----:B------:R-:W-:Y:S05]  /*05d0*/  @P1 EXIT ;  /* 0x000000000000194d */ /* 0x000fea0003800000 */
[----:B01----:R-:W0:Y:S04]  /*05e0*/  LDS.64 R2, [R0+0x10] ;  /* 0x0000100000027984 */ /* 0x003e280000000a00 */
[----:B0-----:R-:W-:Y:S01]  /*05f0*/  STG.E.64 desc[UR4][R16.64], R2 ;  /* 0x0000000210007986 */ /* 0x001fe2000c101b04 */
[----:B------:R-:W-:Y:S05]  /*0600*/  EXIT ;  /* 0x000000000000794d */ /* 0x000fea0003800000 */
.L_x_101:
[----:B------:R-:W-:Y:S02]  /*0610*/  IMAD.MOV.U32 R24, RZ, RZ, R20 ;  /* 0x000000ffff187224 */ /* 0x000fe400078e0014 */
[----:B------:R-:W-:Y:S02]  /*0620*/  IMAD.MOV.U32 R23, RZ, RZ, 0x1 ;  /* 0x00000001ff177424 */ /* 0x000fe400078e00ff */
[----:B------:R-:W-:Y:S02]  /*0630*/  IMAD.MOV.U32 R22, RZ, RZ, RZ ;  /* 0x000000ffff167224 */ /* 0x000fe400078e00ff */
[----:B------:R-:W-:-:S07]  /*0640*/  IMAD.MOV.U32 R21, RZ, RZ, -0x1 ;  /* 0xffffffffff157424 */ /* 0x000fce00078e00ff */
[----:B------:R-:W-:Y:S05]  /*0650*/  WARPSYNC.COLLECTIVE R21, `(.L_x_102) ;  /* 0x0000000015087348 */ /* 0x000fea0003c00000 */
[----:B------:R0:W1:Y:S02]  /*0660*/  SHFL.UP P0, R25, R24, R23, R22 ;  /* 0x0400001718197389 */ /* 0x0000640000000016 */
[----:B01----:R-:W-:Y:S05]  /*0670*/  ENDCOLLECTIVE ;  /* 0x000000000000791b */ /* 0x003fea0003800000 */
.L_x_102:
[----:B------:R-:W-:Y:S02]  /*0680*/  IMAD.MOV.U32 R24, RZ, RZ, R19 ;  /* 0x000000ffff187224 */ /* 0x000fe400078e0013 */
[----:B------:R-:W-:-:S07]  /*0690*/  IMAD.MOV.U32 R27, RZ, RZ, R25 ;  /* 0x000000ffff1b7224 */ /* 0x000fce00078e0019 */
[----:B------:R-:W-:Y:S05]  /*06a0*/  WARPSYNC.COLLECTIVE R21, `(.L_x_103) ;  /* 0x0000000015087348 */ /* 0x000fea0003c00000 */
[----:B------:R0:W1:Y:S02]  /*06b0*/  SHFL.UP P0, R25, R24, R23, R22 ;  /* 0x0400001718197389 */ /* 0x0000640000000016 */
[----:B01----:R-:W-:Y:S05]  /*06c0*/  ENDCOLLECTIVE ;  /* 0x000000000000791b */ /* 0x003fea0003800000 */
.L_x_103:
[----:B------:R-:W-:Y:S01]  /*06d0*/  IADD3 R26, P2, PT, R27, R20, RZ ;  /* 0x000000141b1a7210 */ /* 0x000fe20007f5e0ff */
[----:B------:R-:W-:-:S03]  /*06e0*/  IMAD.MOV.U32 R23, RZ, RZ, 0x2 ;  /* 0x00000002ff177424 */ /* 0x000fc600078e00ff */
[----:B------:R-:W-:Y:S01]  /*06f0*/  SEL R27, R26, R27, P0 ;  /* 0x0000001b1a1b7207 */ /* 0x000fe20000000000 */
[----:B------:R-:W-:-:S04]  /*0700*/  IMAD.X R26, R25, 0x1, R19, P2 ;  /* 0x00000001191a7824 */ /* 0x000fc800010e0613 */
[----:B------:R-:W-:Y:S01]  /*0710*/  IMAD.MOV.U32 R24, RZ, RZ, R27 ;  /* 0x000000ffff187224 */ /* 0x000fe200078e001b */
[----:B------:R-:W-:-:S07]  /*0720*/  SEL R26, R26, R25, P0 ;  /* 0x000000191a1a7207 */ /* 0x000fce0000000000 */
[----:B------:R-:W-:Y:S05]  /*0730*/  WARPSYNC.COLLECTIVE R21, `(.L_x_104) ;  /* 0x0000000015087348 */ /* 0x000fea0003c00000 */
[----:B------:R0:W1:Y:S02]  /*0740*/  SHFL.UP P0, R25, R24, R23, R22 ;  /* 0x0400001718197389 */ /* 0x0000640000000016 */
[----:B01----:R-:W-:Y:S05]  /*0750*/  ENDCOLLECTIVE ;  /* 0x000000000000791b */ /* 0x003fea0003800000 */
.L_x_104:
[----:B------:R-:W-:Y:S02]  /*0760*/  IMAD.MOV.U32 R24, RZ, RZ, R26 ;  /* 0x000000ffff187224 */ /* 0x000fe400078e001a */
[----:B------:R-:W-:-:S07]  /*0770*/  IMAD.MOV.U32 R28, RZ, RZ, R25 ;  /* 0x000000ffff1c7224 */ /* 0x000fce00078e0019 */
[----:B------:R-:W-:Y:S05]  /*0780*/  WARPSYNC.COLLECTIVE R21, `(.L_x_105) ;  /* 0x0000000015087348 */ /* 0x000fea0003c00000 */
[----:B------:R0:W1:Y:S02]  /*0790*/  SHFL.UP P0, R25, R24, R23, R22 ;  /* 0x0400001718197389 */ /* 0x0000640000000016 */
[----:B01----:R-:W-:Y:S05]  /*07a0*/  ENDCOLLECTIVE ;  /* 0x000000000000791b */ /* 0x003fea0003800000 */
.L_x_105:
        /* <DEDUP_REMOVED lines=9> */
.L_x_106:
[----:B------:R-:W-:Y:S02]  /*0840*/  IMAD.MOV.U32 R24, RZ, RZ, R29 ;  /* 0x000000ffff187224 */ /* 0x000fe400078e001d */
[----:B------:R-:W-:-:S07]  /*0850*/  IMAD.MOV.U32 R27, RZ, RZ, R25 ;  /* 0x000000ffff1b7224 */ /* 0x000fce00078e0019 */
[----:B------:R-:W-:Y:S05]  /*0860*/  WARPSYNC.COLLECTIVE R21, `(.L_x_107) ;  /* 0x0000000015087348 */ /* 0x000fea0003c00000 */
[----:B------:R0:W1:Y:S02]  /*0870*/  SHFL.UP P0, R25, R24, R23, R22 ;  /* 0x0400001718197389 */ /* 0x0000640000000016 */
[----:B01----:R-:W-:Y:S05]  /*0880*/  ENDCOLLECTIVE ;  /* 0x000000000000791b */ /* 0x003fea0003800000 */
.L_x_107:
        /* <DEDUP_REMOVED lines=9> */
.L_x_108:
[----:B------:R-:W-:Y:S02]  /*0920*/  IMAD.MOV.U32 R24, RZ, RZ, R29 ;  /* 0x000000ffff187224 */ /* 0x000fe400078e001d */
[----:B------:R-:W-:-:S07]  /*0930*/  IMAD.MOV.U32 R27, RZ, RZ, R25 ;  /* 0x000000ffff1b7224 */ /* 0x000fce00078e0019 */
[----:B------:R-:W-:Y:S05]  /*0940*/  WARPSYNC.COLLECTIVE R21, `(.L_x_109) ;  /* 0x0000000015087348 */ /* 0x000fea0003c00000 */
[----:B------:R0:W1:Y:S02]  /*0950*/  SHFL.UP P0, R25, R24, R23, R22 ;  /* 0x0400001718197389 */ /* 0x0000640000000016 */
[----:B01----:R-:W-:Y:S05]  /*0960*/  ENDCOLLECTIVE ;  /* 0x000000000000791b */ /* 0x003fea0003800000 */
.L_x_109:
        /* <DEDUP_REMOVED lines=9> */
.L_x_110:
[----:B------:R-:W-:Y:S02]  /*0a00*/  IMAD.MOV.U32 R24, RZ, RZ, R26 ;  /* 0x000000ffff187224 */ /* 0x000fe400078e001a */
[----:B------:R-:W-:-:S07]  /*0a10*/  IMAD.MOV.U32 R28, RZ, RZ, R25 ;  /* 0x000000ffff1c7224 */ /* 0x000fce00078e0019 */
[----:B------:R-:W-:Y:S05]  /*0a20*/  WARPSYNC.COLLECTIVE R21, `(.L_x_111) ;  /* 0x0000000015087348 */ /* 0x000fea0003c00000 */
[----:B------:R0:W1:Y:S02]  /*0a30*/  SHFL.UP P0, R25, R24, R23, R22 ;  /* 0x0400001718197389 */ /* 0x0000640000000016 */
[----:B01----:R-:W-:Y:S05]  /*0a40*/  ENDCOLLECTIVE ;  /* 0x000000000000791b */ /* 0x003fea0003800000 */
.L_x_111:
[----:B------:R-:W-:Y:S05]  /*0a50*/  BRA `(.L_x_112) ;  /* 0xfffffff800647947 */ /* 0x000fea000383ffff */
.L_x_113:
        /* <DEDUP_REMOVED lines=10> */
.L_x_239:


//--------------------- .text._ZN3cub18CUB_300001_SM_10006detail10radix_sort30DeviceRadixSortHistogramKernelINS1_5radix10policy_hubIxxyE10Policy1000ELNS0_9SortOrderE0ExyNS1_21identity_decomposer_tEEEvPT2_PKT1_SA_iiT3_ --------------------------
	.section	.text._ZN3cub18CUB_300001_SM_10006detail10radix_sort30DeviceRadixSortHistogramKernelINS1_5radix10policy_hubIxxyE10Policy1000ELNS0_9SortOrderE0ExyNS1_21identity_decomposer_tEEEvPT2_PKT1_SA_iiT3_,"ax",@progbits
	.align	128
        .global         _ZN3cub18CUB_300001_SM_10006detail10radix_sort30DeviceRadixSortHistogramKernelINS1_5radix10policy_hubIxxyE10Policy1000ELNS0_9SortOrderE0ExyNS1_21identity_decomposer_tEEEvPT2_PKT1_SA_iiT3_
        .type           _ZN3cub18CUB_300001_SM_10006detail10radix_sort30DeviceRadixSortHistogramKernelINS1_5radix10policy_hubIxxyE10Policy1000ELNS0_9SortOrderE0ExyNS1_21identity_decomposer_tEEEvPT2_PKT1_SA_iiT3_,@function
        .size           _ZN3cub18CUB_300001_SM_10006detail10radix_sort30DeviceRadixSortHistogramKernelINS1_5radix10policy_hubIxxyE10Policy1000ELNS0_9SortOrderE0ExyNS1_21identity_decomposer_tEEEvPT2_PKT1_SA_iiT3_,(.L_x_240 - _ZN3cub18CUB_300001_SM_10006detail10radix_sort30DeviceRadixSortHistogramKernelINS1_5radix10policy_hubIxxyE10Policy1000ELNS0_9SortOrderE0ExyNS1_21identity_decomposer_tEEEvPT2_PKT1_SA_iiT3_)
        .other          _ZN3cub18CUB_300001_SM_10006detail10radix_sort30DeviceRadixSortHistogramKernelINS1_5radix10policy_hubIxxyE10Policy1000ELNS0_9SortOrderE0ExyNS1_21identity_decomposer_tEEEvPT2_PKT1_SA_iiT3_,@"STO_CUDA_ENTRY STV_DEFAULT"
_ZN3cub18CUB_300001_SM_10006detail10radix_sort30DeviceRadixSortHistogramKernelINS1_5radix10policy_hubIxxyE10Policy1000ELNS0_9SortOrderE0ExyNS1_21identity_decomposer_tEEEvPT2_PKT1_SA_iiT3_:
.text._ZN3cub18CUB_300001_SM_10006detail10radix_sort30DeviceRadixSortHistogramKernelINS1_5radix10policy_hubIxxyE10Policy1000ELNS0_9SortOrderE0ExyNS1_21identity_decomposer_tEEEvPT2_PKT1_SA_iiT3_:
[----:B------:R-:W-:Y:S01]  /*0000*/  LDC R1, c[0x0][0x37c] ;  /* 0x0000df00ff017b82 */ /* 0x000fe20000000800 */
[----:B------:R-:W0:Y:S02]  /*0010*/  LDCU.64 UR4, c[0x0][0x390] ;  /* 0x00007200ff0477ac */ /* 0x000e240008000a00 */
[----:B0-----:R-:W-:-:S04]  /*0020*/  ISETP.NE.U32.AND P0, PT, RZ, UR4, PT ;  /* 0x00000004ff007c0c */ /* 0x001fc8000bf05070 */
[----:B------:R-:W-:-:S13]  /*0030*/  ISETP.NE.AND.EX P0, PT, RZ, UR5, PT, P0 ;  /* 0x00000005ff007c0c */ /* 0x000fda000bf05300 */
[----:B------:R-:W-:Y:S05]  /*0040*/  @!P0 EXIT ;  /* 0x000000000000894d */ /* 0x000fea0003800000 */
[----:B------:R-:W0:Y:S01]  /*0050*/  S2R R36, SR_TID.X ;  /* 0x0000000000247919 */ /* 0x000e220000002100 */
[----:B------:R-:W1:Y:S01]  /*0060*/  LDC.64 R2, c[0x0][0x398] ;  /* 0x0000e600ff027b82 */ /* 0x000e620000000a00 */
[----:B------:R-:W-:Y:S01]  /*0070*/  UMOV UR4, 0x400 ;  /* 0x0000040000047882 */ /* 0x000fe20000000000 */
[----:B------:R-:W2:Y:S01]  /*0080*/  LDCU.64 UR16, c[0x0][0x358] ;  /* 0x00006b00ff1077ac */ /* 0x000ea20008000a00 */
[----:B------:R-:W3:Y:S05]  /*0090*/  LDCU UR18, c[0x0][0x370] ;  /* 0x00006e00ff1277ac */ /* 0x000eea0008000800 */
[----:B------:R-:W4:Y:S01]  /*00a0*/  S2UR UR5, SR_CgaCtaId ;  /* 0x00000000000579c3 */ /* 0x000f220000008800 */
[----:B------:R-:W-:Y:S01]  /*00b0*/  UMOV UR6, URZ ;  /* 0x000000ff00067c82 */ /* 0x000fe20008000000 */
[----:B------:R-:W-:-:S06]  /*00c0*/  UMOV UR7, URZ ;  /* 0x000000ff00077c82 */ /* 0x000fcc0008000000 */
[----:B------:R-:W5:Y:S01]  /*00d0*/  S2UR UR8, SR_CTAID.X ;  /* 0x00000000000879c3 */ /* 0x000f620000002500 */
[----:B-1----:R-:W-:-:S04]  /*00e0*/  IADD3 R0, PT, PT, R3, 0x7, -R2 ;  /* 0x0000000703007810 */ /* 0x002fc80007ffe802 */
[----:B------:R-:W-:Y:S01]  /*00f0*/  ISETP.GE.AND P0, PT, R0, 0x8, PT ;  /* 0x000000080000780c */ /* 0x000fe20003f06270 */
[C---:B0-----:R-:W-:Y:S01]  /*0100*/  VIADD R50, R36.reuse, 0x80 ;  /* 0x0000008024327836 */ /* 0x041fe20000000000 */
[----:B----4-:R-:W-:Y:S02]  /*0110*/  ULEA UR4, UR5, UR4, 0x18 ;  /* 0x0000000405047291 */ /* 0x010fe4000f8ec0ff */
[C---:B------:R-:W-:Y:S01]  /*0120*/  ISETP.GT.U32.OR P0, PT, R36.reuse, 0xff, !P0 ;  /* 0x000000ff2400780c */ /* 0x040fe20004704470 */
[C---:B------:R-:W-:Y:S02]  /*0130*/  VIADD R48, R36.reuse, 0x100 ;  /* 0x0000010024307836 */ /* 0x040fe40000000000 */
[C---:B------:R-:W-:Y:S01]  /*0140*/  VIADD R46, R36.reuse, 0x200 ;  /* 0x00000200242e7836 */ /* 0x040fe20000000000 */
[----:B------:R-:W-:Y:S01]  /*0150*/  P2R R38, PR, RZ, 0x1 ;  /* 0x00000001ff267803 */ /* 0x000fe20000000000 */
[C---:B------:R-:W-:Y:S01]  /*0160*/  VIADD R44, R36.reuse, 0x280 ;  /* 0x00000280242c7836 */ /* 0x040fe20000000000 */
[C---:B------:R-:W-:Y:S01]  /*0170*/  LEA R0, R36.reuse, UR4, 0x2 ;  /* 0x0000000424007c11 */ /* 0x040fe2000f8e10ff */
[C---:B------:R-:W-:Y:S01]  /*0180*/  VIADD R42, R36.reuse, 0x300 ;  /* 0x00000300242a7836 */ /* 0x040fe20000000000 */
[----:B-----5:R-:W-:Y:S01]  /*0190*/  USHF.L.U32 UR8, UR8, 0xb, URZ ;  /* 0x0000000b08087899 */ /* 0x020fe200080006ff */
[----:B--23--:R-:W-:-:S11]  /*01a0*/  VIADD R40, R36, 0x780 ;  /* 0x0000078024287836 */ /* 0x00cfd60000000000 */
.L_x_197:
[----:B------:R-:W-:Y:S01]  /*01b0*/  ISETP.NE.AND P0, PT, R38, RZ, PT ;  /* 0x000000ff2600720c */ /* 0x000fe20003f05270 */
[----:B------:R-:W-:-:S12]  /*01c0*/  BSSY.RECONVERGENT B0, `(.L_x_114) ;  /* 0x0000081000007945 */ /* 0x000fd80003800200 */
[----:B0-2345:R-:W-:Y:S05]  /*01d0*/  @P0 BRA `(.L_x_115) ;  /* 0x0000000400fc0947 */ /* 0x03dfea0003800000 */
[----:B------:R-:W0:Y:S02]  /*01e0*/  LDC.64 R2, c[0x0][0x398] ;  /* 0x0000e600ff027b82 */ /* 0x000e240000000a00 */
[----:B0-----:R-:W-:-:S04]  /*01f0*/  IADD3 R2, PT, PT, R3, 0x7, -R2 ;  /* 0x0000000703027810 */ /* 0x001fc80007ffe802 */
[----:B------:R-:W-:-:S04]  /*0200*/  SHF.R.S32.HI R3, RZ, 0x1f, R2 ;  /* 0x0000001fff037819 */ /* 0x000fc80000011402 */
[----:B------:R-:W-:-:S04]  /*0210*/  LEA.HI R3, R3, R2, RZ, 0x3 ;  /* 0x0000000203037211 */ /* 0x000fc800078f18ff */
[----:B------:R-:W-:Y:S01]  /*0220*/  SHF.R.S32.HI R4, RZ, 0x3, R3 ;  /* 0x00000003ff047819 */ /* 0x000fe20000011403 */
[----:B------:R-:W-:-:S03]  /*0230*/  IMAD.MOV.U32 R3, RZ, RZ, RZ ;  /* 0x000000ffff037224 */ /* 0x000fc600078e00ff */
[C---:B------:R-:W-:Y:S01]  /*0240*/  LOP3.LUT R6, R4.reuse, 0xffffff0, RZ, 0xc0, !PT ;  /* 0x0ffffff004067812 */ /* 0x040fe200078ec0ff */
[----:B------:R-:W-:-:S05]  /*0250*/  VIADD R2, R4, 0xffffffff ;  /* 0xffffffff04027836 */ /* 0x000fca0000000000 */
[----:B------:R-:W-:-:S13]  /*0260*/  ISETP.GE.U32.AND P0, PT, R2, 0xf, PT ;  /* 0x0000000f0200780c */ /* 0x000fda0003f06070 */
[----:B------:R-:W-:Y:S05]  /*0270*/  @!P0 BRA `(.L_x_116) ;  /* 0x00000000005c8947 */ /* 0x000fea0003800000 */
[----:B------:R-:W-:Y:S02]  /*0280*/  IMAD.MOV R3, RZ, RZ, -R6 ;  /* 0x000000ffff037224 */ /* 0x000fe400078e0a06 */
[----:B------:R-:W-:-:S07]  /*0290*/  VIADD R2, R0, 0x2000 ;  /* 0x0000200000027836 */ /* 0x000fce0000000000 */
.L_x_117:
[----:B------:R-:W-:Y:S01]  /*02a0*/  IADD3 R3, PT, PT, R3, 0x10, RZ ;  /* 0x0000001003037810 */ /* 0x000fe20007ffe0ff */
[----:B------:R-:W-:Y:S03]  /*02b0*/  STS [R2+-0x2000], RZ ;  /* 0xffe000ff02007388 */ /* 0x000fe60000000800 */
        /* <DEDUP_REMOVED lines=18> */
[----:B------:R-:W-:-:S07]  /*03e0*/  IMAD.MOV.U32 R3, RZ, RZ, R6 ;  /* 0x000000ffff037224 */ /* 0x000fce00078e0006 */
.L_x_116:
[C---:B------:R-:W-:Y:S02]  /*03f0*/  LOP3.LUT R2, R4.reuse, 0xf, RZ, 0xc0, !PT ;  /* 0x0000000f04027812 */ /* 0x040fe400078ec0ff */
[----:B------:R-:W-:Y:S02]  /*0400*/  LOP3.LUT R7, R4, 0x7, RZ, 0xc0, !PT ;  /* 0x0000000704077812 */ /* 0x000fe400078ec0ff */
[C---:B------:R-:W-:Y:S01]  /*0410*/  ISETP.NE.AND P1, PT, R2.reuse, RZ, PT ;  /* 0x000000ff0200720c */ /* 0x040fe20003f25270 */
[----:B------:R-:W-:Y:S01]  /*0420*/  VIADD R2, R2, 0xffffffff ;  /* 0xffffffff02027836 */ /* 0x000fe20000000000 */
[----:B------:R-:W-:Y:S01]  /*0430*/  LOP3.LUT R5, R4, 0x3, RZ, 0xc0, !PT ;  /* 0x0000000304057812 */ /* 0x000fe200078ec0ff */
[----:B------:R-:W-:-:S10]  /*0440*/  VIADD R8, R7, 0xffffffff ;  /* 0xffffffff07087836 */ /* 0x000fd40000000000 */
[----:B------:R-:W-:Y:S05]  /*0450*/  @!P1 BRA `(.L_x_118) ;  /* 0x0000000000789947 */ /* 0x000fea0003800000 */
[----:B------:R-:W-:Y:S02]  /*0460*/  ISETP.GE.U32.AND P2, PT, R2, 0x7, PT ;  /* 0x000000070200780c */ /* 0x000fe40003f46070 */
[----:B------:R-:W-:-:S11]  /*0470*/  ISETP.NE.AND P3, PT, R7, RZ, PT ;  /* 0x000000ff0700720c */ /* 0x000fd60003f65270 */
[----:B------:R-:W-:Y:S05]  /*0480*/  @!P2 BRA `(.L_x_119) ;  /* 0x000000000028a947 */ /* 0x000fea0003800000 */
        /* <DEDUP_REMOVED lines=10> */
.L_x_119:
[----:B------:R-:W-:Y:S05]  /*0530*/  @!P3 BRA `(.L_x_118) ;  /* 0x000000000040b947 */ /* 0x000fea0003800000 */
[----:B------:R-:W-:Y:S02]  /*0540*/  ISETP.GE.U32.AND P2, PT, R8, 0x3, PT ;  /* 0x000000030800780c */ /* 0x000fe40003f46070 */
[----:B------:R-:W-:-:S11]  /*0550*/  ISETP.NE.AND P3, PT, R5, RZ, PT ;  /* 0x000000ff0500720c */ /* 0x000fd60003f65270 */
[C---:B0-----:R-:W-:Y:S02]  /*0560*/  @P2 IMAD R4, R3.reuse, 0x400, R0 ;  /* 0x0000040003042824 */ /* 0x041fe400078e0200 */
[----:B------:R-:W-:-:S03]  /*0570*/  @P2 VIADD R3, R3, 0x4 ;  /* 0x0000000403032836 */ /* 0x000fc60000000000 */
[----:B------:R1:W-:Y:S04]  /*0580*/  @P2 STS [R4], RZ ;  /* 0x000000ff04002388 */ /* 0x0003e80000000800 */
[----:B------:R1:W-:Y:S04]  /*0590*/  @P2 STS [R4+0x400], RZ ;  /* 0x000400ff04002388 */ /* 0x0003e80000000800 */
[----:B------:R1:W-:Y:S04]  /*05a0*/  @P2 STS [R4+0x800], RZ ;  /* 0x000800ff04002388 */ /* 0x0003e80000000800 */
[----:B------:R1:W-:Y:S01]  /*05b0*/  @P2 STS [R4+0xc00], RZ ;  /* 0x000c00ff04002388 */ /* 0x0003e20000000800 */
[----:B------:R-:W-:Y:S05]  /*05c0*/  @!P3 BRA `(.L_x_118) ;  /* 0x00000000001cb947 */ /* 0x000fea0003800000 */
[----:B------:R-:W-:Y:S01]  /*05d0*/  IMAD R3, R3, 0x400, R0 ;  /* 0x0000040003037824 */ /* 0x000fe200078e0200 */
[----:B------:R-:W-:-:S04]  /*05e0*/  ISETP.NE.AND P2, PT, R5, 0x1, PT ;  /* 0x000000010500780c */ /* 0x000fc80003f45270 */
[----:B------:R2:W-:Y:S09]  /*05f0*/  STS [R3], RZ ;  /* 0x000000ff03007388 */ /* 0x0005f20000000800 */
[----:B--2---:R-:W-:Y:S05]  /*0600*/  @!P2 BRA `(.L_x_118) ;  /* 0x00000000000ca947 */ /* 0x004fea0003800000 */
[----:B------:R-:W-:Y:S01]  /*0610*/  ISETP.NE.AND P2, PT, R5, 0x2, PT ;  /* 0x000000020500780c */ /* 0x000fe20003f45270 */
[----:B------:R2:W-:-:S12]  /*0620*/  STS [R3+0x400], RZ ;  /* 0x000400ff03007388 */ /* 0x0005d80000000800 */
[----:B------:R2:W-:Y:S02]  /*0630*/  @P2 STS [R3+0x800], RZ ;  /* 0x000800ff03002388 */ /* 0x0005e40000000800 */
.L_x_118:
[----:B------:R-:W-:-:S13]  /*0640*/  ISETP.GT.U32.AND P2, PT, R36, 0x7f, PT ;  /* 0x0000007f2400780c */ /* 0x000fda0003f44070 */
[----:B------:R-:W-:Y:S05]  /*0650*/  @P2 BRA `(.L_x_115) ;  /* 0x0000000000dc2947 */ /* 0x000fea0003800000 */
[----:B--2---:R-:W-:Y:S01]  /*0660*/  HFMA2 R3, -RZ, RZ, 0, 0 ;  /* 0x00000000ff037431 */ /* 0x004fe200000001ff */
[----:B------:R-:W-:Y:S06]  /*0670*/  @!P0 BRA `(.L_x_120) ;  /* 0x0000000000588947 */ /* 0x000fec0003800000 */
[----:B------:R-:W-:-:S07]  /*0680*/  IMAD.MOV.U32 R3, RZ, RZ, RZ ;  /* 0x000000ffff037224 */ /* 0x000fce00078e00ff */
.L_x_121:
[C---:B012---:R-:W-:Y:S02]  /*0690*/  IMAD R4, R3.reuse, 0x400, R0 ;  /* 0x0000040003047824 */ /* 0x047fe400078e0200 */
[----:B------:R-:W-:-:S03]  /*06a0*/  VIADD R3, R3, 0x10 ;  /* 0x0000001003037836 */ /* 0x000fc60000000000 */
[----:B------:R2:W-:Y:S02]  /*06b0*/  STS [R4+0x200], RZ ;  /* 0x000200ff04007388 */ /* 0x0005e40000000800 */
[----:B------:R-:W-:Y:S02]  /*06c0*/  ISETP.NE.AND P0, PT, R3, R6, PT ;  /* 0x000000060300720c */ /* 0x000fe40003f05270 */
[----:B------:R2:W-:Y:S04]  /*06d0*/  STS [R4+0x600], RZ ;  /* 0x000600ff04007388 */ /* 0x0005e80000000800 */
        /* <DEDUP_REMOVED lines=13> */
[----:B------:R2:W-:Y:S01]  /*07b0*/  STS [R4+0x3e00], RZ ;  /* 0x003e00ff04007388 */ /* 0x0005e20000000800 */
[----:B------:R-:W-:Y:S05]  /*07c0*/  @P0 BRA `(.L_x_121) ;  /* 0xfffffffc00b00947 */ /* 0x000fea000383ffff */
[----:B------:R-:W-:-:S07]  /*07d0*/  IMAD.MOV.U32 R3, RZ, RZ, R6 ;  /* 0x000000ffff037224 */ /* 0x000fce00078e0006 */
.L_x_120:
[----:B------:R-:W-:Y:S05]  /*07e0*/  @!P1 BRA `(.L_x_115) ;  /* 0x0000000000789947 */ /* 0x000fea0003800000 */
[----:B------:R-:W-:Y:S02]  /*07f0*/  ISETP.GE.U32.AND P0, PT, R2, 0x7, PT ;  /* 0x000000070200780c */ /* 0x000fe40003f06070 */
[----:B------:R-:W-:-:S11]  /*0800*/  ISETP.NE.AND P1, PT, R7, RZ, PT ;  /* 0x000000ff0700720c */ /* 0x000fd60003f25270 */
[----:B------:R-:W-:Y:S05]  /*0810*/  @!P0 BRA `(.L_x_122) ;  /* 0x0000000000288947 */ /* 0x000fea0003800000 */
[C---:B------:R-:W-:Y:S02]  /*0820*/  IMAD R2, R3.reuse, 0x400, R0 ;  /* 0x0000040003027824 */ /* 0x040fe400078e0200 */
[----:B------:R-:W-:-:S03]  /*0830*/  VIADD R3, R3, 0x8 ;  /* 0x0000000803037836 */ /* 0x000fc60000000000 */
[----:B------:R3:W-:Y:S04]  /*0840*/  STS [R2+0x200], RZ ;  /* 0x000200ff02007388 */ /* 0x0007e80000000800 */
[----:B------:R3:W-:Y:S04]  /*0850*/  STS [R2+0x600], RZ ;  /* 0x000600ff02007388 */ /* 0x0007e80000000800 */
[----:B------:R3:W-:Y:S04]  /*0860*/  STS [R2+0xa00], RZ ;  /* 0x000a00ff02007388 */ /* 0x0007e80000000800 */
[----:B------:R3:W-:Y:S04]  /*0870*/  STS [R2+0xe00], RZ ;  /* 0x000e00ff02007388 */ /* 0x0007e80000000800 */
[----:B------:R3:W-:Y:S04]  /*0880*/  STS [R2+0x1200], RZ ;  /* 0x001200ff02007388 */ /* 0x0007e80000000800 */
[----:B------:R3:W-:Y:S04]  /*0890*/  STS [R2+0x1600], RZ ;  /* 0x001600ff02007388 */ /* 0x0007e80000000800 */
[----:B------:R3:W-:Y:S04]  /*08a0*/  STS [R2+0x1a00], RZ ;  /* 0x001a00ff02007388 */ /* 0x0007e80000000800 */
[----:B------:R3:W-:Y:S02]  /*08b0*/  STS [R2+0x1e00], RZ ;  /* 0x001e00ff02007388 */ /* 0x0007e40000000800 */
.L_x_122:
[----:B------:R-:W-:Y:S05]  /*08c0*/  @!P1 BRA `(.L_x_115) ;  /* 0x0000000000409947 */ /* 0x000fea0003800000 */
[----:B------:R-:W-:Y:S02]  /*08d0*/  ISETP.GE.U32.AND P0, PT, R8, 0x3, PT ;  /* 0x000000030800780c */ /* 0x000fe40003f06070 */
[----:B------:R-:W-:-:S11]  /*08e0*/  ISETP.NE.AND P1, PT, R5, RZ, PT ;  /* 0x000000ff0500720c */ /* 0x000fd60003f25270 */
[C---:B---3--:R-:W-:Y:S02]  /*08f0*/  @P0 IMAD R2, R3.reuse, 0x400, R0 ;  /* 0x0000040003020824 */ /* 0x048fe400078e0200 */
[----:B------:R-:W-:-:S03]  /*0900*/  @P0 VIADD R3, R3, 0x4 ;  /* 0x0000000403030836 */ /* 0x000fc60000000000 */
[----:B------:R4:W-:Y:S04]  /*0910*/  @P0 STS [R2+0x200], RZ ;  /* 0x000200ff02000388 */ /* 0x0009e80000000800 */
[----:B------:R4:W-:Y:S04]  /*0920*/  @P0 STS [R2+0x600], RZ ;  /* 0x000600ff02000388 */ /* 0x0009e80000000800 */
[----:B------:R4:W-:Y:S04]  /*0930*/  @P0 STS [R2+0xa00], RZ ;  /* 0x000a00ff02000388 */ /* 0x0009e80000000800 */
[----:B------:R4:W-:Y:S01]  /*0940*/  @P0 STS [R2+0xe00], RZ ;  /* 0x000e00ff02000388 */ /* 0x0009e20000000800 */
[----:B------:R-:W-:Y:S05]  /*0950*/  @!P1 BRA `(.L_x_115) ;  /* 0x00000000001c9947 */ /* 0x000fea0003800000 */
[----:B------:R-:W-:Y:S01]  /*0960*/  IMAD R3, R3, 0x400, R0 ;  /* 0x0000040003037824 */ /* 0x000fe200078e0200 */
[----:B------:R-:W-:-:S04]  /*0970*/  ISETP.NE.AND P0, PT, R5, 0x1, PT ;  /* 0x000000010500780c */ /* 0x000fc80003f05270 */
[----:B------:R3:W-:Y:S09]  /*0980*/  STS [R3+0x200], RZ ;  /* 0x000200ff03007388 */ /* 0x0007f20000000800 */
[----:B---3--:R-:W-:Y:S05]  /*0990*/  @!P0 BRA `(.L_x_115) ;  /* 0x00000000000c8947 */ /* 0x008fea0003800000 */
[----:B------:R-:W-:Y:S01]  /*09a0*/  ISETP.NE.AND P0, PT, R5, 0x2, PT ;  /* 0x000000020500780c */ /* 0x000fe20003f05270 */
[----:B------:R3:W-:-:S12]  /*09b0*/  STS [R3+0x600], RZ ;  /* 0x000600ff03007388 */ /* 0x0007d80000000800 */
[----:B------:R3:W-:Y:S02]  /*09c0*/  @P0 STS [R3+0xa00], RZ ;  /* 0x000a00ff03000388 */ /* 0x0007e40000000800 */
.L_x_115:
[----:B------:R-:W-:Y:S05]  /*09d0*/  BSYNC.RECONVERGENT B0 ;  /* 0x0000000000007941 */ /* 0x000fea0003800200 */
.L_x_114:
[----:B------:R-:W5:Y:S01]  /*09e0*/  LDCU.64 UR10, c[0x0][0x390] ;  /* 0x00007200ff0a77ac */ /* 0x000f620008000a00 */
[----:B------:R-:W-:Y:S02]  /*09f0*/  USHF.L.U32 UR4, UR6, 0x1e, URZ ;  /* 0x0000001e06047899 */ /* 0x000fe400080006ff */
[----:B------:R-:W-:Y:S02]  /*0a00*/  USHF.L.U64.HI UR5, UR6, 0x1e, UR7 ;  /* 0x0000001e06057899 */ /* 0x000fe40008010207 */
[----:B-----5:R-:W-:-:S04]  /*0a10*/  UIADD3 UR4, UP0, UPT, -UR4, UR10, URZ ;  /* 0x0000000a04047290 */ /* 0x020fc8000ff1e1ff */
[----:B------:R-:W-:Y:S02]  /*0a20*/  UIADD3.X UR5, UPT, UPT, ~UR5, UR11, URZ, UP0, !UPT ;  /* 0x0000000b05057290 */ /* 0x000fe400087fe5ff */
[----:B------:R-:W-:-:S04]  /*0a30*/  UISETP.LT.U32.AND UP0, UPT, UR4, 0x40000000, UPT ;  /* 0x400000000400788c */ /* 0x000fc8000bf01070 */
[----:B------:R-:W-:-:S04]  /*0a40*/  UISETP.LT.U32.AND.EX UP0, UPT, UR5, URZ, UPT, UP0 ;  /* 0x000000ff0500728c */ /* 0x000fc8000bf01100 */
[----:B------:R-:W-:Y:S02]  /*0a50*/  USEL UR10, UR4, 0x40000000, UP0 ;  /* 0x40000000040a7887 */ /* 0x000fe40008000000 */
[----:B------:R-:W-:Y:S02]  /*0a60*/  USEL UR11, UR5, URZ, UP0 ;  /* 0x000000ff050b7287 */ /* 0x000fe40008000000 */
[----:B------:R-:W-:-:S04]  /*0a70*/  UISETP.GT.U32.AND UP0, UPT, UR10, UR8, UPT ;  /* 0x000000080a00728c */ /* 0x000fc8000bf04070 */
[----:B------:R-:W-:Y:S01]  /*0a80*/  UISETP.GT.U32.AND.EX UP0, UPT, UR11, URZ, UPT, UP0 ;  /* 0x000000ff0b00728c */ /* 0x000fe2000bf04100 */
[----:B------:R-:W-:Y:S08]  /*0a90*/  BAR.SYNC.DEFER_BLOCKING 0x0 ;  /* 0x0000000000007b1d */ /* 0x000ff00000010000 */
[----:B------:R-:W-:Y:S06]  /*0aa0*/  BAR.SYNC.DEFER_BLOCKING 0x0 ;  /* 0x0000000000007b1d */ /* 0x000fec0000010000 */
[----:B------:R-:W-:Y:S05]  /*0ab0*/  BRA.U !UP0, `(.L_x_123) ;  /* 0x0000000d085c7547 */ /* 0x000fea000b800000 */
[----:B------:R-:W-:Y:S01]  /*0ac0*/  UMOV UR9, UR8 ;  /* 0x0000000800097c82 */ /* 0x000fe20008000000 */
[----:B------:R-:W-:-:S05]  /*0ad0*/  UMOV UR5, URZ ;  /* 0x000000ff00057c82 */ /* 0x000fca0008000000 */
.L_x_128:
[----:B-----5:R-:W5:Y:S01]  /*0ae0*/  LDCU.64 UR14, c[0x0][0x390] ;  /* 0x00007200ff0e77ac */ /* 0x020f620008000a00 */
[----:B------:R-:W-:Y:S02]  /*0af0*/  USHF.L.U32 UR12, UR6, 0x1e, URZ ;  /* 0x0000001e060c7899 */ /* 0x000fe400080006ff */
[----:B------:R-:W-:Y:S02]  /*0b00*/  USHF.L.U64.HI UR13, UR6, 0x1e, UR7 ;  /* 0x0000001e060d7899 */ /* 0x000fe40008010207 */
[----:B------:R-:W-:-:S04]  /*0b10*/  UIADD3 UR12, UP0, UPT, UR9, UR12, URZ ;  /* 0x0000000c090c7290 */ /* 0x000fc8000ff1e0ff */
[----:B------:R-:W-:Y:S02]  /*0b20*/  UIADD3.X UR13, UPT, UPT, UR5, UR13, URZ, UP0, !UPT ;  /* 0x0000000d050d7290 */ /* 0x000fe400087fe4ff */
[----:B------:R-:W-:Y:S02]  /*0b30*/  ULEA UR9, UP0, UR18, UR9, 0xb ;  /* 0x0000000912097291 */ /* 0x000fe4000f8058ff */
[----:B-----5:R-:W-:Y:S02]  /*0b40*/  UIADD3 UR14, UP1, UPT, -UR12, UR14, URZ ;  /* 0x0000000e0c0e7290 */ /* 0x020fe4000ff3e1ff */
[----:B------:R-:W-:Y:S02]  /*0b50*/  UIADD3.X UR5, UPT, UPT, URZ, UR5, URZ, UP0, !UPT ;  /* 0x00000005ff057290 */ /* 0x000fe400087fe4ff */
[----:B------:R-:W-:Y:S02]  /*0b60*/  UIADD3.X UR4, UPT, UPT, ~UR13, UR15, URZ, UP1, !UPT ;  /* 0x0000000f0d047290 */ /* 0x000fe40008ffe5ff */
[----:B------:R-:W-:-:S02]  /*0b70*/  UISETP.GE.U32.AND UP1, UPT, UR14, 0x800, UPT ;  /* 0x000008000e00788c */ /* 0x000fc4000bf26070 */
[----:B------:R-:W-:Y:S02]  /*0b80*/  UISETP.GE.U32.AND UP0, UPT, UR9, UR10, UPT ;  /* 0x0000000a0900728c */ /* 0x000fe4000bf06070 */
[----:B------:R-:W-:Y:S02]  /*0b90*/  UISETP.GE.U32.AND.EX UP1, UPT, UR4, URZ, UPT, UP1 ;  /* 0x000000ff0400728c */ /* 0x000fe4000bf26110 */
[----:B------:R-:W-:-:S07]  /*0ba0*/  UISETP.GE.U32.AND.EX UP0, UPT, UR5, UR11, UPT, UP0 ;  /* 0x0000000b0500728c */ /* 0x000fce000bf06100 */
[----:B0-----:R-:W-:Y:S05]  /*0bb0*/  BRA.U !UP1, `(.L_x_124) ;  /* 0x0000000109587547 */ /* 0x001fea000b800000 */
[----:B------:R-:W0:Y:S01]  /*0bc0*/  LDCU.64 UR14, c[0x0][0x388] ;  /* 0x00007100ff0e77ac */ /* 0x000e220008000a00 */
[----:B---34-:R-:W-:-:S04]  /*0bd0*/  IADD3 R2, P0, PT, R36, UR12, RZ ;  /* 0x0000000c24027c10 */ /* 0x018fc8000ff1e0ff */
[----:B--2---:R-:W-:Y:S02]  /*0be0*/  IADD3.X R3, PT, PT, RZ, UR13, RZ, P0, !PT ;  /* 0x0000000dff037c10 */ /* 0x004fe400087fe4ff */
        /* <DEDUP_REMOVED lines=17> */
[----:B------:R0:W5:Y:S01]  /*0d00*/  LDG.E.64 R2, desc[UR16][R34.64+0x3c00] ;  /* 0x003c001022027981 */ /* 0x000162000c1e1b00 */
[----:B------:R-:W-:Y:S05]  /*0d10*/  BRA `(.L_x_125) ;  /* 0x00000004003c7947 */ /* 0x000fea0003800000 */
.L_x_124:
[C---:B------:R-:W-:Y:S01]  /*0d20*/  ISETP.GE.AND P5, PT, R36.reuse, UR14, PT ;  /* 0x0000000e24007c0c */ /* 0x040fe2000bfa6270 */
[----:B------:R-:W0:Y:S01]  /*0d30*/  LDCU.64 UR20, c[0x0][0x388] ;  /* 0x00007100ff1477ac */ /* 0x000e220008000a00 */
[----:B---34-:R-:W-:Y:S01]  /*0d40*/  IADD3 R2, P0, PT, R36, UR12, RZ ;  /* 0x0000000c24027c10 */ /* 0x018fe2000ff1e0ff */
[----:B------:R-:W-:Y:S01]  /*0d50*/  IMAD.MOV.U32 R32, RZ, RZ, -0x1 ;  /* 0xffffffffff207424 */ /* 0x000fe200078e00ff */
[----:B------:R-:W1:Y:S01]  /*0d60*/  S2R R36, SR_TID.X ;  /* 0x0000000000247919 */ /* 0x000e620000002100 */
[----:B------:R-:W-:Y:S01]  /*0d70*/  ISETP.GE.AND P2, PT, R50, UR14, PT ;  /* 0x0000000e32007c0c */ /* 0x000fe2000bf46270 */
[----:B------:R-:W-:Y:S01]  /*0d80*/  IMAD.MOV.U32 R33, RZ, RZ, 0x7fffffff ;  /* 0x7fffffffff217424 */ /* 0x000fe200078e00ff */
[----:B------:R-:W-:Y:S01]  /*0d90*/  ISETP.GE.AND P3, PT, R48, UR14, PT ;  /* 0x0000000e30007c0c */ /* 0x000fe2000bf66270 */
[----:B--2---:R-:W-:Y:S02]  /*0da0*/  IMAD.X R3, RZ, RZ, UR13, P0 ;  /* 0x0000000dff037e24 */ /* 0x004fe400080e06ff */
[----:B------:R-:W-:-:S02]  /*0db0*/  IMAD.MOV.U32 R30, RZ, RZ, -0x1 ;  /* 0xffffffffff1e7424 */ /* 0x000fc400078e00ff */
[----:B------:R-:W-:Y:S01]  /*0dc0*/  IMAD.MOV.U32 R31, RZ, RZ, 0x7fffffff ;  /* 0x7fffffffff1f7424 */ /* 0x000fe200078e00ff */
[----:B0-----:R-:W-:-:S04]  /*0dd0*/  LEA R34, P0, R2, UR20, 0x3 ;  /* 0x0000001402227c11 */ /* 0x001fc8000f8018ff */
[----:B------:R-:W-:Y:S01]  /*0de0*/  LEA.HI.X R35, R2, UR21, R3, 0x3, P0 ;  /* 0x0000001502237c11 */ /* 0x000fe200080f1c03 */
[----:B------:R-:W-:Y:S02]  /*0df0*/  IMAD.MOV.U32 R28, RZ, RZ, -0x1 ;  /* 0xffffffffff1c7424 */ /* 0x000fe400078e00ff */
[----:B------:R-:W-:Y:S02]  /*0e00*/  IMAD.MOV.U32 R29, RZ, RZ, 0x7fffffff ;  /* 0x7fffffffff1d7424 */ /* 0x000fe400078e00ff */
[----:B------:R2:W5:Y:S01]  /*0e10*/  @!P5 LDG.E.64 R32, desc[UR16][R34.64] ;  /* 0x000000102220d981 */ /* 0x000562000c1e1b00 */
[C---:B-1----:R-:W-:Y:S01]  /*0e20*/  VIADD R4, R36.reuse, 0x180 ;  /* 0x0000018024047836 */ /* 0x042fe20000000000 */
[----:B------:R-:W-:Y:S01]  /*0e30*/  MOV R26, 0xffffffff ;  /* 0xffffffff001a7802 */ /* 0x000fe20000000f00 */
[----:B------:R-:W-:Y:S01]  /*0e40*/  VIADD R2, R36, 0x380 ;  /* 0x0000038024027836 */ /* 0x000fe20000000000 */
[----:B------:R2:W5:Y:S01]  /*0e50*/  @!P2 LDG.E.64 R30, desc[UR16][R34.64+0x400] ;  /* 0x00040010221ea981 */ /* 0x000562000c1e1b00 */
[----:B------:R-:W-:Y:S01]  /*0e60*/  IMAD.MOV.U32 R27, RZ, RZ, 0x7fffffff ;  /* 0x7fffffffff1b7424 */ /* 0x000fe200078e00ff */
[----:B------:R-:W-:-:S02]  /*0e70*/  ISETP.GE.AND P4, PT, R4, UR14, PT ;  /* 0x0000000e04007c0c */ /* 0x000fc4000bf86270 */
[----:B------:R-:W-:Y:S01]  /*0e80*/  ISETP.GE.AND P5, PT, R46, UR14, PT ;  /* 0x0000000e2e007c0c */ /* 0x000fe2000bfa6270 */
[----:B------:R2:W5:Y:S01]  /*0e90*/  @!P3 LDG.E.64 R28, desc[UR16][R34.64+0x800] ;  /* 0x00080010221cb981 */ /* 0x000562000c1e1b00 */
[----:B------:R-:W-:Y:S01]  /*0ea0*/  ISETP.GE.AND P1, PT, R2, UR14, PT ;  /* 0x0000000e02007c0c */ /* 0x000fe2000bf26270 */
[----:B------:R-:W-:Y:S01]  /*0eb0*/  VIADD R2, R36, 0x480 ;  /* 0x0000048024027836 */ /* 0x000fe20000000000 */
[----:B------:R-:W-:Y:S01]  /*0ec0*/  ISETP.GE.AND P2, PT, R44, UR14, PT ;  /* 0x0000000e2c007c0c */ /* 0x000fe2000bf46270 */
[----:B------:R-:W-:Y:S01]  /*0ed0*/  IMAD.MOV.U32 R24, RZ, RZ, -0x1 ;  /* 0xffffffffff187424 */ /* 0x000fe200078e00ff */
[----:B------:R-:W-:Y:S01]  /*0ee0*/  ISETP.GE.AND P3, PT, R42, UR14, PT ;  /* 0x0000000e2a007c0c */ /* 0x000fe2000bf66270 */
[----:B------:R-:W-:Y:S01]  /*0ef0*/  IMAD.MOV.U32 R25, RZ, RZ, 0x7fffffff ;  /* 0x7fffffffff197424 */ /* 0x000fe200078e00ff */
[----:B------:R-:W-:-:S03]  /*0f00*/  LOP3.LUT R3, R36, 0x400, RZ, 0xfc, !PT ;  /* 0x0000040024037812 */ /* 0x000fc600078efcff */
[----:B------:R2:W5:Y:S01]  /*0f10*/  @!P4 LDG.E.64 R26, desc[UR16][R34.64+0xc00] ;  /* 0x000c0010221ac981 */ /* 0x000562000c1e1b00 */
[----:B------:R-:W-:Y:S01]  /*0f20*/  ISETP.GE.AND P4, PT, R2, UR14, PT ;  /* 0x0000000e02007c0c */ /* 0x000fe2000bf86270 */
[----:B------:R-:W-:Y:S01]  /*0f30*/  VIADD R2, R36, 0x500 ;  /* 0x0000050024027836 */ /* 0x000fe20000000000 */
[----:B------:R-:W-:Y:S01]  /*0f40*/  ISETP.GE.AND P0, PT, R3, UR14, PT ;  /* 0x0000000e03007c0c */ /* 0x000fe2000bf06270 */
[----:B------:R-:W-:Y:S01]  /*0f50*/  IMAD.MOV.U32 R22, RZ, RZ, -0x1 ;  /* 0xffffffffff167424 */ /* 0x000fe200078e00ff */
[----:B------:R2:W5:Y:S01]  /*0f60*/  @!P5 LDG.E.64 R24, desc[UR16][R34.64+0x1000] ;  /* 0x001000102218d981 */ /* 0x000562000c1e1b00 */
[----:B------:R-:W-:Y:S01]  /*0f70*/  IMAD.MOV.U32 R23, RZ, RZ, 0x7fffffff ;  /* 0x7fffffffff177424 */ /* 0x000fe200078e00ff */
[----:B------:R-:W-:Y:S01]  /*0f80*/  ISETP.GE.AND P5, PT, R2, UR14, PT ;  /* 0x0000000e02007c0c */ /* 0x000fe2000bfa6270 */
[----:B------:R-:W-:Y:S02]  /*0f90*/  IMAD.MOV.U32 R20, RZ, RZ, -0x1 ;  /* 0xffffffffff147424 */ /* 0x000fe400078e00ff */
[----:B------:R-:W-:Y:S01]  /*0fa0*/  IMAD.MOV.U32 R21, RZ, RZ, 0x7fffffff ;  /* 0x7fffffffff157424 */ /* 0x000fe200078e00ff */
[C---:B------:R-:W-:Y:S01]  /*0fb0*/  IADD3 R3, PT, PT, R36.reuse, 0x580, RZ ;  /* 0x0000058024037810 */ /* 0x040fe20007ffe0ff */
        /* <DEDUP_REMOVED lines=9> */
[----:B------:R-:W-:Y:S01]  /*1050*/  IMAD.MOV.U32 R14, RZ, RZ, -0x1 ;  /* 0xffffffffff0e7424 */ /* 0x000fe200078e00ff */
[----:B------:R2:W5:Y:S01]  /*1060*/  @!P1 LDG.E.64 R18, desc[UR16][R34.64+0x1c00] ;  /* 0x001c001022129981 */ /* 0x000562000c1e1b00 */
[----:B------:R-:W-:Y:S02]  /*1070*/  IMAD.MOV.U32 R15, RZ, RZ, 0x7fffffff ;  /* 0x7fffffffff0f7424 */ /* 0x000fe400078e00ff */
[C---:B------:R-:W-:Y:S01]  /*1080*/  VIADD R2, R36.reuse, 0x680 ;  /* 0x0000068024027836 */ /* 0x040fe20000000000 */
[----:B------:R2:W5:Y:S01]  /*1090*/  @!P0 LDG.E.64 R16, desc[UR16][R34.64+0x2000] ;  /* 0x0020001022108981 */ /* 0x000562000c1e1b00 */
[----:B------:R-:W-:-:S03]  /*10a0*/  VIADD R3, R36, 0x700 ;  /* 0x0000070024037836 */ /* 0x000fc60000000000 */
[----:B------:R2:W5:Y:S01]  /*10b0*/  @!P4 LDG.E.64 R14, desc[UR16][R34.64+0x2400] ;  /* 0x00240010220ec981 */ /* 0x000562000c1e1b00 */
[----:B------:R-:W-:Y:S02]  /*10c0*/  ISETP.GE.AND P1, PT, R2, UR14, PT ;  /* 0x0000000e02007c0c */ /* 0x000fe4000bf26270 */
[----:B------:R-:W-:Y:S02]  /*10d0*/  ISETP.GE.AND P0, PT, R3, UR14, PT ;  /* 0x0000000e03007c0c */ /* 0x000fe4000bf06270 */
[----:B------:R-:W-:Y:S01]  /*10e0*/  ISETP.GE.AND P4, PT, R40, UR14, PT ;  /* 0x0000000e28007c0c */ /* 0x000fe2000bf86270 */
[----:B------:R-:W-:Y:S01]  /*10f0*/  IMAD.MOV.U32 R13, RZ, RZ, 0x7fffffff ;  /* 0x7fffffffff0d7424 */ /* 0x000fe200078e00ff */
[----:B------:R-:W-:Y:S01]  /*1100*/  MOV R12, 0xffffffff ;  /* 0xffffffff000c7802 */ /* 0x000fe20000000f00 */
[----:B------:R-:W-:Y:S01]  /*1110*/  IMAD.MOV.U32 R10, RZ, RZ, -0x1 ;  /* 0xffffffffff0a7424 */ /* 0x000fe200078e00ff */
[----:B------:R-:W-:Y:S01]  /*1120*/  MOV R2, 0xffffffff ;  /* 0xffffffff00027802 */ /* 0x000fe20000000f00 */
        /* <DEDUP_REMOVED lines=10> */
[----:B------:R-:W-:Y:S01]  /*11d0*/  IMAD.MOV.U32 R3, RZ, RZ, 0x7fffffff ;  /* 0x7fffffffff037424 */ /* 0x000fe200078e00ff */
[----:B------:R2:W5:Y:S04]  /*11e0*/  @!P1 LDG.E.64 R6, desc[UR16][R34.64+0x3400] ;  /* 0x0034001022069981 */ /* 0x000568000c1e1b00 */
[----:B------:R2:W5:Y:S04]  /*11f0*/  @!P0 LDG.E.64 R4, desc[UR16][R34.64+0x3800] ;  /* 0x0038001022048981 */ /* 0x000568000c1e1b00 */
[----:B------:R2:W5:Y:S02]  /*1200*/  @!P4 LDG.E.64 R2, desc[UR16][R34.64+0x3c00] ;  /* 0x003c00102202c981 */ /* 0x000564000c1e1b00 */
.L_x_125:
[----:B0-2---:R-:W0:Y:S02]  /*1210*/  LDC.64 R34, c[0x0][0x398] ;  /* 0x0000e600ff227b82 */ /* 0x005e240000000a00 */
[----:B0-----:R-:W-:-:S13]  /*1220*/  ISETP.GT.AND P0, PT, R35, R34, PT ;  /* 0x000000222300720c */ /* 0x001fda0003f04270 */
[----:B------:R-:W-:Y:S05]  /*1230*/  @!P0 BRA `(.L_x_126) ;  /* 0x0000000400788947 */ /* 0x000fea0003800000 */
[----:B------:R-:W0:Y:S01]  /*1240*/  S2UR UR12, SR_CgaCtaId ;  /* 0x00000000000c79c3 */ /* 0x000e220000008800 */
[----:B------:R-:W-:Y:S01]  /*1250*/  UMOV UR4, 0x400 ;  /* 0x0000040000047882 */ /* 0x000fe20000000000 */
[----:B-----5:R-:W-:Y:S01]  /*1260*/  LOP3.LUT R37, R3, 0x80000000, RZ, 0x3c, !PT ;  /* 0x8000000003257812 */ /* 0x020fe200078e3cff */
[----:B------:R-:W1:Y:S01]  /*1270*/  LDCU UR13, c[0x0][0x398] ;  /* 0x00007300ff0d77ac */ /* 0x000e620008000800 */
[----:B------:R-:W-:Y:S02]  /*1280*/  LOP3.LUT R39, R5, 0x80000000, RZ, 0x3c, !PT ;  /* 0x8000000005277812 */ /* 0x000fe400078e3cff */
[----:B------:R-:W-:Y:S02]  /*1290*/  LOP3.LUT R41, R7, 0x80000000, RZ, 0x3c, !PT ;  /* 0x8000000007297812 */ /* 0x000fe400078e3cff */
[----:B------:R-:W-:Y:S02]  /*12a0*/  LOP3.LUT R43, R9, 0x80000000, RZ, 0x3c, !PT ;  /* 0x80000000092b7812 */ /* 0x000fe400078e3cff */
[----:B------:R-:W-:-:S02]  /*12b0*/  LOP3.LUT R45, R11, 0x80000000, RZ, 0x3c, !PT ;  /* 0x800000000b2d7812 */ /* 0x000fc400078e3cff */
[----:B------:R-:W-:Y:S02]  /*12c0*/  LOP3.LUT R47, R13, 0x80000000, RZ, 0x3c, !PT ;  /* 0x800000000d2f7812 */ /* 0x000fe400078e3cff */
[----:B------:R-:W-:Y:S02]  /*12d0*/  LOP3.LUT R49, R15, 0x80000000, RZ, 0x3c, !PT ;  /* 0x800000000f317812 */ /* 0x000fe400078e3cff */
[----:B------:R-:W-:Y:S02]  /*12e0*/  LOP3.LUT R51, R17, 0x80000000, RZ, 0x3c, !PT ;  /* 0x8000000011337812 */ /* 0x000fe400078e3cff */
[----:B------:R-:W-:Y:S02]  /*12f0*/  LOP3.LUT R53, R19, 0x80000000, RZ, 0x3c, !PT ;  /* 0x8000000013357812 */ /* 0x000fe400078e3cff */
[----:B------:R-:W-:Y:S02]  /*1300*/  LOP3.LUT R55, R21, 0x80000000, RZ, 0x3c, !PT ;  /* 0x8000000015377812 */ /* 0x000fe400078e3cff */
[----:B------:R-:W-:-:S02]  /*1310*/  LOP3.LUT R57, R23, 0x80000000, RZ, 0x3c, !PT ;  /* 0x8000000017397812 */ /* 0x000fc400078e3cff */
[----:B------:R-:W-:Y:S01]  /*1320*/  LOP3.LUT R59, R25, 0x80000000, RZ, 0x3c, !PT ;  /* 0x80000000193b7812 */ /* 0x000fe200078e3cff */
[----:B0-----:R-:W-:Y:S01]  /*1330*/  ULEA UR12, UR12, UR4, 0x18 ;  /* 0x000000040c0c7291 */ /* 0x001fe2000f8ec0ff */
[----:B------:R-:W-:Y:S02]  /*1340*/  LOP3.LUT R61, R27, 0x80000000, RZ, 0x3c, !PT ;  /* 0x800000001b3d7812 */ /* 0x000fe400078e3cff */
[----:B------:R-:W-:Y:S01]  /*1350*/  LOP3.LUT R34, R29, 0x80000000, RZ, 0x3c, !PT ;  /* 0x800000001d227812 */ /* 0x000fe200078e3cff */
[----:B------:R-:W-:Y:S01]  /*1360*/  UMOV UR4, URZ ;  /* 0x000000ff00047c82 */ /* 0x000fe20008000000 */
[----:B------:R-:W-:Y:S02]  /*1370*/  LOP3.LUT R52, R31, 0x80000000, RZ, 0x3c, !PT ;  /* 0x800000001f347812 */ /* 0x000fe400078e3cff */
[----:B-1----:R-:W-:-:S07]  /*1380*/  LOP3.LUT R54, R33, 0x80000000, RZ, 0x3c, !PT ;  /* 0x8000000021367812 */ /* 0x002fce00078e3cff */
.L_x_127:
[----:B0-----:R-:W-:Y:S01]  /*1390*/  IMAD R56, RZ, RZ, -UR13 ;  /* 0x8000000dff387e24 */ /* 0x001fe2000f8e02ff */
[----:B------:R-:W-:Y:S01]  /*13a0*/  SHF.R.U64 R60, R30, UR13, R52 ;  /* 0x0000000d1e3c7c19 */ /* 0x000fe20008001234 */
[----:B------:R-:W-:Y:S01]  /*13b0*/  IMAD.MOV.U32 R58, RZ, RZ, -0x1 ;  /* 0xffffffffff3a7424 */ /* 0x000fe200078e00ff */
[----:B------:R-:W-:Y:S02]  /*13c0*/  ULEA UR14, UR4, UR12, 0xa ;  /* 0x0000000c040e7291 */ /* 0x000fe4000f8e50ff */
[----:B------:R-:W-:Y:S01]  /*13d0*/  VIADDMNMX R56, R56, R35, 0x8, PT ;  /* 0x0000000838387446 */ /* 0x000fe20003800123 */
[----:B------:R-:W-:-:S03]  /*13e0*/  UIADD3 UR4, UPT, UPT, UR4, 0x1, URZ ;  /* 0x0000000104047890 */ /* 0x000fc6000fffe0ff */
[----:B------:R-:W-:Y:S02]  /*13f0*/  SHF.L.U32 R56, R58, R56, RZ ;  /* 0x000000383a387219 */ /* 0x000fe400000006ff */
[----:B------:R-:W-:Y:S02]  /*1400*/  SHF.R.U64 R58, R32, UR13, R54 ;  /* 0x0000000d203a7c19 */ /* 0x000fe40008001236 */
[-C--:B------:R-:W-:Y:S02]  /*1410*/  LOP3.LUT R60, R60, R56.reuse, RZ, 0x30, !PT ;  /* 0x000000383c3c7212 */ /* 0x080fe400078e30ff */
[----:B------:R-:W-:Y:S02]  /*1420*/  LOP3.LUT R58, R58, R56, RZ, 0x30, !PT ;  /* 0x000000383a3a7212 */ /* 0x000fe400078e30ff */
[----:B------:R-:W-:Y:S02]  /*1430*/  LEA R60, R60, UR14, 0x2 ;  /* 0x0000000e3c3c7c11 */ /* 0x000fe4000f8e10ff */
[----:B------:R-:W-:-:S05]  /*1440*/  LEA R58, R58, UR14, 0x2 ;  /* 0x0000000e3a3a7c11 */ /* 0x000fca000f8e10ff */
[----:B------:R0:W-:Y:S04]  /*1450*/  ATOMS.POPC.INC.32 RZ, [R58+URZ] ;  /* 0x000000003aff7f8c */ /* 0x0001e8000d8000ff */
[----:B------:R1:W-:Y:S01]  /*1460*/  ATOMS.POPC.INC.32 RZ, [R60+URZ] ;  /* 0x000000003cff7f8c */ /* 0x0003e2000d8000ff */
[----:B0-----:R-:W-:Y:S02]  /*1470*/  SHF.R.U64 R58, R28, UR13, R34 ;  /* 0x0000000d1c3a7c19 */ /* 0x001fe40008001222 */
[----:B-1----:R-:W-:Y:S02]  /*1480*/  SHF.R.U64 R60, R26, UR13, R61 ;  /* 0x0000000d1a3c7c19 */ /* 0x002fe4000800123d */
[-C--:B------:R-:W-:Y:S02]  /*1490*/  LOP3.LUT R58, R58, R56.reuse, RZ, 0x30, !PT ;  /* 0x000000383a3a7212 */ /* 0x080fe400078e30ff */
[----:B------:R-:W-:-:S02]  /*14a0*/  LOP3.LUT R60, R60, R56, RZ, 0x30, !PT ;  /* 0x000000383c3c7212 */ /* 0x000fc400078e30ff */
[----:B------:R-:W-:Y:S02]  /*14b0*/  LEA R58, R58, UR14, 0x2 ;  /* 0x0000000e3a3a7c11 */ /* 0x000fe4000f8e10ff */
[----:B------:R-:W-:-:S03]  /*14c0*/  LEA R60, R60, UR14, 0x2 ;  /* 0x0000000e3c3c7c11 */ /* 0x000fc6000f8e10ff */
        /* <DEDUP_REMOVED lines=43> */
[----:B-1----:R-:W-:Y:S01]  /*1780*/  SHF.R.U64 R60, R2, UR13, R37 ;  /* 0x0000000d023c7c19 */ /* 0x002fe20008001225 */
[----:B------:R-:W-:Y:S01]  /*1790*/  UIADD3 UR13, UPT, UPT, UR13, 0x8, URZ ;  /* 0x000000080d0d7890 */ /* 0x000fe2000fffe0ff */
[-C--:B------:R-:W-:Y:S02]  /*17a0*/  LOP3.LUT R58, R58, R56.reuse, RZ, 0x30, !PT ;  /* 0x000000383a3a7212 */ /* 0x080fe400078e30ff */
[----:B------:R-:W-:-:S02]  /*17b0*/  LOP3.LUT R56, R60, R56, RZ, 0x30, !PT ;  /* 0x000000383c387212 */ /* 0x000fc400078e30ff */
[----:B------:R-:W-:Y:S02]  /*17c0*/  LEA R58, R58, UR14, 0x2 ;  /* 0x0000000e3a3a7c11 */ /* 0x000fe4000f8e10ff */
[----:B------:R-:W-:Y:S02]  /*17d0*/  ISETP.LE.AND P0, PT, R35, UR13, PT ;  /* 0x0000000d23007c0c */ /* 0x000fe4000bf03270 */
[----:B------:R-:W-:Y:S01]  /*17e0*/  LEA R56, R56, UR14, 0x2 ;  /* 0x0000000e38387c11 */ /* 0x000fe2000f8e10ff */
[----:B------:R0:W-:Y:S04]  /*17f0*/  ATOMS.POPC.INC.32 RZ, [R58+URZ] ;  /* 0x000000003aff7f8c */ /* 0x0001e8000d8000ff */
[----:B------:R0:W-:Y:S06]  /*1800*/  ATOMS.POPC.INC.32 RZ, [R56+URZ] ;  /* 0x0000000038ff7f8c */ /* 0x0001ec000d8000ff */
[----:B------:R-:W-:Y:S05]  /*1810*/  @!P0 BRA `(.L_x_127) ;  /* 0xfffffff800dc8947 */ /* 0x000fea000383ffff */
.L_x_126:
[----:B------:R-:W-:Y:S05]  /*1820*/  BRA.U !UP0, `(.L_x_128) ;  /* 0xfffffff108ac7547 */ /* 0x000fea000b83ffff */
.L_x_123:
[----:B------:R-:W-:Y:S01]  /*1830*/  BAR.SYNC.DEFER_BLOCKING 0x0 ;  /* 0x0000000000007b1d */ /* 0x000fe20000010000 */
[----:B------:R-:W-:-:S05]  /*1840*/  ISETP.NE.AND P0, PT, R38, RZ, PT ;  /* 0x000000ff2600720c */ /* 0x000fca0003f05270 */
[----:B------:R-:W-:Y:S08]  /*1850*/  BSSY.RECONVERGENT B0, `(.L_x_129) ;  /* 0x0000176000007945 */ /* 0x000ff00003800200 */
[----:B------:R-:W-:Y:S05]  /*1860*/  @P0 BRA `(.L_x_130) ;  /* 0x0000001400d00947 */ /* 0x000fea0003800000 */
[----:B--2345:R-:W2:Y:S02]  /*1870*/  LDC.64 R2, c[0x0][0x398] ;  /* 0x0000e600ff027b82 */ /* 0x03cea40000000a00 */
[----:B--2---:R-:W-:-:S04]  /*1880*/  IADD3 R2, PT, PT, R3, 0x7, -R2 ;  /* 0x0000000703027810 */ /* 0x004fc80007ffe802 */
[----:B------:R-:W-:-:S04]  /*1890*/  SHF.R.S32.HI R3, RZ, 0x1f, R2 ;  /* 0x0000001fff037819 */ /* 0x000fc80000011402 */
[----:B------:R-:W-:-:S04]  /*18a0*/  LEA.HI R3, R3, R2, RZ, 0x3 ;  /* 0x0000000203037211 */ /* 0x000fc800078f18ff */
[----:B------:R-:W-:Y:S01]  /*18b0*/  SHF.R.S32.HI R5, RZ, 0x3, R3 ;  /* 0x00000003ff057819 */ /* 0x000fe20000011403 */
[----:B------:R-:W-:-:S03]  /*18c0*/  IMAD.MOV.U32 R3, RZ, RZ, RZ ;  /* 0x000000ffff037224 */ /* 0x000fc600078e00ff */
[C---:B01----:R-:W-:Y:S01]  /*18d0*/  LOP3.LUT R4, R5.reuse, 0xffffff8, RZ, 0xc0, !PT ;  /* 0x0ffffff805047812 */ /* 0x043fe200078ec0ff */
[----:B------:R-:W-:-:S05]  /*18e0*/  VIADD R14, R5, 0xffffffff ;  /* 0xffffffff050e7836 */ /* 0x000fca0000000000 */
[----:B------:R-:W-:-:S13]  /*18f0*/  ISETP.GE.U32.AND P0, PT, R14, 0x7, PT ;  /* 0x000000070e00780c */ /* 0x000fda0003f06070 */
[----:B------:R-:W-:Y:S05]  /*1900*/  @!P0 BRA `(.L_x_131) ;  /* 0x0000000400708947 */ /* 0x000fea0003800000 */
[----:B------:R-:W0:Y:S01]  /*1910*/  LDC.64 R2, c[0x0][0x380] ;  /* 0x0000e000ff027b82 */ /* 0x000e220000000a00 */
[----:B------:R-:W-:-:S07]  /*1920*/  IMAD.MOV.U32 R7, RZ, RZ, RZ ;  /* 0x000000ffff077224 */ /* 0x000fce00078e00ff */
.L_x_148:
[----:B0-----:R-:W-:Y:S01]  /*1930*/  IMAD R9, R7, 0x400, R0 ;  /* 0x0000040007097824 */ /* 0x001fe200078e0200 */
[----:B------:R-:W-:Y:S04]  /*1940*/  BSSY.RECONVERGENT B1, `(.L_x_132) ;  /* 0x000000f000017945 */ /* 0x000fe80003800200 */
[----:B-1234-:R-:W1:Y:S04]  /*1950*/  LDS R12, [R9] ;  /* 0x00000000090c7984 */ /* 0x01ee680000000800 */
[----:B------:R2:W3:Y:S04]  /*1960*/  LDS R15, [R9+0x400] ;  /* 0x00040000090f7984 */ /* 0x0004e80000000800 */
[----:B------:R2:W4:Y:S04]  /*1970*/  LDS R16, [R9+0x800] ;  /* 0x0008000009107984 */ /* 0x0005280000000800 */
[----:B------:R2:W0:Y:S04]  /*1980*/  LDS R17, [R9+0xc00] ;  /* 0x000c000009117984 */ /* 0x0004280000000800 */
[----:B------:R2:W0:Y:S04]  /*1990*/  LDS R18, [R9+0x1000] ;  /* 0x0010000009127984 */ /* 0x0004280000000800 */
[----:B------:R2:W0:Y:S04]  /*19a0*/  LDS R19, [R9+0x1400] ;  /* 0x0014000009137984 */ /* 0x0004280000000800 */
[----:B------:R2:W0:Y:S04]  /*19b0*/  LDS R8, [R9+0x1800] ;  /* 0x0018000009087984 */ /* 0x0004280000000800 */
[----:B------:R2:W0:Y:S01]  /*19c0*/  LDS R6, [R9+0x1c00] ;  /* 0x001c000009067984 */ /* 0x0004220000000800 */
[----:B-1----:R-:W-:-:S13]  /*19d0*/  ISETP.NE.AND P0, PT, R12, RZ, PT ;  /* 0x000000ff0c00720c */ /* 0x002fda0003f05270 */
[----:B--234-:R-:W-:Y:S05]  /*19e0*/  @!P0 BRA `(.L_x_133) ;  /* 0x0000000000108947 */ /* 0x01cfea0003800000 */
[----:B------:R-:W-:Y:S02]  /*19f0*/  IMAD R11, R7, 0x100, R36 ;  /* 0x00000100070b7824 */ /* 0x000fe400078e0224 */
[----:B------:R-:W-:Y:S02]  /*1a00*/  IMAD.MOV.U32 R13, RZ, RZ, RZ ;  /* 0x000000ffff0d7224 */ /* 0x000fe400078e00ff */
[----:B0-----:R-:W-:-:S05]  /*1a10*/  IMAD.WIDE.U32 R10, R11, 0x8, R2 ;  /* 0x000000080b0a7825 */ /* 0x001fca00078e0002 */
[----:B------:R1:W-:Y:S02]  /*1a20*/  REDG.E.ADD.64.STRONG.GPU desc[UR16][R10.64], R12 ;  /* 0x0000000c0a00798e */ /* 0x0003e4000c12e510 */
.L_x_133:
[----:B------:R-:W-:Y:S05]  /*1a30*/  BSYNC.RECONVERGENT B1 ;  /* 0x0000000000017941 */ /* 0x000fea0003800200 */
.L_x_132:
[----:B------:R-:W-:Y:S01]  /*1a40*/  ISETP.NE.AND P6, PT, R15, RZ, PT ;  /* 0x000000ff0f00720c */ /* 0x000fe20003fc5270 */
[----:B------:R-:W-:Y:S01]  /*1a50*/  BSSY.RECONVERGENT B1, `(.L_x_134) ;  /* 0x000000e000017945 */ /* 0x000fe20003800200 */
[----:B------:R-:W-:Y:S02]  /*1a60*/  ISETP.NE.AND P0, PT, R16, RZ, PT ;  /* 0x000000ff1000720c */ /* 0x000fe40003f05270 */
[----:B0-----:R-:W-:Y:S02]  /*1a70*/  ISETP.NE.AND P1, PT, R17, RZ, PT ;  /* 0x000000ff1100720c */ /* 0x001fe40003f25270 */
[----:B------:R-:W-:Y:S02]  /*1a80*/  ISETP.NE.AND P2, PT, R18, RZ, PT ;  /* 0x000000ff1200720c */ /* 0x000fe40003f45270 */
[----:B------:R-:W-:Y:S02]  /*1a90*/  ISETP.NE.AND P3, PT, R19, RZ, PT ;  /* 0x000000ff1300720c */ /* 0x000fe40003f65270 */
[----:B------:R-:W-:-:S02]  /*1aa0*/  ISETP.NE.AND P4, PT, R8, RZ, PT ;  /* 0x000000ff0800720c */ /* 0x000fc40003f85270 */
[----:B------:R-:W-:Y:S01]  /*1ab0*/  ISETP.NE.AND P5, PT, R6, RZ, PT ;  /* 0x000000ff0600720c */ /* 0x000fe20003fa5270 */
[----:B------:R-:W-:-:S12]  /*1ac0*/  @!P6 BRA `(.L_x_135) ;  /* 0x000000000018e947 */ /* 0x000fd80003800000 */
[----:B-1----:R-:W-:Y:S01]  /*1ad0*/  LEA R11, R7, R36, 0x8 ;  /* 0x00000024070b7211 */ /* 0x002fe200078e40ff */
[----:B------:R-:W-:Y:S02]  /*1ae0*/  IMAD.MOV.U32 R12, RZ, RZ, R15 ;  /* 0x000000ffff0c7224 */ /* 0x000fe400078e000f */
[----:B------:R-:W-:Y:S02]  /*1af0*/  IMAD.MOV.U32 R13, RZ, RZ, RZ ;  /* 0x000000ffff0d7224 */ /* 0x000fe400078e00ff */
[----:B------:R-:W-:-:S04]  /*1b00*/  VIADD R11, R11, 0x100 ;  /* 0x000001000b0b7836 */ /* 0x000fc80000000000 */
[----:B------:R-:W-:-:S05]  /*1b10*/  IMAD.WIDE.U32 R10, R11, 0x8, R2 ;  /* 0x000000080b0a7825 */ /* 0x000fca00078e0002 */
[----:B------:R0:W-:Y:S02]  /*1b20*/  REDG.E.ADD.64.STRONG.GPU desc[UR16][R10.64], R12 ;  /* 0x0000000c0a00798e */ /* 0x0001e4000c12e510 */
.L_x_135:
[----:B------:R-:W-:Y:S05]  /*1b30*/  BSYNC.RECONVERGENT B1 ;  /* 0x0000000000017941 */ /* 0x000fea0003800200 */
.L_x_134:
[----:B------:R-:W-:Y:S04]  /*1b40*/  BSSY.RECONVERGENT B1, `(.L_x_136) ;  /* 0x0000008000017945 */ /* 0x000fe80003800200 */
[----:B------:R-:W-:Y:S05]  /*1b50*/  @!P0 BRA `(.L_x_137) ;  /* 0x0000000000188947 */ /* 0x000fea0003800000 */
[----:B01----:R-:W-:Y:S02]  /*1b60*/  IMAD R11, R7, 0x100, R36 ;  /* 0x00000100070b7824 */ /* 0x003fe400078e0224 */
[----:B------:R-:W-:Y:S02]  /*1b70*/  IMAD.MOV.U32 R12, RZ, RZ, R16 ;  /* 0x000000ffff0c7224 */ /* 0x000fe400078e0010 */
[----:B------:R-:W-:Y:S02]  /*1b80*/  VIADD R11, R11, 0x200 ;  /* 0x000002000b0b7836 */ /* 0x000fe40000000000 */
[----:B------:R-:W-:Y:S02]  /*1b90*/  IMAD.MOV.U32 R13, RZ, RZ, RZ ;  /* 0x000000ffff0d7224 */ /* 0x000fe400078e00ff */
[----:B------:R-:W-:-:S05]  /*1ba0*/  IMAD.WIDE.U32 R10, R11, 0x8, R2 ;  /* 0x000000080b0a7825 */ /* 0x000fca00078e0002 */
[----:B------:R2:W-:Y:S02]  /*1bb0*/  REDG.E.ADD.64.STRONG.GPU desc[UR16][R10.64], R12 ;  /* 0x0000000c0a00798e */ /* 0x0005e4000c12e510 */
.L_x_137:
[----:B------:R-:W-:Y:S05]  /*1bc0*/  BSYNC.RECONVERGENT B1 ;  /* 0x0000000000017941 */ /* 0x000fea0003800200 */
.L_x_136:
[----:B------:R-:W-:Y:S04]  /*1bd0*/  BSSY.RECONVERGENT B1, `(.L_x_138) ;  /* 0x0000008000017945 */ /* 0x000fe80003800200 */
[----:B------:R-:W-:Y:S05]  /*1be0*/  @!P1 BRA `(.L_x_139) ;  /* 0x0000000000189947 */ /* 0x000fea0003800000 */
[----:B012---:R-:W-:Y:S01]  /*1bf0*/  IMAD R11, R7, 0x100, R36 ;  /* 0x00000100070b7824 */ /* 0x007fe200078e0224 */
[----:B------:R-:W-:Y:S01]  /*1c00*/  MOV R12, R17 ;  /* 0x00000011000c7202 */ /* 0x000fe20000000f00 */
[----:B------:R-:W-:Y:S02]  /*1c10*/  IMAD.MOV.U32 R13, RZ, RZ, RZ ;  /* 0x000000ffff0d7224 */ /* 0x000fe400078e00ff */
[----:B------:R-:W-:-:S04]  /*1c20*/  VIADD R11, R11, 0x300 ;  /* 0x000003000b0b7836 */ /* 0x000fc80000000000 */
[----:B------:R-:W-:-:S05]  /*1c30*/  IMAD.WIDE.U32 R10, R11, 0x8, R2 ;  /* 0x000000080b0a7825 */ /* 0x000fca00078e0002 */
[----:B------:R3:W-:Y:S02]  /*1c40*/  REDG.E.ADD.64.STRONG.GPU desc[UR16][R10.64], R12 ;  /* 0x0000000c0a00798e */ /* 0x0007e4000c12e510 */
.L_x_139:
[----:B------:R-:W-:Y:S05]  /*1c50*/  BSYNC.RECONVERGENT B1 ;  /* 0x0000000000017941 */ /* 0x000fea0003800200 */
.L_x_138:
[----:B------:R-:W-:Y:S04]  /*1c60*/  BSSY.RECONVERGENT B1, `(.L_x_140) ;  /* 0x0000008000017945 */ /* 0x000fe80003800200 */
[----:B------:R-:W-:Y:S05]  /*1c70*/  @!P2 BRA `(.L_x_141) ;  /* 0x000000000018a947 */ /* 0x000fea0003800000 */
[----:B0123--:R-:W-:Y:S02]  /*1c80*/  IMAD R11, R7, 0x100, R36 ;  /* 0x00000100070b7824 */ /* 0x00ffe400078e0224 */
[----:B------:R-:W-:Y:S02]  /*1c90*/  IMAD.MOV.U32 R12, RZ, RZ, R18 ;  /* 0x000000ffff0c7224 */ /* 0x000fe400078e0012 */
[----:B------:R-:W-:Y:S02]  /*1ca0*/  VIADD R11, R11, 0x400 ;  /* 0x000004000b0b7836 */ /* 0x000fe40000000000 */
[----:B------:R-:W-:Y:S02]  /*1cb0*/  IMAD.MOV.U32 R13, RZ, RZ, RZ ;  /* 0x000000ffff0d7224 */ /* 0x000fe400078e00ff */
[----:B------:R-:W-:-:S05]  /*1cc0*/  IMAD.WIDE.U32 R10, R11, 0x8, R2 ;  /* 0x000000080b0a7825 */ /* 0x000fca00078e0002 */
[----:B------:R4:W-:Y:S02]  /*1cd0*/  REDG.E.ADD.64.STRONG.GPU desc[UR16][R10.64], R12 ;  /* 0x0000000c0a00798e */ /* 0x0009e4000c12e510 */
.L_x_141:
[----:B------:R-:W-:Y:S05]  /*1ce0*/  BSYNC.RECONVERGENT B1 ;  /* 0x0000000000017941 */ /* 0x000fea0003800200 */
.L_x_140:
[----:B------:R-:W-:Y:S04]  /*1cf0*/  BSSY.RECONVERGENT B1, `(.L_x_142) ;  /* 0x0000008000017945 */ /* 0x000fe80003800200 */
[----:B------:R-:W-:Y:S05]  /*1d00*/  @!P3 BRA `(.L_x_143) ;  /* 0x000000000018b947 */ /* 0x000fea0003800000 */
[----:B01234-:R-:W-:Y:S02]  /*1d10*/  IMAD R11, R7, 0x100, R36 ;  /* 0x00000100070b7824 */ /* 0x01ffe400078e0224 */
[----:B------:R-:W-:Y:S02]  /*1d20*/  IMAD.MOV.U32 R12, RZ, RZ, R19 ;  /* 0x000000ffff0c7224 */ /* 0x000fe400078e0013 */
[----:B------:R-:W-:Y:S02]  /*1d30*/  VIADD R11, R11, 0x500 ;  /* 0x000005000b0b7836 */ /* 0x000fe40000000000 */
[----:B------:R-:W-:Y:S02]  /*1d40*/  IMAD.MOV.U32 R13, RZ, RZ, RZ ;  /* 0x000000ffff0d7224 */ /* 0x000fe400078e00ff */
[----:B------:R-:W-:-:S05]  /*1d50*/  IMAD.WIDE.U32 R10, R11, 0x8, R2 ;  /* 0x000000080b0a7825 */ /* 0x000fca00078e0002 */
[----:B------:R0:W-:Y:S02]  /*1d60*/  REDG.E.ADD.64.STRONG.GPU desc[UR16][R10.64], R12 ;  /* 0x0000000c0a00798e */ /* 0x0001e4000c12e510 */
.L_x_143:
[----:B------:R-:W-:Y:S05]  /*1d70*/  BSYNC.RECONVERGENT B1 ;  /* 0x0000000000017941 */ /* 0x000fea0003800200 */
.L_x_142:
[----:B------:R-:W-:Y:S04]  /*1d80*/  BSSY.RECONVERGENT B1, `(.L_x_144) ;  /* 0x0000007000017945 */ /* 0x000fe80003800200 */
[----:B------:R-:W-:Y:S05]  /*1d90*/  @!P4 BRA `(.L_x_145) ;  /* 0x000000000014c947 */ /* 0x000fea0003800000 */
[----:B01234-:R-:W-:Y:S01]  /*1da0*/  LEA R11, R7, R36, 0x8 ;  /* 0x00000024070b7211 */ /* 0x01ffe200078e40ff */
[----:B------:R-:W-:-:S04]  /*1db0*/  IMAD.MOV.U32 R9, RZ, RZ, RZ ;  /* 0x000000ffff097224 */ /* 0x000fc800078e00ff */
[----:B------:R-:W-:-:S04]  /*1dc0*/  VIADD R11, R11, 0x600 ;  /* 0x000006000b0b7836 */ /* 0x000fc80000000000 */
[----:B------:R-:W-:-:S05]  /*1dd0*/  IMAD.WIDE.U32 R10, R11, 0x8, R2 ;  /* 0x000000080b0a7825 */ /* 0x000fca00078e0002 */
[----:B------:R0:W-:Y:S02]  /*1de0*/  REDG.E.ADD.64.STRONG.GPU desc[UR16][R10.64], R8 ;  /* 0x000000080a00798e */ /* 0x0001e4000c12e510 */
.L_x_145:
[----:B------:R-:W-:Y:S05]  /*1df0*/  BSYNC.RECONVERGENT B1 ;  /* 0x0000000000017941 */ /* 0x000fea0003800200 */
.L_x_144:
[----:B------:R-:W-:Y:S04]  /*1e00*/  BSSY.RECONVERGENT B1, `(.L_x_146) ;  /* 0x0000008000017945 */ /* 0x000fe80003800200 */
[----:B------:R-:W-:Y:S05]  /*1e10*/  @!P5 BRA `(.L_x_147) ;  /* 0x000000000018d947 */ /* 0x000fea0003800000 */
[----:B0-----:R-:W-:Y:S02]  /*1e20*/  IMAD R9, R7, 0x100, R36 ;  /* 0x0000010007097824 */ /* 0x001fe400078e0224 */
[----:B-1234-:R-:W-:Y:S02]  /*1e30*/  IMAD.MOV.U32 R10, RZ, RZ, R6 ;  /* 0x000000ffff0a7224 */ /* 0x01efe400078e0006 */
[----:B------:R-:W-:Y:S02]  /*1e40*/  VIADD R9, R9, 0x700 ;  /* 0x0000070009097836 */ /* 0x000fe40000000000 */
[----:B------:R-:W-:Y:S02]  /*1e50*/  IMAD.MOV.U32 R11, RZ, RZ, RZ ;  /* 0x000000ffff0b7224 */ /* 0x000fe400078e00ff */
[----:B------:R-:W-:-:S05]  /*1e60*/  IMAD.WIDE.U32 R8, R9, 0x8, R2 ;  /* 0x0000000809087825 */ /* 0x000fca00078e0002 */
[----:B------:R0:W-:Y:S02]  /*1e70*/  REDG.E.ADD.64.STRONG.GPU desc[UR16][R8.64], R10 ;  /* 0x0000000a0800798e */ /* 0x0001e4000c12e510 */
.L_x_147:
[----:B------:R-:W-:Y:S05]  /*1e80*/  BSYNC.RECONVERGENT B1 ;  /* 0x0000000000017941 */ /* 0x000fea0003800200 */
.L_x_146:
[----:B------:R-:W-:-:S05]  /*1e90*/  VIADD R7, R7, 0x8 ;  /* 0x0000000807077836 */ /* 0x000fca0000000000 */
[----:B------:R-:W-:-:S13]  /*1ea0*/  ISETP.NE.AND P0, PT, R7, R4, PT ;  /* 0x000000040700720c */ /* 0x000fda0003f05270 */
[----:B------:R-:W-:Y:S05]  /*1eb0*/  @P0 BRA `(.L_x_148) ;  /* 0xfffffff8009c0947 */ /* 0x000fea000383ffff */
[----:B------:R-:W-:-:S07]  /*1ec0*/  IMAD.MOV.U32 R3, RZ, RZ, R4 ;  /* 0x000000ffff037224 */ /* 0x000fce00078e0004 */
.L_x_131:
[C---:B01234-:R-:W-:Y:S02]  /*1ed0*/  LOP3.LUT R12, R5.reuse, 0x7, RZ, 0xc0, !PT ;  /* 0x00000007050c7812 */ /* 0x05ffe400078ec0ff */
[C---:B------:R-:W-:Y:S02]  /*1ee0*/  LOP3.LUT R13, R5.reuse, 0x3, RZ, 0xc0, !PT ;  /* 0x00000003050d7812 */ /* 0x040fe400078ec0ff */
[C---:B------:R-:W-:Y:S02]  /*1ef0*/  ISETP.NE.AND P0, PT, R12.reuse, RZ, PT ;  /* 0x000000ff0c00720c */ /* 0x040fe40003f05270 */
[----:B------:R-:W-:Y:S01]  /*1f00*/  LOP3.LUT R2, R5, 0x1, RZ, 0xc0, !PT ;  /* 0x0000000105027812 */ /* 0x000fe200078ec0ff */
[----:B------:R-:W-:Y:S01]  /*1f10*/  VIADD R5, R12, 0xffffffff ;  /* 0xffffffff0c057836 */ /* 0x000fe20000000000 */
[----:B------:R-:W-:-:S09]  /*1f20*/  IADD3 R15, PT, PT, R13, -0x1, RZ ;  /* 0xffffffff0d0f7810 */ /* 0x000fd20007ffe0ff */
[----:B------:R-:W-:Y:S05]  /*1f30*/  @!P0 BRA `(.L_x_149) ;  /* 0x0000000400708947 */ /* 0x000fea0003800000 */
[----:B------:R-:W-:-:S13]  /*1f40*/  ISETP.GE.U32.AND P0, PT, R5, 0x3, PT ;  /* 0x000000030500780c */ /* 0x000fda0003f06070 */
[----:B------:R-:W-:Y:S05]  /*1f50*/  @!P0 BRA `(.L_x_150) ;  /* 0x0000000000c08947 */ /* 0x000fea0003800000 */
[----:B------:R-:W-:Y:S01]  /*1f60*/  IMAD R6, R3, 0x400, R0 ;  /* 0x0000040003067824 */ /* 0x000fe200078e0200 */
[----:B------:R-:W-:Y:S04]  /*1f70*/  BSSY.RECONVERGENT B1, `(.L_x_151) ;  /* 0x000000f000017945 */ /* 0x000fe80003800200 */
[----:B------:R-:W0:Y:S04]  /*1f80*/  LDS R8, [R6] ;  /* 0x0000000006087984 */ /* 0x000e280000000800 */
[----:B------:R-:W1:Y:S04]  /*1f90*/  LDS R10, [R6+0x400] ;  /* 0x00040000060a7984 */ /* 0x000e680000000800 */
[----:B------:R-:W2:Y:S04]  /*1fa0*/  LDS R11, [R6+0x800] ;  /* 0x00080000060b7984 */ /* 0x000ea80000000800 */
[----:B------:R-:W3:Y:S01]  /*1fb0*/  LDS R16, [R6+0xc00] ;  /* 0x000c000006107984 */ /* 0x000ee20000000800 */
[----:B0-----:R-:W-:-:S02]  /*1fc0*/  ISETP.NE.AND P0, PT, R8, RZ, PT ;  /* 0x000000ff0800720c */ /* 0x001fc40003f05270 */
[----:B-1----:R-:W-:Y:S02]  /*1fd0*/  ISETP.NE.AND P1, PT, R10, RZ, PT ;  /* 0x000000ff0a00720c */ /* 0x002fe40003f25270 */
[----:B--2---:R-:W-:Y:S02]  /*1fe0*/  ISETP.NE.AND P2, PT, R11, RZ, PT ;  /* 0x000000ff0b00720c */ /* 0x004fe40003f45270 */
[----:B---3--:R-:W-:-:S07]  /*1ff0*/  ISETP.NE.AND P3, PT, R16, RZ, PT ;  /* 0x000000ff1000720c */ /* 0x008fce0003f65270 */
[----:B------:R-:W-:Y:S06]  /*2000*/  @!P0 BRA `(.L_x_152) ;  /* 0x0000000000148947 */ /* 0x000fec0003800000 */
[----:B------:R-:W0:Y:S01]  /*2010*/  LDC.64 R6, c[0x0][0x380] ;  /* 0x0000e000ff067b82 */ /* 0x000e220000000a00 */
[----:B------:R-:W-:-:S04]  /*2020*/  IMAD R9, R3, 0x100, R36 ;  /* 0x0000010003097824 */ /* 0x000fc800078e0224 */
[----:B0-----:R-:W-:-:S04]  /*2030*/  IMAD.WIDE.U32 R6, R9, 0x8, R6 ;  /* 0x0000000809067825 */ /* 0x001fc800078e0006 */
[----:B------:R-:W-:-:S05]  /*2040*/  IMAD.MOV.U32 R9, RZ, RZ, RZ ;  /* 0x000000ffff097224 */ /* 0x000fca00078e00ff */
[----:B------:R0:W-:Y:S02]  /*2050*/  REDG.E.ADD.64.STRONG.GPU desc[UR16][R6.64], R8 ;  /* 0x000000080600798e */ /* 0x0001e4000c12e510 */
.L_x_152:
[----:B------:R-:W-:Y:S05]  /*2060*/  BSYNC.RECONVERGENT B1 ;  /* 0x0000000000017941 */ /* 0x000fea0003800200 */
.L_x_151:
[----:B------:R-:W-:Y:S04]  /*2070*/  BSSY.RECONVERGENT B1, `(.L_x_153) ;  /* 0x0000009000017945 */ /* 0x000fe80003800200 */
[----:B------:R-:W-:Y:S05]  /*2080*/  @!P1 BRA `(.L_x_154) ;  /* 0x00000000001c9947 */ /* 0x000fea0003800000 */
[----:B0-----:R-:W0:Y:S01]  /*2090*/  LDC.64 R6, c[0x0][0x380] ;  /* 0x0000e000ff067b82 */ /* 0x001e220000000a00 */
[----:B------:R-:W-:Y:S02]  /*20a0*/  IMAD R9, R3, 0x100, R36 ;  /* 0x0000010003097824 */ /* 0x000fe400078e0224 */
[----:B------:R-:W-:Y:S02]  /*20b0*/  IMAD.MOV.U32 R8, RZ, RZ, R10 ;  /* 0x000000ffff087224 */ /* 0x000fe400078e000a */
[----:B------:R-:W-:-:S04]  /*20c0*/  VIADD R9, R9, 0x100 ;  /* 0x0000010009097836 */ /* 0x000fc80000000000 */
[----:B0-----:R-:W-:-:S04]  /*20d0*/  IMAD.WIDE.U32 R6, R9, 0x8, R6 ;  /* 0x0000000809067825 */ /* 0x001fc800078e0006 */
[----:B------:R-:W-:-:S05]  /*20e0*/  IMAD.MOV.U32 R9, RZ, RZ, RZ ;  /* 0x000000ffff097224 */ /* 0x000fca00078e00ff */
[----:B------:R1:W-:Y:S02]  /*20f0*/  REDG.E.ADD.64.STRONG.GPU desc[UR16][R6.64], R8 ;  /* 0x000000080600798e */ /* 0x0003e4000c12e510 */
.L_x_154:
[----:B------:R-:W-:Y:S05]  /*2100*/  BSYNC.RECONVERGENT B1 ;  /* 0x0000000000017941 */ /* 0x000fea0003800200 */
.L_x_153:
[----:B------:R-:W-:Y:S04]  /*2110*/  BSSY.RECONVERGENT B1, `(.L_x_155) ;  /* 0x0000009000017945 */ /* 0x000fe80003800200 */
[----:B------:R-:W-:Y:S05]  /*2120*/  @!P2 BRA `(.L_x_156) ;  /* 0x00000000001ca947 */ /* 0x000fea0003800000 */
[----:B01----:R-:W0:Y:S01]  /*2130*/  LDC.64 R6, c[0x0][0x380] ;  /* 0x0000e000ff067b82 */ /* 0x003e220000000a00 */
[----:B------:R-:W-:Y:S02]  /*2140*/  IMAD R9, R3, 0x100, R36 ;  /* 0x0000010003097824 */ /* 0x000fe400078e0224 */
[----:B------:R-:W-:-:S03]  /*2150*/  IMAD.MOV.U32 R8, RZ, RZ, R11 ;  /* 0x000000ffff087224 */ /* 0x000fc600078e000b */
[----:B------:R-:W-:-:S05]  /*2160*/  IADD3 R9, PT, PT, R9, 0x200, RZ ;  /* 0x0000020009097810 */ /* 0x000fca0007ffe0ff */
[----:B0-----:R-:W-:-:S04]  /*2170*/  IMAD.WIDE.U32 R6, R9, 0x8, R6 ;  /* 0x0000000809067825 */ /* 0x001fc800078e0006 */
[----:B------:R-:W-:-:S05]  /*2180*/  IMAD.MOV.U32 R9, RZ, RZ, RZ ;  /* 0x000000ffff097224 */ /* 0x000fca00078e00ff */
[----:B------:R2:W-:Y:S02]  /*2190*/  REDG.E.ADD.64.STRONG.GPU desc[UR16][R6.64], R8 ;  /* 0x000000080600798e */ /* 0x0005e4000c12e510 */
.L_x_156:
[----:B------:R-:W-:Y:S05]  /*21a0*/  BSYNC.RECONVERGENT B1 ;  /* 0x0000000000017941 */ /* 0x000fea0003800200 */
.L_x_155:
[----:B------:R-:W-:Y:S04]  /*21b0*/  BSSY.RECONVERGENT B1, `(.L_x_157) ;  /* 0x0000009000017945 */ /* 0x000fe80003800200 */
[----:B------:R-:W-:Y:S05]  /*21c0*/  @!P3 BRA `(.L_x_158) ;  /* 0x00000000001cb947 */ /* 0x000fea0003800000 */
[----:B012---:R-:W0:Y:S01]  /*21d0*/  LDC.64 R6, c[0x0][0x380] ;  /* 0x0000e000ff067b82 */ /* 0x007e220000000a00 */
[----:B------:R-:W-:Y:S02]  /*21e0*/  IMAD R9, R3, 0x100, R36 ;  /* 0x0000010003097824 */ /* 0x000fe400078e0224 */
[----:B------:R-:W-:Y:S02]  /*21f0*/  IMAD.MOV.U32 R8, RZ, RZ, R16 ;  /* 0x000000ffff087224 */ /* 0x000fe400078e0010 */
[----:B------:R-:W-:-:S04]  /*2200*/  VIADD R9, R9, 0x300 ;  /* 0x0000030009097836 */ /* 0x000fc80000000000 */
[----:B0-----:R-:W-:-:S04]  /*2210*/  IMAD.WIDE.U32 R6, R9, 0x8, R6 ;  /* 0x0000000809067825 */ /* 0x001fc800078e0006 */
[----:B------:R-:W-:-:S05]  /*2220*/  IMAD.MOV.U32 R9, RZ, RZ, RZ ;  /* 0x000000ffff097224 */ /* 0x000fca00078e00ff */
[----:B------:R3:W-:Y:S02]  /*2230*/  REDG.E.ADD.64.STRONG.GPU desc[UR16][R6.64], R8 ;  /* 0x000000080600798e */ /* 0x0007e4000c12e510 */
.L_x_158:
[----:B------:R-:W-:Y:S05]  /*2240*/  BSYNC.RECONVERGENT B1 ;  /* 0x0000000000017941 */ /* 0x000fea0003800200 */
.L_x_157:
[----:B------:R-:W-:-:S07]  /*2250*/  VIADD R3, R3, 0x4 ;  /* 0x0000000403037836 */ /* 0x000fce0000000000 */
.L_x_150:
[----:B------:R-:W-:Y:S01]  /*2260*/  ISETP.NE.AND P0, PT, R13, RZ, PT ;  /* 0x000000ff0d00720c */ /* 0x000fe20003f05270 */
[----:B------:R-:W-:-:S12]  /*2270*/  BSSY.RECONVERGENT B1, `(.L_x_149) ;  /* 0x0000028000017945 */ /* 0x000fd80003800200 */
[----:B------:R-:W-:Y:S05]  /*2280*/  @!P0 BRA `(.L_x_159) ;  /* 0x0000000000988947 */ /* 0x000fea0003800000 */
[----:B------:R-:W-:-:S13]  /*2290*/  ISETP.NE.AND P0, PT, R15, RZ, PT ;  /* 0x000000ff0f00720c */ /* 0x000fda0003f05270 */
[----:B------:R-:W-:Y:S05]  /*22a0*/  @!P0 BRA `(.L_x_160) ;  /* 0x0000000000648947 */ /* 0x000fea0003800000 */
[----:B0123--:R-:W-:Y:S01]  /*22b0*/  IMAD R6, R3, 0x400, R0 ;  /* 0x0000040003067824 */ /* 0x00ffe200078e0200 */
[----:B------:R-:W-:Y:S04]  /*22c0*/  BSSY.RECONVERGENT B2, `(.L_x_161) ;  /* 0x000000c000027945 */ /* 0x000fe80003800200 */
[----:B------:R-:W0:Y:S04]  /*22d0*/  LDS R10, [R6] ;  /* 0x00000000060a7984 */ /* 0x000e280000000800 */
[----:B------:R-:W1:Y:S01]  /*22e0*/  LDS R11, [R6+0x400] ;  /* 0x00040000060b7984 */ /* 0x000e620000000800 */
[----:B0-----:R-:W-:-:S02]  /*22f0*/  ISETP.NE.AND P0, PT, R10, RZ, PT ;  /* 0x000000ff0a00720c */ /* 0x001fc40003f05270 */
[----:B-1----:R-:W-:-:S11]  /*2300*/  ISETP.NE.AND P1, PT, R11, RZ, PT ;  /* 0x000000ff0b00720c */ /* 0x002fd60003f25270 */
[----:B------:R-:W-:Y:S05]  /*2310*/  @!P0 BRA `(.L_x_162) ;  /* 0x0000000000188947 */ /* 0x000fea0003800000 */
[----:B------:R-:W0:Y:S01]  /*2320*/  LDC.64 R6, c[0x0][0x380] ;  /* 0x0000e000ff067b82 */ /* 0x000e220000000a00 */
[----:B------:R-:W-:-:S05]  /*2330*/  LEA R9, R3, R36, 0x8 ;  /* 0x0000002403097211 */ /* 0x000fca00078e40ff */
[----:B0-----:R-:W-:-:S04]  /*2340*/  IMAD.WIDE.U32 R8, R9, 0x8, R6 ;  /* 0x0000000809087825 */ /* 0x001fc800078e0006 */
[----:B------:R-:W-:Y:S02]  /*2350*/  IMAD.MOV.U32 R6, RZ, RZ, R10 ;  /* 0x000000ffff067224 */ /* 0x000fe400078e000a */
[----:B------:R-:W-:-:S05]  /*2360*/  IMAD.MOV.U32 R7, RZ, RZ, RZ ;  /* 0x000000ffff077224 */ /* 0x000fca00078e00ff */
[----:B------:R0:W-:Y:S02]  /*2370*/  REDG.E.ADD.64.STRONG.GPU desc[UR16][R8.64], R6 ;  /* 0x000000060800798e */ /* 0x0001e4000c12e510 */
.L_x_162:
[----:B------:R-:W-:Y:S05]  /*2380*/  BSYNC.RECONVERGENT B2 ;  /* 0x0000000000027941 */ /* 0x000fea0003800200 */
.L_x_161:
[----:B------:R-:W-:Y:S04]  /*2390*/  BSSY.RECONVERGENT B2, `(.L_x_163) ;  /* 0x0000009000027945 */ /* 0x000fe80003800200 */
[----:B------:R-:W-:Y:S05]  /*23a0*/  @!P1 BRA `(.L_x_164) ;  /* 0x00000000001c9947 */ /* 0x000fea0003800000 */
[----:B0-----:R-:W0:Y:S01]  /*23b0*/  LDC.64 R6, c[0x0][0x380] ;  /* 0x0000e000ff067b82 */ /* 0x001e220000000a00 */
[----:B------:R-:W-:-:S04]  /*23c0*/  IMAD R8, R3, 0x100, R36 ;  /* 0x0000010003087824 */ /* 0x000fc800078e0224 */
[----:B------:R-:W-:-:S04]  /*23d0*/  VIADD R9, R8, 0x100 ;  /* 0x0000010008097836 */ /* 0x000fc80000000000 */
[----:B0-----:R-:W-:-:S04]  /*23e0*/  IMAD.WIDE.U32 R8, R9, 0x8, R6 ;  /* 0x0000000809087825 */ /* 0x001fc800078e0006 */
[----:B------:R-:W-:Y:S02]  /*23f0*/  IMAD.MOV.U32 R6, RZ, RZ, R11 ;  /* 0x000000ffff067224 */ /* 0x000fe400078e000b */
[----:B------:R-:W-:-:S05]  /*2400*/  IMAD.MOV.U32 R7, RZ, RZ, RZ ;  /* 0x000000ffff077224 */ /* 0x000fca00078e00ff */
[----:B------:R1:W-:Y:S02]  /*2410*/  REDG.E.ADD.64.STRONG.GPU desc[UR16][R8.64], R6 ;  /* 0x000000060800798e */ /* 0x0003e4000c12e510 */
.L_x_164:
[----:B------:R-:W-:Y:S05]  /*2420*/  BSYNC.RECONVERGENT B2 ;  /* 0x0000000000027941 */ /* 0x000fea0003800200 */
.L_x_163:
[----:B------:R-:W-:-:S07]  /*2430*/  VIADD R3, R3, 0x2 ;  /* 0x0000000203037836 */ /* 0x000fce0000000000 */
.L_x_160:
[----:B------:R-:W-:-:S13]  /*2440*/  ISETP.NE.AND P0, PT, R2, RZ, PT ;  /* 0x000000ff0200720c */ /* 0x000fda0003f05270 */
[----:B------:R-:W-:Y:S05]  /*2450*/  @!P0 BRA `(.L_x_159) ;  /* 0x0000000000248947 */ /* 0x000fea0003800000 */
[----:B0123--:R-:W-:-:S05]  /*2460*/  IMAD R6, R3, 0x400, R0 ;  /* 0x0000040003067824 */ /* 0x00ffca00078e0200 */
[----:B------:R-:W0:Y:S02]  /*2470*/  LDS R8, [R6] ;  /* 0x0000000006087984 */ /* 0x000e240000000800 */
[----:B0-----:R-:W-:-:S13]  /*2480*/  ISETP.NE.AND P0, PT, R8, RZ, PT ;  /* 0x000000ff0800720c */ /* 0x001fda0003f05270 */
[----:B------:R-:W-:Y:S05]  /*2490*/  @!P0 BRA `(.L_x_159) ;  /* 0x0000000000148947 */ /* 0x000fea0003800000 */
[----:B------:R-:W0:Y:S01]  /*24a0*/  LDC.64 R6, c[0x0][0x380] ;  /* 0x0000e000ff067b82 */ /* 0x000e220000000a00 */
[----:B------:R-:W-:Y:S01]  /*24b0*/  LEA R3, R3, R36, 0x8 ;  /* 0x0000002403037211 */ /* 0x000fe200078e40ff */
[----:B------:R-:W-:-:S04]  /*24c0*/  IMAD.MOV.U32 R9, RZ, RZ, RZ ;  /* 0x000000ffff097224 */ /* 0x000fc800078e00ff */
[----:B0-----:R-:W-:-:S05]  /*24d0*/  IMAD.WIDE.U32 R6, R3, 0x8, R6 ;  /* 0x0000000803067825 */ /* 0x001fca00078e0006 */
[----:B------:R4:W-:Y:S02]  /*24e0*/  REDG.E.ADD.64.STRONG.GPU desc[UR16][R6.64], R8 ;  /* 0x000000080600798e */ /* 0x0009e4000c12e510 */
.L_x_159:
[----:B------:R-:W-:Y:S05]  /*24f0*/  BSYNC.RECONVERGENT B1 ;  /* 0x0000000000017941 */ /* 0x000fea0003800200 */
.L_x_149:
[----:B------:R-:W-:-:S13]  /*2500*/  ISETP.GT.U32.AND P0, PT, R36, 0x7f, PT ;  /* 0x0000007f2400780c */ /* 0x000fda0003f04070 */
[----:B------:R-:W-:Y:S05]  /*2510*/  @P0 BRA `(.L_x_130) ;  /* 0x0000000800a40947 */ /* 0x000fea0003800000 */
[----:B------:R-:W-:Y:S01]  /*2520*/  ISETP.GE.U32.AND P0, PT, R14, 0x7, PT ;  /* 0x000000070e00780c */ /* 0x000fe20003f06070 */
[----:B------:R-:W-:-:S12]  /*2530*/  IMAD.MOV.U32 R3, RZ, RZ, RZ ;  /* 0x000000ffff037224 */ /* 0x000fd800078e00ff */
[----:B------:R-:W-:Y:S05]  /*2540*/  @!P0 BRA `(.L_x_165) ;  /* 0x0000000400248947 */ /* 0x000fea0003800000 */
[----:B01234-:R-:W0:Y:S01]  /*2550*/  LDC.64 R6, c[0x0][0x380] ;  /* 0x0000e000ff067b82 */ /* 0x01fe220000000a00 */
[----:B------:R-:W-:-:S07]  /*2560*/  IMAD.MOV.U32 R3, RZ, RZ, RZ ;  /* 0x000000ffff037224 */ /* 0x000fce00078e00ff */
.L_x_182:
[C---:B01234-:R-:W-:Y:S01]  /*2570*/  IMAD R10, R3.reuse, 0x400, R0 ;  /* 0x00000400030a7824 */ /* 0x05ffe200078e0200 */
[----:B------:R-:W-:Y:S01]  /*2580*/  BSSY.RECONVERGENT B1, `(.L_x_166) ;  /* 0x0000012000017945 */ /* 0x000fe20003800200 */
[C---:B------:R-:W-:Y:S02]  /*2590*/  IMAD R9, R3.reuse, 0x100, R36 ;  /* 0x0000010003097824 */ /* 0x040fe400078e0224 */
[----:B------:R-:W-:Y:S01]  /*25a0*/  VIADD R3, R3, 0x8 ;  /* 0x0000000803037836 */ /* 0x000fe20000000000 */
[----:B------:R-:W1:Y:S01]  /*25b0*/  LDS R14, [R10+0x200] ;  /* 0x000200000a0e7984 */ /* 0x000e620000000800 */
[----:B0-----:R-:W-:-:S03]  /*25c0*/  IMAD.WIDE.U32 R8, R9, 0x8, R6 ;  /* 0x0000000809087825 */ /* 0x001fc600078e0006 */
[----:B------:R-:W0:Y:S04]  /*25d0*/  LDS R16, [R10+0x600] ;  /* 0x000600000a107984 */ /* 0x000e280000000800 */
[----:B------:R2:W3:Y:S04]  /*25e0*/  LDS R17, [R10+0xa00] ;  /* 0x000a00000a117984 */ /* 0x0004e80000000800 */
[----:B------:R2:W4:Y:S04]  /*25f0*/  LDS R18, [R10+0xe00] ;  /* 0x000e00000a127984 */ /* 0x0005280000000800 */
[----:B------:R2:W2:Y:S04]  /*2600*/  LDS R19, [R10+0x1200] ;  /* 0x001200000a137984 */ /* 0x0004a80000000800 */
[----:B------:R0:W2:Y:S04]  /*2610*/  LDS R20, [R10+0x1600] ;  /* 0x001600000a147984 */ /* 0x0000a80000000800 */
[----:B------:R0:W2:Y:S04]  /*2620*/  LDS R21, [R10+0x1a00] ;  /* 0x001a00000a157984 */ /* 0x0000a80000000800 */
[----:B------:R0:W2:Y:S01]  /*2630*/  LDS R22, [R10+0x1e00] ;  /* 0x001e00000a167984 */ /* 0x0000a20000000800 */
[----:B-1----:R-:W-:-:S02]  /*2640*/  ISETP.NE.AND P0, PT, R14, RZ, PT ;  /* 0x000000ff0e00720c */ /* 0x002fc40003f05270 */
[----:B0-----:R-:W-:-:S11]  /*2650*/  ISETP.NE.AND P1, PT, R16, RZ, PT ;  /* 0x000000ff1000720c */ /* 0x001fd60003f25270 */
[----:B---34-:R-:W-:Y:S05]  /*2660*/  @!P0 BRA `(.L_x_167) ;  /* 0x00000000000c8947 */ /* 0x018fea0003800000 */
[----:B--2---:R-:W-:Y:S02]  /*2670*/  IMAD.MOV.U32 R10, RZ, RZ, R14 ;  /* 0x000000ffff0a7224 */ /* 0x004fe400078e000e */
[----:B------:R-:W-:-:S05]  /*2680*/  IMAD.MOV.U32 R11, RZ, RZ, RZ ;  /* 0x000000ffff0b7224 */ /* 0x000fca00078e00ff */
[----:B------:R0:W-:Y:S02]  /*2690*/  REDG.E.ADD.64.STRONG.GPU desc[UR16][R8.64+0x400], R10 ;  /* 0x0004000a0800798e */ /* 0x0001e4000c12e510 */
.L_x_167:
[----:B------:R-:W-:Y:S05]  /*26a0*/  BSYNC.RECONVERGENT B1 ;  /* 0x0000000000017941 */ /* 0x000fea0003800200 */
.L_x_166:
[----:B------:R-:W-:Y:S04]  /*26b0*/  BSSY.RECONVERGENT B1, `(.L_x_168) ;  /* 0x0000005000017945 */ /* 0x000fe80003800200 */
[----:B------:R-:W-:Y:S05]  /*26c0*/  @!P1 BRA `(.L_x_169) ;  /* 0x00000000000c9947 */ /* 0x000fea0003800000 */
[----:B0-2---:R-:W-:Y:S01]  /*26d0*/  MOV R10, R16 ;  /* 0x00000010000a7202 */ /* 0x005fe20000000f00 */
[----:B------:R-:W-:-:S05]  /*26e0*/  IMAD.MOV.U32 R11, RZ, RZ, RZ ;  /* 0x000000ffff0b7224 */ /* 0x000fca00078e00ff */
[----:B------:R1:W-:Y:S02]  /*26f0*/  REDG.E.ADD.64.STRONG.GPU desc[UR16][R8.64+0xc00], R10 ;  /* 0x000c000a0800798e */ /* 0x0003e4000c12e510 */
.L_x_169:
[----:B------:R-:W-:Y:S05]  /*2700*/  BSYNC.RECONVERGENT B1 ;  /* 0x0000000000017941 */ /* 0x000fea0003800200 */
.L_x_168:
[----:B------:R-:W-:Y:S01]  /*2710*/  ISETP.NE.AND P6, PT, R17, RZ, PT ;  /* 0x000000ff1100720c */ /* 0x000fe20003fc5270 */
[----:B------:R-:W-:Y:S01]  /*2720*/  BSSY.RECONVERGENT B1, `(.L_x_170) ;  /* 0x000000b000017945 */ /* 0x000fe20003800200 */
[----:B------:R-:W-:Y:S02]  /*2730*/  ISETP.NE.AND P0, PT, R3, R4, PT ;  /* 0x000000040300720c */ /* 0x000fe40003f05270 */
[----:B------:R-:W-:Y:S02]  /*2740*/  ISETP.NE.AND P1, PT, R18, RZ, PT ;  /* 0x000000ff1200720c */ /* 0x000fe40003f25270 */
[----:B--2---:R-:W-:Y:S02]  /*2750*/  ISETP.NE.AND P2, PT, R19, RZ, PT ;  /* 0x000000ff1300720c */ /* 0x004fe40003f45270 */
[----:B------:R-:W-:Y:S02]  /*2760*/  ISETP.NE.AND P3, PT, R20, RZ, PT ;  /* 0x000000ff1400720c */ /* 0x000fe40003f65270 */
[----:B------:R-:W-:-:S02]  /*2770*/  ISETP.NE.AND P4, PT, R21, RZ, PT ;  /* 0x000000ff1500720c */ /* 0x000fc40003f85270 */
[----:B------:R-:W-:Y:S01]  /*2780*/  ISETP.NE.AND P5, PT, R22, RZ, PT ;  /* 0x000000ff1600720c */ /* 0x000fe20003fa5270 */
[----:B------:R-:W-:-:S12]  /*2790*/  @!P6 BRA `(.L_x_171) ;  /* 0x00000000000ce947 */ /* 0x000fd80003800000 */
[----:B01----:R-:W-:Y:S02]  /*27a0*/  IMAD.MOV.U32 R10, RZ, RZ, R17 ;  /* 0x000000ffff0a7224 */ /* 0x003fe400078e0011 */
[----:B------:R-:W-:-:S05]  /*27b0*/  IMAD.MOV.U32 R11, RZ, RZ, RZ ;  /* 0x000000ffff0b7224 */ /* 0x000fca00078e00ff */
[----:B------:R2:W-:Y:S02]  /*27c0*/  REDG.E.ADD.64.STRONG.GPU desc[UR16][R8.64+0x1400], R10 ;  /* 0x0014000a0800798e */ /* 0x0005e4000c12e510 */
.L_x_171:
[----:B------:R-:W-:Y:S05]  /*27d0*/  BSYNC.RECONVERGENT B1 ;  /* 0x0000000000017941 */ /* 0x000fea0003800200 */
.L_x_170:
[----:B------:R-:W-:Y:S04]  /*27e0*/  BSSY.RECONVERGENT B1, `(.L_x_172) ;  /* 0x0000005000017945 */ /* 0x000fe80003800200 */
[----:B------:R-:W-:Y:S05]  /*27f0*/  @!P1 BRA `(.L_x_173) ;  /* 0x00000000000c9947 */ /* 0x000fea0003800000 */
[----:B012---:R-:W-:Y:S02]  /*2800*/  IMAD.MOV.U32 R10, RZ, RZ, R18 ;  /* 0x000000ffff0a7224 */ /* 0x007fe400078e0012 */
[----:B------:R-:W-:-:S05]  /*2810*/  IMAD.MOV.U32 R11, RZ, RZ, RZ ;  /* 0x000000ffff0b7224 */ /* 0x000fca00078e00ff */
[----:B------:R3:W-:Y:S02]  /*2820*/  REDG.E.ADD.64.STRONG.GPU desc[UR16][R8.64+0x1c00], R10 ;  /* 0x001c000a0800798e */ /* 0x0007e4000c12e510 */
.L_x_173:
[----:B------:R-:W-:Y:S05]  /*2830*/  BSYNC.RECONVERGENT B1 ;  /* 0x0000000000017941 */ /* 0x000fea0003800200 */
.L_x_172:
[----:B------:R-:W-:Y:S04]  /*2840*/  BSSY.RECONVERGENT B1, `(.L_x_174) ;  /* 0x0000005000017945 */ /* 0x000fe80003800200 */
[----:B------:R-:W-:Y:S05]  /*2850*/  @!P2 BRA `(.L_x_175) ;  /* 0x00000000000ca947 */ /* 0x000fea0003800000 */
[----:B0123--:R-:W-:Y:S02]  /*2860*/  IMAD.MOV.U32 R10, RZ, RZ, R19 ;  /* 0x000000ffff0a7224 */ /* 0x00ffe400078e0013 */
[----:B------:R-:W-:-:S05]  /*2870*/  IMAD.MOV.U32 R11, RZ, RZ, RZ ;  /* 0x000000ffff0b7224 */ /* 0x000fca00078e00ff */
[----:B------:R4:W-:Y:S02]  /*2880*/  REDG.E.ADD.64.STRONG.GPU desc[UR16][R8.64+0x2400], R10 ;  /* 0x0024000a0800798e */ /* 0x0009e4000c12e510 */
.L_x_175:
[----:B------:R-:W-:Y:S05]  /*2890*/  BSYNC.RECONVERGENT B1 ;  /* 0x0000000000017941 */ /* 0x000fea0003800200 */
.L_x_174:
[----:B------:R-:W-:Y:S04]  /*28a0*/  BSSY.RECONVERGENT B1, `(.L_x_176) ;  /* 0x0000005000017945 */ /* 0x000fe80003800200 */
[----:B------:R-:W-:Y:S05]  /*28b0*/  @!P3 BRA `(.L_x_177) ;  /* 0x00000000000cb947 */ /* 0x000fea0003800000 */
[----:B01234-:R-:W-:Y:S02]  /*28c0*/  HFMA2 R11, -RZ, RZ, 0, 0 ;  /* 0x00000000ff0b7431 */ /* 0x01ffe400000001ff */
[----:B------:R-:W-:-:S05]  /*28d0*/  IMAD.MOV.U32 R10, RZ, RZ, R20 ;  /* 0x000000ffff0a7224 */ /* 0x000fca00078e0014 */
[----:B------:R0:W-:Y:S02]  /*28e0*/  REDG.E.ADD.64.STRONG.GPU desc[UR16][R8.64+0x2c00], R10 ;  /* 0x002c000a0800798e */ /* 0x0001e4000c12e510 */
.L_x_177:
[----:B------:R-:W-:Y:S05]  /*28f0*/  BSYNC.RECONVERGENT B1 ;  /* 0x0000000000017941 */ /* 0x000fea0003800200 */
.L_x_176:
[----:B------:R-:W-:Y:S04]  /*2900*/  BSSY.RECONVERGENT B1, `(.L_x_178) ;  /* 0x0000005000017945 */ /* 0x000fe80003800200 */
[----:B------:R-:W-:Y:S05]  /*2910*/  @!P4 BRA `(.L_x_179) ;  /* 0x00000000000cc947 */ /* 0x000fea0003800000 */
[----:B01234-:R-:W-:Y:S02]  /*2920*/  IMAD.MOV.U32 R10, RZ, RZ, R21 ;  /* 0x000000ffff0a7224 */ /* 0x01ffe400078e0015 */
[----:B------:R-:W-:-:S05]  /*2930*/  IMAD.MOV.U32 R11, RZ, RZ, RZ ;  /* 0x000000ffff0b7224 */ /* 0x000fca00078e00ff */
[----:B------:R0:W-:Y:S02]  /*2940*/  REDG.E.ADD.64.STRONG.GPU desc[UR16][R8.64+0x3400], R10 ;  /* 0x0034000a0800798e */ /* 0x0001e4000c12e510 */
.L_x_179:
[----:B------:R-:W-:Y:S05]  /*2950*/  BSYNC.RECONVERGENT B1 ;  /* 0x0000000000017941 */ /* 0x000fea0003800200 */
.L_x_178:
[----:B------:R-:W-:Y:S04]  /*2960*/  BSSY.RECONVERGENT B1, `(.L_x_180) ;  /* 0x0000005000017945 */ /* 0x000fe80003800200 */
[----:B------:R-:W-:Y:S05]  /*2970*/  @!P5 BRA `(.L_x_181) ;  /* 0x00000000000cd947 */ /* 0x000fea0003800000 */
[----:B01234-:R-:W-:Y:S02]  /*2980*/  IMAD.MOV.U32 R10, RZ, RZ, R22 ;  /* 0x000000ffff0a7224 */ /* 0x01ffe400078e0016 */
[----:B------:R-:W-:-:S05]  /*2990*/  IMAD.MOV.U32 R11, RZ, RZ, RZ ;  /* 0x000000ffff0b7224 */ /* 0x000fca00078e00ff */
[----:B------:R0:W-:Y:S02]  /*29a0*/  REDG.E.ADD.64.STRONG.GPU desc[UR16][R8.64+0x3c00], R10 ;  /* 0x003c000a0800798e */ /* 0x0001e4000c12e510 */
.L_x_181:
[----:B------:R-:W-:Y:S05]  /*29b0*/  BSYNC.RECONVERGENT B1 ;  /* 0x0000000000017941 */ /* 0x000fea0003800200 */
.L_x_180:
[----:B------:R-:W-:Y:S05]  /*29c0*/  @P0 BRA `(.L_x_182) ;  /* 0xfffffff800e80947 */ /* 0x000fea000383ffff */
[----:B------:R-:W-:-:S07]  /*29d0*/  IMAD.MOV.U32 R3, RZ, RZ, R4 ;  /* 0x000000ffff037224 */ /* 0x000fce00078e0004 */
.L_x_165:
[----:B------:R-:W-:-:S13]  /*29e0*/  ISETP.NE.AND P0, PT, R12, RZ, PT ;  /* 0x000000ff0c00720c */ /* 0x000fda0003f05270 */
[----:B------:R-:W-:Y:S05]  /*29f0*/  @!P0 BRA `(.L_x_130) ;  /* 0x00000004006c8947 */ /* 0x000fea0003800000 */
[----:B------:R-:W-:-:S13]  /*2a00*/  ISETP.GE.U32.AND P0, PT, R5, 0x3, PT ;  /* 0x000000030500780c */ /* 0x000fda0003f06070 */
[----:B------:R-:W-:Y:S05]  /*2a10*/  @!P0 BRA `(.L_x_183) ;  /* 0x0000000000c08947 */ /* 0x000fea0003800000 */
[----:B------:R-:W-:Y:S01]  /*2a20*/  IMAD R4, R3, 0x400, R0 ;  /* 0x0000040003047824 */ /* 0x000fe200078e0200 */
[----:B------:R-:W-:Y:S04]  /*2a30*/  BSSY.RECONVERGENT B1, `(.L_x_184) ;  /* 0x000000f000017945 */ /* 0x000fe80003800200 */
[----:B01234-:R-:W0:Y:S04]  /*2a40*/  LDS R6, [R4+0x200] ;  /* 0x0002000004067984 */ /* 0x01fe280000000800 */
        /* <DEDUP_REMOVED lines=13> */
.L_x_185:
[----:B------:R-:W-:Y:S05]  /*2b20*/  BSYNC.RECONVERGENT B1 ;  /* 0x0000000000017941 */ /* 0x000fea0003800200 */
.L_x_184:
[----:B------:R-:W-:Y:S04]  /*2b30*/  BSSY.RECONVERGENT B1, `(.L_x_186) ;  /* 0x0000009000017945 */ /* 0x000fe80003800200 */
[----:B------:R-:W-:Y:S05]  /*2b40*/  @!P1 BRA `(.L_x_187) ;  /* 0x00000000001c9947 */ /* 0x000fea0003800000 */
[----:B0-----:R-:W0:Y:S01]  /*2b50*/  LDC.64 R4, c[0x0][0x380] ;  /* 0x0000e000ff047b82 */ /* 0x001e220000000a00 */
[----:B------:R-:W-:Y:S01]  /*2b60*/  LEA R7, R3, R36, 0x8 ;  /* 0x0000002403077211 */ /* 0x000fe200078e40ff */
[----:B------:R-:W-:-:S04]  /*2b70*/  IMAD.MOV.U32 R6, RZ, RZ, R8 ;  /* 0x000000ffff067224 */ /* 0x000fc800078e0008 */
[----:B------:R-:W-:-:S04]  /*2b80*/  VIADD R7, R7, 0x100 ;  /* 0x0000010007077836 */ /* 0x000fc80000000000 */
[----:B0-----:R-:W-:-:S04]  /*2b90*/  IMAD.WIDE.U32 R4, R7, 0x8, R4 ;  /* 0x0000000807047825 */ /* 0x001fc800078e0004 */
[----:B------:R-:W-:-:S05]  /*2ba0*/  IMAD.MOV.U32 R7, RZ, RZ, RZ ;  /* 0x000000ffff077224 */ /* 0x000fca00078e00ff */
[----:B------:R1:W-:Y:S02]  /*2bb0*/  REDG.E.ADD.64.STRONG.GPU desc[UR16][R4.64+0x400], R6 ;  /* 0x000400060400798e */ /* 0x0003e4000c12e510 */
.L_x_187:
[----:B------:R-:W-:Y:S05]  /*2bc0*/  BSYNC.RECONVERGENT B1 ;  /* 0x0000000000017941 */ /* 0x000fea0003800200 */
.L_x_186:
[----:B------:R-:W-:Y:S04]  /*2bd0*/  BSSY.RECONVERGENT B1, `(.L_x_188) ;  /* 0x0000009000017945 */ /* 0x000fe80003800200 */
[----:B------:R-:W-:Y:S05]  /*2be0*/  @!P2 BRA `(.L_x_189) ;  /* 0x00000000001ca947 */ /* 0x000fea0003800000 */
[----:B01----:R-:W0:Y:S01]  /*2bf0*/  LDC.64 R4, c[0x0][0x380] ;  /* 0x0000e000ff047b82 */ /* 0x003e220000000a00 */
[----:B------:R-:W-:Y:S02]  /*2c00*/  IMAD R7, R3, 0x100, R36 ;  /* 0x0000010003077824 */ /* 0x000fe400078e0224 */
[----:B------:R-:W-:Y:S02]  /*2c10*/  IMAD.MOV.U32 R6, RZ, RZ, R9 ;  /* 0x000000ffff067224 */ /* 0x000fe400078e0009 */
[----:B------:R-:W-:-:S04]  /*2c20*/  VIADD R7, R7, 0x200 ;  /* 0x0000020007077836 */ /* 0x000fc80000000000 */
[----:B0-----:R-:W-:-:S04]  /*2c30*/  IMAD.WIDE.U32 R4, R7, 0x8, R4 ;  /* 0x0000000807047825 */ /* 0x001fc800078e0004 */
[----:B------:R-:W-:-:S05]  /*2c40*/  IMAD.MOV.U32 R7, RZ, RZ, RZ ;  /* 0x000000ffff077224 */ /* 0x000fca00078e00ff */
[----:B------:R2:W-:Y:S02]  /*2c50*/  REDG.E.ADD.64.STRONG.GPU desc[UR16][R4.64+0x400], R6 ;  /* 0x000400060400798e */ /* 0x0005e4000c12e510 */
.L_x_189:
[----:B------:R-:W-:Y:S05]  /*2c60*/  BSYNC.RECONVERGENT B1 ;  /* 0x0000000000017941 */ /* 0x000fea0003800200 */
.L_x_188:
[----:B------:R-:W-:Y:S04]  /*2c70*/  BSSY.RECONVERGENT B1, `(.L_x_190) ;  /* 0x0000009000017945 */ /* 0x000fe80003800200 */
[----:B------:R-:W-:Y:S05]  /*2c80*/  @!P3 BRA `(.L_x_191) ;  /* 0x00000000001cb947 */ /* 0x000fea0003800000 */
[----:B012---:R-:W0:Y:S01]  /*2c90*/  LDC.64 R4, c[0x0][0x380] ;  /* 0x0000e000ff047b82 */ /* 0x007e220000000a00 */
[----:B------:R-:W-:Y:S02]  /*2ca0*/  IMAD R7, R3, 0x100, R36 ;  /* 0x0000010003077824 */ /* 0x000fe400078e0224 */
[----:B------:R-:W-:-:S03]  /*2cb0*/  IMAD.MOV.U32 R6, RZ, RZ, R10 ;  /* 0x000000ffff067224 */ /* 0x000fc600078e000a */
[----:B------:R-:W-:-:S05]  /*2cc0*/  IADD3 R7, PT, PT, R7, 0x300, RZ ;  /* 0x0000030007077810 */ /* 0x000fca0007ffe0ff */
[----:B0-----:R-:W-:-:S04]  /*2cd0*/  IMAD.WIDE.U32 R4, R7, 0x8, R4 ;  /* 0x0000000807047825 */ /* 0x001fc800078e0004 */
[----:B------:R-:W-:-:S05]  /*2ce0*/  IMAD.MOV.U32 R7, RZ, RZ, RZ ;  /* 0x000000ffff077224 */ /* 0x000fca00078e00ff */
[----:B------:R3:W-:Y:S02]  /*2cf0*/  REDG.E.ADD.64.STRONG.GPU desc[UR16][R4.64+0x400], R6 ;  /* 0x000400060400798e */ /* 0x0007e4000c12e510 */
.L_x_191:
[----:B------:R-:W-:Y:S05]  /*2d00*/  BSYNC.RECONVERGENT B1 ;  /* 0x0000000000017941 */ /* 0x000fea0003800200 */
.L_x_190:
[----:B------:R-:W-:-:S07]  /*2d10*/  VIADD R3, R3, 0x4 ;  /* 0x0000000403037836 */ /* 0x000fce0000000000 */
.L_x_183:
[----:B------:R-:W-:-:S13]  /*2d20*/  ISETP.NE.AND P0, PT, R13, RZ, PT ;  /* 0x000000ff0d00720c */ /* 0x000fda0003f05270 */
[----:B------:R-:W-:Y:S05]  /*2d30*/  @!P0 BRA `(.L_x_130) ;  /* 0x00000000009c8947 */ /* 0x000fea0003800000 */
[----:B------:R-:W-:-:S13]  /*2d40*/  ISETP.NE.AND P0, PT, R15, RZ, PT ;  /* 0x000000ff0f00720c */ /* 0x000fda0003f05270 */
[----:B------:R-:W-:Y:S05]  /*2d50*/  @!P0 BRA `(.L_x_192) ;  /* 0x0000000000648947 */ /* 0x000fea0003800000 */
[----:B0123--:R-:W-:Y:S01]  /*2d60*/  IMAD R4, R3, 0x400, R0 ;  /* 0x0000040003047824 */ /* 0x00ffe200078e0200 */
[----:B------:R-:W-:Y:S04]  /*2d70*/  BSSY.RECONVERGENT B1, `(.L_x_193) ;  /* 0x000000c000017945 */ /* 0x000fe80003800200 */
[----:B----4-:R-:W0:Y:S04]  /*2d80*/  LDS R8, [R4+0x200] ;  /* 0x0002000004087984 */ /* 0x010e280000000800 */
[----:B------:R-:W1:Y:S01]  /*2d90*/  LDS R9, [R4+0x600] ;  /* 0x0006000004097984 */ /* 0x000e620000000800 */
[----:B0-----:R-:W-:-:S02]  /*2da0*/  ISETP.NE.AND P0, PT, R8, RZ, PT ;  /* 0x000000ff0800720c */ /* 0x001fc40003f05270 */
[----:B-1----:R-:W-:-:S11]  /*2db0*/  ISETP.NE.AND P1, PT, R9, RZ, PT ;  /* 0x000000ff0900720c */ /* 0x002fd60003f25270 */
[----:B------:R-:W-:Y:S05]  /*2dc0*/  @!P0 BRA `(.L_x_194) ;  /* 0x0000000000188947 */ /* 0x000fea0003800000 */
[----:B------:R-:W0:Y:S01]  /*2dd0*/  LDC.64 R4, c[0x0][0x380] ;  /* 0x0000e000ff047b82 */ /* 0x000e220000000a00 */
[----:B------:R-:W-:-:S04]  /*2de0*/  IMAD R7, R3, 0x100, R36 ;  /* 0x0000010003077824 */ /* 0x000fc800078e0224 */
[----:B0-----:R-:W-:-:S04]  /*2df0*/  IMAD.WIDE.U32 R6, R7, 0x8, R4 ;  /* 0x0000000807067825 */ /* 0x001fc800078e0004 */
[----:B------:R-:W-:Y:S02]  /*2e00*/  IMAD.MOV.U32 R4, RZ, RZ, R8 ;  /* 0x000000ffff047224 */ /* 0x000fe400078e0008 */
[----:B------:R-:W-:-:S05]  /*2e10*/  IMAD.MOV.U32 R5, RZ, RZ, RZ ;  /* 0x000000ffff057224 */ /* 0x000fca00078e00ff */
[----:B------:R0:W-:Y:S02]  /*2e20*/  REDG.E.ADD.64.STRONG.GPU desc[UR16][R6.64+0x400], R4 ;  /* 0x000400040600798e */ /* 0x0001e4000c12e510 */
.L_x_194:
[----:B------:R-:W-:Y:S05]  /*2e30*/  BSYNC.RECONVERGENT B1 ;  /* 0x0000000000017941 */ /* 0x000fea0003800200 */
.L_x_193:
[----:B------:R-:W-:Y:S04]  /*2e40*/  BSSY.RECONVERGENT B1, `(.L_x_195) ;  /* 0x0000009000017945 */ /* 0x000fe80003800200 */
[----:B------:R-:W-:Y:S05]  /*2e50*/  @!P1 BRA `(.L_x_196) ;  /* 0x00000000001c9947 */ /* 0x000fea0003800000 */
[----:B0-----:R-:W0:Y:S01]  /*2e60*/  LDC.64 R4, c[0x0][0x380] ;  /* 0x0000e000ff047b82 */ /* 0x001e220000000a00 */
[----:B------:R-:W-:-:S05]  /*2e70*/  IMAD R6, R3, 0x100, R36 ;  /* 0x0000010003067824 */ /* 0x000fca00078e0224 */
[----:B------:R-:W-:-:S05]  /*2e80*/  IADD3 R7, PT, PT, R6, 0x100, RZ ;  /* 0x0000010006077810 */ /* 0x000fca0007ffe0ff */
[----:B0-----:R-:W-:-:S04]  /*2e90*/  IMAD.WIDE.U32 R6, R7, 0x8, R4 ;  /* 0x0000000807067825 */ /* 0x001fc800078e0004 */
[----:B------:R-:W-:Y:S02]  /*2ea0*/  IMAD.MOV.U32 R4, RZ, RZ, R9 ;  /* 0x000000ffff047224 */ /* 0x000fe400078e0009 */
[----:B------:R-:W-:-:S05]  /*2eb0*/  IMAD.MOV.U32 R5, RZ, RZ, RZ ;  /* 0x000000ffff057224 */ /* 0x000fca00078e00ff */
[----:B------:R1:W-:Y:S02]  /*2ec0*/  REDG.E.ADD.64.STRONG.GPU desc[UR16][R6.64+0x400], R4 ;  /* 0x000400040600798e */ /* 0x0003e4000c12e510 */
.L_x_196:
[----:B------:R-:W-:Y:S05]  /*2ed0*/  BSYNC.RECONVERGENT B1 ;  /* 0x0000000000017941 */ /* 0x000fea0003800200 */
.L_x_195:
[----:B------:R-:W-:-:S07]  /*2ee0*/  VIADD R3, R3, 0x2 ;  /* 0x0000000203037836 */ /* 0x000fce0000000000 */
.L_x_192:
[----:B------:R-:W-:-:S13]  /*2ef0*/  ISETP.NE.AND P0, PT, R2, RZ, PT ;  /* 0x000000ff0200720c */ /* 0x000fda0003f05270 */
[----:B------:R-:W-:Y:S05]  /*2f00*/  @!P0 BRA `(.L_x_130) ;  /* 0x0000000000288947 */ /* 0x000fea0003800000 */
[----:B------:R-:W-:-:S05]  /*2f10*/  IMAD R2, R3, 0x400, R0 ;  /* 0x0000040003027824 */ /* 0x000fca00078e0200 */
[----:B01234-:R-:W0:Y:S02]  /*2f20*/  LDS R6, [R2+0x200] ;  /* 0x0002000002067984 */ /* 0x01fe240000000800 */
[----:B0-----:R-:W-:-:S13]  /*2f30*/  ISETP.NE.AND P0, PT, R6, RZ, PT ;  /* 0x000000ff0600720c */ /* 0x001fda0003f05270 */
[----:B------:R-:W-:Y:S05]  /*2f40*/  @!P0 BRA `(.L_x_130) ;  /* 0x0000000000188947 */ /* 0x000fea0003800000 */
[----:B------:R-:W0:Y:S01]  /*2f50*/  LDC.64 R4, c[0x0][0x380] ;  /* 0x0000e000ff047b82 */ /* 0x000e220000000a00 */
[----:B------:R-:W-:-:S04]  /*2f60*/  IMAD R3, R3, 0x100, R36 ;  /* 0x0000010003037824 */ /* 0x000fc800078e0224 */
[----:B0-----:R-:W-:-:S04]  /*2f70*/  IMAD.WIDE.U32 R2, R3, 0x8, R4 ;  /* 0x0000000803027825 */ /* 0x001fc800078e0004 */
[----:B------:R-:W-:Y:S02]  /*2f80*/  IMAD.MOV.U32 R4, RZ, RZ, R6 ;  /* 0x000000ffff047224 */ /* 0x000fe400078e0006 */
[----:B------:R-:W-:-:S05]  /*2f90*/  IMAD.MOV.U32 R5, RZ, RZ, RZ ;  /* 0x000000ffff057224 */ /* 0x000fca00078e00ff */
[----:B------:R0:W-:Y:S02]  /*2fa0*/  REDG.E.ADD.64.STRONG.GPU desc[UR16][R2.64+0x400], R4 ;  /* 0x000400040200798e */ /* 0x0001e4000c12e510 */
.L_x_130:
[----:B------:R-:W-:Y:S05]  /*2fb0*/  BSYNC.RECONVERGENT B0 ;  /* 0x0000000000007941 */ /* 0x000fea0003800200 */
.L_x_129:
[----:B------:R-:W1:Y:S01]  /*2fc0*/  LDCU.64 UR4, c[0x0][0x390] ;  /* 0x00007200ff0477ac */ /* 0x000e620008000a00 */
[----:B------:R-:W-:-:S04]  /*2fd0*/  UIADD3 UR6, UP1, UPT, UR6, 0x1, URZ ;  /* 0x0000000106067890 */ /* 0x000fc8000ff3e0ff */
[----:B------:R-:W-:Y:S02]  /*2fe0*/  UIADD3.X UR7, UPT, UPT, URZ, UR7, URZ, UP1, !UPT ;  /* 0x00000007ff077290 */ /* 0x000fe40008ffe4ff */
[----:B-1----:R-:W-:-:S04]  /*2ff0*/  UIADD3 UR9, UP0, UPT, UR4, -0x1, URZ ;  /* 0xffffffff04097890 */ /* 0x002fc8000ff1e0ff */
[----:B------:R-:W-:-:S04]  /*3000*/  UIADD3.X UR10, UPT, UPT, UR5, -0x1, URZ, UP0, !UPT ;  /* 0xffffffff050a7890 */ /* 0x000fc800087fe4ff */
[----:B------:R-:W-:-:S04]  /*3010*/  USHF.R.U64 UR9, UR9, 0x1e, UR10 ;  /* 0x0000001e09097899 */ /* 0x000fc8000800120a */
[----:B------:R-:W-:-:S04]  /*3020*/  UIADD3 UR9, UP0, UPT, UR9, 0x1, URZ ;  /* 0x0000000109097890 */ /* 0x000fc8000ff1e0ff */
[----:B------:R-:W-:Y:S02]  /*3030*/  ULEA.HI.X UR10, UR10, URZ, URZ, 0x2, UP0 ;  /* 0x000000ff0a0a7291 */ /* 0x000fe400080f14ff */
[----:B------:R-:W-:-:S04]  /*3040*/  UISETP.LT.U32.AND UP0, UPT, UR9, UR4, UPT ;  /* 0x000000040900728c */ /* 0x000fc8000bf01070 */
[----:B------:R-:W-:-:S04]  /*3050*/  UISETP.LT.U32.AND.EX UP0, UPT, UR10, UR5, UPT, UP0 ;  /* 0x000000050a00728c */ /* 0x000fc8000bf01100 */
[----:B------:R-:W-:Y:S02]  /*3060*/  USEL UR4, UR9, UR4, UP0 ;  /* 0x0000000409047287 */ /* 0x000fe40008000000 */
[----:B------:R-:W-:Y:S02]  /*3070*/  USEL UR5, UR10, UR5, UP0 ;  /* 0x000000050a057287 */ /* 0x000fe40008000000 */
[----:B------:R-:W-:-:S04]  /*3080*/  UISETP.NE.U32.AND UP0, UPT, UR6, UR4, UPT ;  /* 0x000000040600728c */ /* 0x000fc8000bf05070 */
[----:B------:R-:W-:Y:S01]  /*3090*/  UISETP.NE.AND.EX UP0, UPT, UR7, UR5, UPT, UP0 ;  /* 0x000000050700728c */ /* 0x000fe2000bf05300 */
[----:B------:R-:W-:Y:S08]  /*30a0*/  BAR.SYNC.DEFER_BLOCKING 0x0 ;  /* 0x0000000000007b1d */ /* 0x000ff00000010000 */
[----:B------:R-:W-:Y:S05]  /*30b0*/  BRA.U UP0, `(.L_x_197) ;  /* 0xffffffd1003c7547 */ /* 0x000fea000b83ffff */
[----:B------:R-:W-:Y:S05]  /*30c0*/  EXIT ;  /* 0x000000000000794d */ /* 0x000fea0003800000 */
.L_x_198:
        /* <DEDUP_REMOVED lines=11> */
.L_x_240:


//--------------------- .text._ZN3cub18CUB_300001_SM_10006detail10radix_sort31DeviceRadixSortSingleTileKernelINS1_5radix10policy_hubIxxyE10Policy1000ELNS0_9SortOrderE0ExxyNS1_21identity_decomposer_tEEEvPKT1_PSA_PKT2_PSE_T3_iiT4_ --------------------------
	.section	.text._ZN3cub18CUB_300001_SM_10006detail10radix_sort31DeviceRadixSortSingleTileKernelINS1_5radix10policy_hubIxxyE10Policy1000ELNS0_9SortOrderE0ExxyNS1_21identity_decomposer_tEEEvPKT1_PSA_PKT2_PSE_T3_iiT4_,"ax",@progbits
	.align	128
        .global         _ZN3cub18CUB_300001_SM_10006detail10radix_sort31DeviceRadixSortSingleTileKernelINS1_5radix10policy_hubIxxyE10Policy1000ELNS0_9SortOrderE0ExxyNS1_21identity_decomposer_tEEEvPKT1_PSA_PKT2_PSE_T3_iiT4_
        .type           _ZN3cub18CUB_300001_SM_10006detail10radix_sort31DeviceRadixSortSingleTileKernelINS1_5radix10policy_hubIxxyE10Policy1000ELNS0_9SortOrderE0ExxyNS1_21identity_decomposer_tEEEvPKT1_PSA_PKT2_PSE_T3_iiT4_,@function
        .size           _ZN3cub18CUB_300001_SM_10006detail10radix_sort31DeviceRadixSortSingleTileKernelINS1_5radix10policy_hubIxxyE10Policy1000ELNS0_9SortOrderE0ExxyNS1_21identity_decomposer_tEEEvPKT1_PSA_PKT2_PSE_T3_iiT4_,(.L_x_241 - _ZN3cub18CUB_300001_SM_10006detail10radix_sort31DeviceRadixSortSingleTileKernelINS1_5radix10policy_hubIxxyE10Policy1000ELNS0_9SortOrderE0ExxyNS1_21identity_decomposer_tEEEvPKT1_PSA_PKT2_PSE_T3_iiT4_)
        .other          _ZN3cub18CUB_300001_SM_10006detail10radix_sort31DeviceRadixSortSingleTileKernelINS1_5radix10policy_hubIxxyE10Policy1000ELNS0_9SortOrderE0ExxyNS1_21identity_decomposer_tEEEvPKT1_PSA_PKT2_PSE_T3_iiT4_,@"STO_CUDA_ENTRY STV_DEFAULT"
_ZN3cub18CUB_300001_SM_10006detail10radix_sort31DeviceRadixSortSingleTileKernelINS1_5radix10policy_hubIxxyE10Policy1000ELNS0_9SortOrderE0ExxyNS1_21identity_decomposer_tEEEvPKT1_PSA_PKT2_PSE_T3_iiT4_:
.text._ZN3cub18CUB_300001_SM_10006detail10radix_sort31DeviceRadixSortSingleTileKernelINS1_5radix10policy_hubIxxyE10Policy1000ELNS0_9SortOrderE0ExxyNS1_21identity_decomposer_tEEEvPKT1_PSA_PKT2_PSE_T3_iiT4_:
[----:B------:R-:W-:Y:S01]  /*0000*/  LDC R1, c[0x0][0x37c] ;  /* 0x0000df00ff017b82 */ /* 0x000fe20000000800 */
[----:B------:R-:W0:Y:S01]  /*0010*/  S2R R0, SR_TID.X ;  /* 0x0000000000007919 */ /* 0x000e220000002100 */
[----:B------:R-:W1:Y:S06]  /*0020*/  LDCU UR4, c[0x0][0x3a0] ;  /* 0x00007400ff0477ac */ /* 0x000e6c0008000800 */
[----:B------:R-:W2:Y:S01]  /*0030*/  LDC.64 R4, c[0x0][0x380] ;  /* 0x0000e000ff047b82 */ /* 0x000ea20000000a00 */
[----:B------:R-:W3:Y:S01]  /*0040*/  LDCU.64 UR10, c[0x0][0x358] ;  /* 0x00006b00ff0a77ac */ /* 0x000ee20008000a00 */
[----:B------:R-:W-:-:S06]  /*0050*/  IMAD.MOV.U32 R29, RZ, RZ, -0x1 ;  /* 0xffffffffff1d7424 */ /* 0x000fcc00078e00ff */
[----:B------:R-:W4:Y:S01]  /*0060*/  S2UR UR6, SR_CgaCtaId ;  /* 0x00000000000679c3 */ /* 0x000f220000008800 */
[----:B------:R-:W-:Y:S01]  /*0070*/  IMAD.MOV.U32 R33, RZ, RZ, -0x1 ;  /* 0xffffffffff217424 */ /* 0x000fe200078e00ff */
[----:B------:R-:W1:Y:S01]  /*0080*/  S2R R101, SR_LANEID ;  /* 0x0000000000657919 */ /* 0x000e620000000000 */
[----:B------:R-:W-:Y:S01]  /*0090*/  IMAD.MOV.U32 R75, RZ, RZ, -0x1 ;  /* 0xffffffffff4b7424 */ /* 0x000fe200078e00ff */
[----:B------:R-:W-:Y:S01]  /*00a0*/  MOV R61, 0xffffffff ;  /* 0xffffffff003d7802 */ /* 0x000fe20000000f00 */
[----:B------:R-:W-:Y:S01]  /*00b0*/  IMAD.MOV.U32 R74, RZ, RZ, -0x1 ;  /* 0xffffffffff4a7424 */ /* 0x000fe200078e00ff */
[----:B------:R-:W1:Y:S01]  /*00c0*/  LDCU UR9, c[0x0][0x3ac] ;  /* 0x00007580ff0977ac */ /* 0x000e620008000800 */
[----:B0-----:R-:W-:-:S04]  /*00d0*/  IMAD R9, R0, 0x9, RZ ;  /* 0x0000000900097824 */ /* 0x001fc800078e02ff */
[C---:B--2---:R-:W-:Y:S01]  /*00e0*/  IMAD.WIDE.U32 R4, R9.reuse, 0x8, R4 ;  /* 0x0000000809047825 */ /* 0x044fe200078e0004 */
[----:B-1----:R-:W-:-:S13]  /*00f0*/  ISETP.GE.AND P0, PT, R9, UR4, PT ;  /* 0x0000000409007c0c */ /* 0x002fda000bf06270 */
[----:B---3--:R-:W2:Y:S01]  /*0100*/  @!P0 LDG.E.64 R36, desc[UR10][R4.64] ;  /* 0x0000000a04248981 */ /* 0x008ea2000c1e1b00 */
[----:B------:R-:W-:-:S05]  /*0110*/  VIADD R6, R9, 0x1 ;  /* 0x0000000109067836 */ /* 0x000fca0000000000 */
[----:B------:R-:W-:Y:S01]  /*0120*/  ISETP.GE.AND P1, PT, R6, UR4, PT ;  /* 0x0000000406007c0c */ /* 0x000fe2000bf26270 */
[----:B------:R-:W-:-:S05]  /*0130*/  VIADD R6, R9, 0x2 ;  /* 0x0000000209067836 */ /* 0x000fca0000000000 */
[----:B------:R-:W-:Y:S02]  /*0140*/  ISETP.GE.AND P0, PT, R6, UR4, PT ;  /* 0x0000000406007c0c */ /* 0x000fe4000bf06270 */
[----:B------:R-:W-:Y:S02]  /*0150*/  P2R R6, PR, RZ, 0x2 ;  /* 0x00000002ff067803 */ /* 0x000fe40000000000 */
[----:B------:R-:W-:-:S03]  /*0160*/  P2R R44, PR, RZ, 0x1 ;  /* 0x00000001ff2c7803 */ /* 0x000fc60000000000 */
[----:B------:R-:W3:Y:S06]  /*0170*/  @!P1 LDG.E.64 R30, desc[UR10][R4.64+0x8] ;  /* 0x0000080a041e9981 */ /* 0x000eec000c1e1b00 */
[----:B------:R-:W4:Y:S01]  /*0180*/  @!P0 LDG.E.64 R34, desc[UR10][R4.64+0x10] ;  /* 0x0000100a04228981 */ /* 0x000f22000c1e1b00 */
[----:B------:R-:W-:Y:S01]  /*0190*/  ISETP.NE.AND P0, PT, R6, RZ, PT ;  /* 0x000000ff0600720c */ /* 0x000fe20003f05270 */
[C---:B------:R-:W-:Y:S01]  /*01a0*/  VIADD R8, R9.reuse, 0x3 ;  /* 0x0000000309087836 */ /* 0x040fe20000000000 */
[----:B------:R-:W0:Y:S01]  /*01b0*/  LDC.64 R6, c[0x0][0x390] ;  /* 0x0000e400ff067b82 */ /* 0x000e220000000a00 */
[C---:B------:R-:W-:Y:S01]  /*01c0*/  VIADD R10, R9.reuse, 0x4 ;  /* 0x00000004090a7836 */ /* 0x040fe20000000000 */
[----:B------:R-:W-:Y:S01]  /*01d0*/  P2R R32, PR, RZ, 0x1 ;  /* 0x00000001ff207803 */ /* 0x000fe20000000000 */
[C---:B------:R-:W-:Y:S01]  /*01e0*/  VIADD R11, R9.reuse, 0x5 ;  /* 0x00000005090b7836 */ /* 0x040fe20000000000 */
[----:B------:R-:W-:Y:S01]  /*01f0*/  ISETP.GE.AND P1, PT, R8, UR4, PT ;  /* 0x0000000408007c0c */ /* 0x000fe2000bf26270 */
[C---:B------:R-:W-:Y:S01]  /*0200*/  VIADD R28, R9.reuse, 0x6 ;  /* 0x00000006091c7836 */ /* 0x040fe20000000000 */
[C---:B------:R-:W-:Y:S01]  /*0210*/  ISETP.GE.AND P0, PT, R9.reuse, UR4, PT ;  /* 0x0000000409007c0c */ /* 0x040fe2000bf06270 */
[----:B------:R-:W-:Y:S01]  /*0220*/  VIADD R8, R9, 0x7 ;  /* 0x0000000709087836 */ /* 0x000fe20000000000 */
[----:B------:R-:W-:-:S02]  /*0230*/  ISETP.GE.AND P2, PT, R10, UR4, PT ;  /* 0x000000040a007c0c */ /* 0x000fc4000bf46270 */
[----:B------:R-:W-:Y:S02]  /*0240*/  ISETP.GE.AND P3, PT, R11, UR4, PT ;  /* 0x000000040b007c0c */ /* 0x000fe4000bf66270 */
[----:B------:R-:W-:Y:S01]  /*0250*/  ISETP.GE.AND P4, PT, R28, UR4, PT ;  /* 0x000000041c007c0c */ /* 0x000fe2000bf86270 */
[----:B------:R-:W-:Y:S01]  /*0260*/  IMAD.MOV.U32 R28, RZ, RZ, -0x1 ;  /* 0xffffffffff1c7424 */ /* 0x000fe200078e00ff */
[----:B------:R-:W-:-:S03]  /*0270*/  ISETP.GE.AND P5, PT, R8, UR4, PT ;  /* 0x0000000408007c0c */ /* 0x000fc6000bfa6270 */
[----:B------:R-:W4:Y:S04]  /*0280*/  @!P1 LDG.E.64 R46, desc[UR10][R4.64+0x18] ;  /* 0x0000180a042e9981 */ /* 0x000f28000c1e1b00 */
[----:B------:R-:W4:Y:S01]  /*0290*/  @!P2 LDG.E.64 R10, desc[UR10][R4.64+0x20] ;  /* 0x0000200a040aa981 */ /* 0x000f22000c1e1b00 */
[C---:B0-----:R-:W-:Y:S01]  /*02a0*/  IMAD.WIDE.U32 R6, R9.reuse, 0x8, R6 ;  /* 0x0000000809067825 */ /* 0x041fe200078e0006 */
[----:B------:R-:W-:Y:S02]  /*02b0*/  IADD3 R9, PT, PT, R9, 0x8, RZ ;  /* 0x0000000809097810 */ /* 0x000fe40007ffe0ff */
[----:B------:R-:W4:Y:S02]  /*02c0*/  @!P4 LDG.E.64 R38, desc[UR10][R4.64+0x30] ;  /* 0x0000300a0426c981 */ /* 0x000f24000c1e1b00 */
[----:B------:R-:W-:-:S02]  /*02d0*/  ISETP.GE.AND P6, PT, R9, UR4, PT ;  /* 0x0000000409007c0c */ /* 0x000fc4000bfc6270 */
[----:B------:R-:W4:Y:S01]  /*02e0*/  @!P5 LDG.E.64 R40, desc[UR10][R4.64+0x38] ;  /* 0x0000380a0428d981 */ /* 0x000f22000c1e1b00 */
[----:B------:R-:W0:Y:S10]  /*02f0*/  LDCU.64 UR4, c[0x0][0x3a8] ;  /* 0x00007500ff0477ac */ /* 0x000e340008000a00 */
[----:B------:R-:W4:Y:S01]  /*0300*/  @!P6 LDG.E.64 R42, desc[UR10][R4.64+0x40] ;  /* 0x0000400a042ae981 */ /* 0x000f22000c1e1b00 */
[----:B--2---:R-:W-:Y:S01]  /*0310*/  @!P0 IMAD.MOV.U32 R28, RZ, RZ, R36 ;  /* 0x000000ffff1c8224 */ /* 0x004fe200078e0024 */
[----:B------:R-:W-:-:S02]  /*0320*/  @!P0 LOP3.LUT R29, R37, 0x80000000, RZ, 0x3c, !PT ;  /* 0x80000000251d8812 */ /* 0x000fc400078e3cff */
[----:B------:R1:W2:Y:S01]  /*0330*/  @!P3 LDG.E.64 R36, desc[UR10][R4.64+0x28] ;  /* 0x0000280a0424b981 */ /* 0x0002a2000c1e1b00 */
[----:B------:R-:W-:Y:S06]  /*0340*/  BAR.SYNC.DEFER_BLOCKING 0x0 ;  /* 0x0000000000007b1d */ /* 0x000fec0000010000 */
[----:B------:R-:W5:Y:S01]  /*0350*/  @!P0 LDG.E.64 R2, desc[UR10][R6.64] ;  /* 0x0000000a06028981 */ /* 0x000f62000c1e1b00 */
[----:B------:R-:W-:Y:S01]  /*0360*/  ISETP.NE.AND P0, PT, R32, RZ, PT ;  /* 0x000000ff2000720c */ /* 0x000fe20003f05270 */
[----:B------:R-:W-:Y:S02]  /*0370*/  IMAD.MOV.U32 R32, RZ, RZ, -0x1 ;  /* 0xffffffffff207424 */ /* 0x000fe400078e00ff */
[----:B------:R-:W5:Y:S01]  /*0380*/  @!P1 LDG.E.64 R16, desc[UR10][R6.64+0x18] ;  /* 0x0000180a06109981 */ /* 0x000f62000c1e1b00 */
[----:B0-----:R-:W-:-:S03]  /*0390*/  UIADD3 UR7, UPT, UPT, UR4, 0x6, URZ ;  /* 0x0000000604077890 */ /* 0x001fc6000fffe0ff */
[----:B------:R-:W5:Y:S01]  /*03a0*/  @!P2 LDG.E.64 R18, desc[UR10][R6.64+0x20] ;  /* 0x0000200a0612a981 */ /* 0x000f62000c1e1b00 */
[----:B------:R-:W-:-:S03]  /*03b0*/  UIADD3 UR5, UPT, UPT, -UR4, UR5, URZ ;  /* 0x0000000504057290 */ /* 0x000fc6000fffe1ff */
[----:B------:R-:W5:Y:S02]  /*03c0*/  @!P3 LDG.E.64 R20, desc[UR10][R6.64+0x28] ;  /* 0x0000280a0614b981 */ /* 0x000f64000c1e1b00 */
[----:B---3--:R-:W-:Y:S01]  /*03d0*/  @!P0 IMAD.MOV.U32 R32, RZ, RZ, R30 ;  /* 0x000000ffff208224 */ /* 0x008fe200078e001e */
[----:B------:R-:W-:Y:S01]  /*03e0*/  @!P0 LOP3.LUT R33, R31, 0x80000000, RZ, 0x3c, !PT ;  /* 0x800000001f218812 */ /* 0x000fe200078e3cff */
[----:B------:R-:W5:Y:S01]  /*03f0*/  @!P0 LDG.E.64 R12, desc[UR10][R6.64+0x8] ;  /* 0x0000080a060c8981 */ /* 0x000f62000c1e1b00 */
[----:B------:R-:W-:-:S03]  /*0400*/  ISETP.NE.AND P0, PT, R44, RZ, PT ;  /* 0x000000ff2c00720c */ /* 0x000fc60003f05270 */
[----:B------:R-:W5:Y:S04]  /*0410*/  @!P4 LDG.E.64 R22, desc[UR10][R6.64+0x30] ;  /* 0x0000300a0616c981 */ /* 0x000f68000c1e1b00 */
[----:B------:R-:W5:Y:S04]  /*0420*/  @!P5 LDG.E.64 R24, desc[UR10][R6.64+0x38] ;  /* 0x0000380a0618d981 */ /* 0x000f68000c1e1b00 */
[----:B------:R-:W5:Y:S04]  /*0430*/  @!P6 LDG.E.64 R26, desc[UR10][R6.64+0x40] ;  /* 0x0000400a061ae981 */ /* 0x000f68000c1e1b00 */
[----:B------:R0:W5:Y:S01]  /*0440*/  @!P0 LDG.E.64 R14, desc[UR10][R6.64+0x10] ;  /* 0x0000100a060e8981 */ /* 0x000162000c1e1b00 */
[----:B------:R-:W-:-:S02]  /*0450*/  UMOV UR4, 0x400 ;  /* 0x0000040000047882 */ /* 0x000fc40000000000 */
[----:B----4-:R-:W-:Y:S01]  /*0460*/  ULEA UR4, UR6, UR4, 0x18 ;  /* 0x0000000406047291 */ /* 0x010fe2000f8ec0ff */
[----:B------:R-:W-:Y:S01]  /*0470*/  @!P0 LOP3.LUT R75, R35, 0x80000000, RZ, 0x3c, !PT ;  /* 0x80000000234b8812 */ /* 0x000fe200078e3cff */
[----:B------:R-:W-:Y:S01]  /*0480*/  IMAD.MOV.U32 R35, RZ, RZ, -0x1 ;  /* 0xffffffffff237424 */ /* 0x000fe200078e00ff */
[----:B------:R-:W-:-:S03]  /*0490*/  @!P1 LOP3.LUT R35, R47, 0x80000000, RZ, 0x3c, !PT ;  /* 0x800000002f239812 */ /* 0x000fc600078e3cff */
[C---:B------:R-:W-:Y:S01]  /*04a0*/  LEA R47, R0.reuse, UR4, 0x2 ;  /* 0x00000004002f7c11 */ /* 0x040fe2000f8e10ff */
[----:B------:R-:W-:Y:S01]  /*04b0*/  @!P0 IMAD.MOV.U32 R74, RZ, RZ, R34 ;  /* 0x000000ffff4a8224 */ /* 0x000fe200078e0022 */
[----:B------:R-:W-:Y:S01]  /*04c0*/  SHF.R.U32.HI R102, RZ, 0x5, R0 ;  /* 0x00000005ff667819 */ /* 0x000fe20000011600 */
[----:B------:R-:W-:Y:S02]  /*04d0*/  IMAD.MOV.U32 R60, RZ, RZ, -0x1 ;  /* 0xffffffffff3c7424 */ /* 0x000fe400078e00ff */
[----:B------:R-:W-:Y:S01]  /*04e0*/  IMAD R49, R0, 0x80, R47 ;  /* 0x0000008000317824 */ /* 0x000fe200078e022f */
[----:B------:R-:W-:Y:S01]  /*04f0*/  @!P2 LOP3.LUT R61, R11, 0x80000000, RZ, 0x3c, !PT ;  /* 0x800000000b3da812 */ /* 0x000fe200078e3cff */
[----:B------:R-:W-:Y:S01]  /*0500*/  IMAD.MOV.U32 R34, RZ, RZ, -0x1 ;  /* 0xffffffffff227424 */ /* 0x000fe200078e00ff */
[----:B-1----:R-:W-:Y:S01]  /*0510*/  MOV R4, 0xffffffff ;  /* 0xffffffff00047802 */ /* 0x002fe20000000f00 */
[----:B------:R-:W-:Y:S02]  /*0520*/  @!P2 IMAD.MOV.U32 R60, RZ, RZ, R10 ;  /* 0x000000ffff3ca224 */ /* 0x000fe400078e000a */
[----:B------:R-:W-:Y:S01]  /*0530*/  @!P1 IMAD.MOV.U32 R34, RZ, RZ, R46 ;  /* 0x000000ffff229224 */ /* 0x000fe200078e002e */
[----:B------:R-:W-:Y:S01]  /*0540*/  LEA R46, R102, UR4, 0x2 ;  /* 0x00000004662e7c11 */ /* 0x000fe2000f8e10ff */
[----:B------:R-:W-:-:S02]  /*0550*/  IMAD.MOV.U32 R10, RZ, RZ, -0x1 ;  /* 0xffffffffff0a7424 */ /* 0x000fc400078e00ff */
[----:B------:R-:W-:Y:S02]  /*0560*/  IMAD.MOV.U32 R11, RZ, RZ, -0x1 ;  /* 0xffffffffff0b7424 */ /* 0x000fe400078e00ff */
[----:B------:R-:W-:Y:S02]  /*0570*/  IMAD.MOV.U32 R8, RZ, RZ, -0x1 ;  /* 0xffffffffff087424 */ /* 0x000fe400078e00ff */
[----:B------:R-:W-:Y:S01]  /*0580*/  IMAD.MOV.U32 R9, RZ, RZ, -0x1 ;  /* 0xffffffffff097424 */ /* 0x000fe200078e00ff */
[----:B------:R-:W-:Y:S01]  /*0590*/  @!P4 LOP3.LUT R9, R39, 0x80000000, RZ, 0x3c, !PT ;  /* 0x800000002709c812 */ /* 0x000fe200078e3cff */
[----:B0-----:R-:W-:Y:S02]  /*05a0*/  IMAD.MOV.U32 R6, RZ, RZ, -0x1 ;  /* 0xffffffffff067424 */ /* 0x001fe400078e00ff */
[----:B------:R-:W-:Y:S01]  /*05b0*/  IMAD.MOV.U32 R7, RZ, RZ, -0x1 ;  /* 0xffffffffff077424 */ /* 0x000fe200078e00ff */
[----:B------:R-:W-:Y:S01]  /*05c0*/  @!P5 LOP3.LUT R7, R41, 0x80000000, RZ, 0x3c, !PT ;  /* 0x800000002907d812 */ /* 0x000fe200078e3cff */
[----:B------:R-:W-:Y:S01]  /*05d0*/  IMAD.MOV.U32 R5, RZ, RZ, -0x1 ;  /* 0xffffffffff057424 */ /* 0x000fe200078e00ff */
[----:B------:R-:W-:Y:S01]  /*05e0*/  @!P6 LOP3.LUT R5, R43, 0x80000000, RZ, 0x3c, !PT ;  /* 0x800000002b05e812 */ /* 0x000fe200078e3cff */
[----:B------:R-:W-:-:S02]  /*05f0*/  @!P4 IMAD.MOV.U32 R8, RZ, RZ, R38 ;  /* 0x000000ffff08c224 */ /* 0x000fc400078e0026 */
[----:B------:R-:W-:Y:S02]  /*0600*/  @!P5 IMAD.MOV.U32 R6, RZ, RZ, R40 ;  /* 0x000000ffff06d224 */ /* 0x000fe400078e0028 */
[----:B------:R-:W-:Y:S02]  /*0610*/  @!P6 IMAD.MOV.U32 R4, RZ, RZ, R42 ;  /* 0x000000ffff04e224 */ /* 0x000fe400078e002a */
[----:B------:R-:W-:Y:S01]  /*0620*/  IMAD R51, R0, -0x3c, R49 ;  /* 0xffffffc400337824 */ /* 0x000fe200078e0231 */
[----:B------:R-:W-:Y:S01]  /*0630*/  BAR.SYNC.DEFER_BLOCKING 0x0 ;  /* 0x0000000000007b1d */ /* 0x000fe20000010000 */
[----:B--2---:R-:W-:Y:S01]  /*0640*/  @!P3 IMAD.MOV.U32 R10, RZ, RZ, R36 ;  /* 0x000000ffff0ab224 */ /* 0x004fe200078e0024 */
[----:B------:R-:W-:-:S07]  /*0650*/  @!P3 LOP3.LUT R11, R37, 0x80000000, RZ, 0x3c, !PT ;  /* 0x80000000250bb812 */ /* 0x000fce00078e3cff */
.L_x_200:
[----:B------:R-:W-:Y:S01]  /*0660*/  UISETP.LT.AND UP0, UPT, UR5, 0x6, UPT ;  /* 0x000000060500788c */ /* 0x000fe2000bf01270 */
[----:B------:R-:W-:Y:S01]  /*0670*/  STS [R47], RZ ;  /* 0x000000ff2f007388 */ /* 0x000fe20000000800 */
[----:B------:R-:W-:Y:S01]  /*0680*/  UMOV UR6, 0x1 ;  /* 0x0000000100067882 */ /* 0x000fe20000000000 */
[----:B------:R-:W-:Y:S01]  /*0690*/  UIADD3 UR8, UPT, UPT, UR7, -0x6, URZ ;  /* 0xfffffffa07087890 */ /* 0x000fe2000fffe0ff */
[----:B0-----:R-:W-:Y:S01]  /*06a0*/  IMAD.MOV.U32 R41, RZ, RZ, R9 ;  /* 0x000000ffff297224 */ /* 0x001fe200078e0009 */
[----:B------:R-:W-:Y:S01]  /*06b0*/  USEL UR4, UR5, 0x6, UP0 ;  /* 0x0000000605047887 */ /* 0x000fe20008000000 */
[----:B------:R-:W-:Y:S01]  /*06c0*/  STS [R47+0x400], RZ ;  /* 0x000400ff2f007388 */ /* 0x000fe20000000800 */
[----:B------:R-:W-:Y:S01]  /*06d0*/  IMAD.MOV.U32 R43, RZ, RZ, R7 ;  /* 0x000000ffff2b7224 */ /* 0x000fe200078e0007 */
[----:B------:R-:W-:Y:S01]  /*06e0*/  MOV R45, R5 ;  /* 0x00000005002d7202 */ /* 0x000fe20000000f00 */
[----:B------:R-:W-:Y:S01]  /*06f0*/  USHF.L.U32 UR4, UR6, UR4, URZ ;  /* 0x0000000406047299 */ /* 0x000fe200080006ff */
[----:B------:R-:W-:Y:S01]  /*0700*/  SHF.R.U64 R30, R28, UR8, R29 ;  /* 0x000000081c1e7c19 */ /* 0x000fe2000800121d */
[----:B------:R-:W-:Y:S01]  /*0710*/  STS [R47+0x800], RZ ;  /* 0x000800ff2f007388 */ /* 0x000fe20000000800 */
[----:B------:R-:W-:Y:S01]  /*0720*/  IMAD.MOV.U32 R44, RZ, RZ, R4 ;  /* 0x000000ffff2c7224 */ /* 0x000fe200078e0004 */
[----:B------:R-:W-:Y:S01]  /*0730*/  UIADD3 UR4, UPT, UPT, UR4, -0x1, URZ ;  /* 0xffffffff04047890 */ /* 0x000fe2000fffe0ff */
[----:B------:R-:W-:Y:S01]  /*0740*/  ISETP.NE.AND P1, PT, R101, 0x1f, PT ;  /* 0x0000001f6500780c */ /* 0x000fe20003f25270 */
[----:B------:R-:W-:Y:S01]  /*0750*/  STS [R47+0xc00], RZ ;  /* 0x000c00ff2f007388 */ /* 0x000fe20000000800 */
[----:B------:R-:W0:Y:S01]  /*0760*/  S2UR UR6, SR_CgaCtaId ;  /* 0x00000000000679c3 */ /* 0x000e220000008800 */
[----:B------:R-:W-:Y:S01]  /*0770*/  SHF.R.U64 R4, R44, UR8, R45 ;  /* 0x000000082c047c19 */ /* 0x000fe2000800122d */
[----:B------:R-:W-:Y:S01]  /*0780*/  UISETP.GE.AND UP0, UPT, UR7, UR9, UPT ;  /* 0x000000090700728c */ /* 0x000fe2000bf06270 */
[----:B------:R-:W-:Y:S01]  /*0790*/  LOP3.LUT R30, R30, UR4, RZ, 0xc0, !PT ;  /* 0x000000041e1e7c12 */ /* 0x000fe2000f8ec0ff */
[----:B------:R-:W-:Y:S01]  /*07a0*/  STS [R47+0x1000], RZ ;  /* 0x001000ff2f007388 */ /* 0x000fe20000000800 */
[----:B------:R-:W-:-:S02]  /*07b0*/  LOP3.LUT R4, R4, UR4, RZ, 0xc0, !PT ;  /* 0x0000000404047c12 */ /* 0x000fc4000f8ec0ff */
[----:B------:R-:W-:Y:S01]  /*07c0*/  ISETP.NE.AND P2, PT, R102, 0x6, PT ;  /* 0x000000066600780c */ /* 0x000fe20003f45270 */
[----:B------:R-:W-:Y:S01]  /*07d0*/  IMAD.SHL.U32 R31, R30, 0x400, RZ ;  /* 0x000004001e1f7824 */ /* 0x000fe200078e00ff */
[----:B------:R-:W-:Y:S01]  /*07e0*/  SHF.R.U32.HI R30, RZ, 0x4, R30 ;  /* 0x00000004ff1e7819 */ /* 0x000fe2000001161e */
[----:B------:R-:W-:Y:S01]  /*07f0*/  STS [R47+0x1400], RZ ;  /* 0x001400ff2f007388 */ /* 0x000fe20000000800 */
[----:B------:R-:W-:Y:S01]  /*0800*/  IMAD.SHL.U32 R5, R4, 0x400, RZ ;  /* 0x0000040004057824 */ /* 0x000fe200078e00ff */
[----:B------:R-:W-:Y:S02]  /*0810*/  SHF.R.U32.HI R4, RZ, 0x4, R4 ;  /* 0x00000004ff047819 */ /* 0x000fe40000011604 */
[----:B------:R-:W-:Y:S01]  /*0820*/  LOP3.LUT R50, R31, 0x7c00, RZ, 0xc0, !PT ;  /* 0x00007c001f327812 */ /* 0x000fe200078ec0ff */
[----:B------:R-:W-:Y:S01]  /*0830*/  STS [R47+0x1800], RZ ;  /* 0x001800ff2f007388 */ /* 0x000fe20000000800 */
[----:B------:R-:W-:Y:S01]  /*0840*/  LOP3.LUT R30, R30, 0xffffffe, RZ, 0xc0, !PT ;  /* 0x0ffffffe1e1e7812 */ /* 0x000fe200078ec0ff */
[----:B------:R-:W-:Y:S01]  /*0850*/  IMAD.MOV.U32 R31, RZ, RZ, R33 ;  /* 0x000000ffff1f7224 */ /* 0x000fe200078e0021 */
[----:B------:R-:W-:Y:S01]  /*0860*/  LOP3.LUT R67, R4, 0xffffffe, RZ, 0xc0, !PT ;  /* 0x0ffffffe04437812 */ /* 0x000fe200078ec0ff */
[----:B------:R-:W-:Y:S01]  /*0870*/  STS [R47+0x1c00], RZ ;  /* 0x001c00ff2f007388 */ /* 0x000fe20000000800 */
[----:B------:R-:W-:Y:S01]  /*0880*/  IADD3 R50, PT, PT, R30, R47, R50 ;  /* 0x0000002f1e327210 */ /* 0x000fe20007ffe032 */
[----:B------:R-:W-:Y:S01]  /*0890*/  IMAD.MOV.U32 R30, RZ, RZ, R32 ;  /* 0x000000ffff1e7224 */ /* 0x000fe200078e0020 */
[----:B------:R-:W-:Y:S01]  /*08a0*/  ISETP.NE.AND P3, PT, R102, 0x7, PT ;  /* 0x000000076600780c */ /* 0x000fe20003f65270 */
[----:B------:R-:W-:Y:S03]  /*08b0*/  STS [R47+0x2000], RZ ;  /* 0x002000ff2f007388 */ /* 0x000fe60000000800 */
[----:B------:R-:W-:Y:S01]  /*08c0*/  SHF.R.U64 R32, R30, UR8, R31 ;  /* 0x000000081e207c19 */ /* 0x000fe2000800121f */
[----:B------:R-:W-:Y:S03]  /*08d0*/  STS [R47+0x2400], RZ ;  /* 0x002400ff2f007388 */ /* 0x000fe60000000800 */
[----:B------:R-:W-:Y:S01]  /*08e0*/  LOP3.LUT R32, R32, UR4, RZ, 0xc0, !PT ;  /* 0x0000000420207c12 */ /* 0x000fe2000f8ec0ff */
[----:B------:R-:W-:Y:S04]  /*08f0*/  STS [R47+0x2800], RZ ;  /* 0x002800ff2f007388 */ /* 0x000fe80000000800 */
[----:B------:R-:W-:Y:S01]  /*0900*/  STS [R47+0x2c00], RZ ;  /* 0x002c00ff2f007388 */ /* 0x000fe20000000800 */
[----:B------:R-:W-:Y:S01]  /*0910*/  IMAD.SHL.U32 R33, R32, 0x400, RZ ;  /* 0x0000040020217824 */ /* 0x000fe200078e00ff */
[----:B------:R-:W-:-:S02]  /*0920*/  SHF.R.U32.HI R32, RZ, 0x4, R32 ;  /* 0x00000004ff207819 */ /* 0x000fc40000011620 */
[----:B------:R-:W-:Y:S02]  /*0930*/  STS [R47+0x3000], RZ ;  /* 0x003000ff2f007388 */ /* 0x000fe40000000800 */
[----:B------:R-:W-:Y:S02]  /*0940*/  LOP3.LUT R52, R33, 0x7c00, RZ, 0xc0, !PT ;  /* 0x00007c0021347812 */ /* 0x000fe400078ec0ff */
[----:B------:R-:W-:Y:S01]  /*0950*/  STS [R47+0x3400], RZ ;  /* 0x003400ff2f007388 */ /* 0x000fe20000000800 */
[----:B------:R-:W-:-:S03]  /*0960*/  LOP3.LUT R32, R32, 0xffffffe, RZ, 0xc0, !PT ;  /* 0x0ffffffe20207812 */ /* 0x000fc600078ec0ff */
[----:B------:R-:W-:Y:S01]  /*0970*/  STS [R47+0x3800], RZ ;  /* 0x003800ff2f007388 */ /* 0x000fe20000000800 */
[----:B------:R-:W-:Y:S01]  /*0980*/  IADD3 R52, PT, PT, R32, R47, R52 ;  /* 0x0000002f20347210 */ /* 0x000fe20007ffe034 */
[----:B------:R-:W-:Y:S02]  /*0990*/  IMAD.MOV.U32 R32, RZ, RZ, R74 ;  /* 0x000000ffff207224 */ /* 0x000fe400078e004a */
[----:B------:R-:W-:Y:S04]  /*09a0*/  STS [R47+0x3c00], RZ ;  /* 0x003c00ff2f007388 */ /* 0x000fe80000000800 */
        /* <DEDUP_REMOVED lines=17> */
[----:B------:R-:W1:Y:S02]  /*0ac0*/  LDS.U16 R48, [R50] ;  /* 0x0000000032307984 */ /* 0x000e640000000400 */
[----:B-1----:R-:W-:-:S05]  /*0ad0*/  VIADD R33, R48, 0x1 ;  /* 0x0000000130217836 */ /* 0x002fca0000000000 */
[----:B------:R1:W-:Y:S04]  /*0ae0*/  STS.U16 [R50], R33 ;  /* 0x0000002132007388 */ /* 0x0003e80000000400 */
[----:B------:R-:W2:Y:S01]  /*0af0*/  LDS.U16 R54, [R52] ;  /* 0x0000000034367984 */ /* 0x000ea20000000400 */
[----:B-1----:R-:W-:-:S05]  /*0b00*/  IMAD.MOV.U32 R33, RZ, RZ, R75 ;  /* 0x000000ffff217224 */ /* 0x002fca00078e004b */
[----:B------:R-:W-:-:S04]  /*0b10*/  SHF.R.U64 R36, R32, UR8, R33 ;  /* 0x0000000820247c19 */ /* 0x000fc80008001221 */
[----:B------:R-:W-:-:S04]  /*0b20*/  LOP3.LUT R36, R36, UR4, RZ, 0xc0, !PT ;  /* 0x0000000424247c12 */ /* 0x000fc8000f8ec0ff */
[----:B------:R-:W-:Y:S02]  /*0b30*/  SHF.L.U32 R37, R36, 0xa, RZ ;  /* 0x0000000a24257819 */ /* 0x000fe400000006ff */
[----:B------:R-:W-:Y:S02]  /*0b40*/  SHF.R.U32.HI R38, RZ, 0x4, R36 ;  /* 0x00000004ff267819 */ /* 0x000fe40000011624 */
[----:B------:R-:W-:Y:S02]  /*0b50*/  LOP3.LUT R36, R37, 0x7c00, RZ, 0xc0, !PT ;  /* 0x00007c0025247812 */ /* 0x000fe400078ec0ff */
[----:B------:R-:W-:-:S04]  /*0b60*/  LOP3.LUT R38, R38, 0xffffffe, RZ, 0xc0, !PT ;  /* 0x0ffffffe26267812 */ /* 0x000fc800078ec0ff */
[----:B------:R-:W-:Y:S02]  /*0b70*/  IADD3 R55, PT, PT, R38, R47, R36 ;  /* 0x0000002f26377210 */ /* 0x000fe40007ffe024 */
[----:B------:R-:W-:-:S04]  /*0b80*/  SHF.R.U64 R36, R34, UR8, R35 ;  /* 0x0000000822247c19 */ /* 0x000fc80008001223 */
[----:B------:R-:W-:Y:S01]  /*0b90*/  LOP3.LUT R36, R36, UR4, RZ, 0xc0, !PT ;  /* 0x0000000424247c12 */ /* 0x000fe2000f8ec0ff */
[----:B--2---:R-:W-:-:S04]  /*0ba0*/  VIADD R37, R54, 0x1 ;  /* 0x0000000136257836 */ /* 0x004fc80000000000 */
[----:B------:R-:W-:Y:S01]  /*0bb0*/  IMAD.SHL.U32 R38, R36, 0x400, RZ ;  /* 0x0000040024267824 */ /* 0x000fe200078e00ff */
[----:B------:R-:W-:Y:S01]  /*0bc0*/  SHF.R.U32.HI R36, RZ, 0x4, R36 ;  /* 0x00000004ff247819 */ /* 0x000fe20000011624 */
[----:B------:R1:W-:Y:S03]  /*0bd0*/  STS.U16 [R52], R37 ;  /* 0x0000002534007388 */ /* 0x0003e60000000400 */
[----:B------:R-:W-:Y:S01]  /*0be0*/  LOP3.LUT R38, R38, 0x7c00, RZ, 0xc0, !PT ;  /* 0x00007c0026267812 */ /* 0x000fe200078ec0ff */
[----:B------:R-:W2:Y:S01]  /*0bf0*/  LDS.U16 R56, [R55] ;  /* 0x0000000037387984 */ /* 0x000ea20000000400 */
[----:B------:R-:W-:-:S04]  /*0c00*/  LOP3.LUT R57, R36, 0xffffffe, RZ, 0xc0, !PT ;  /* 0x0ffffffe24397812 */ /* 0x000fc800078ec0ff */
[----:B------:R-:W-:Y:S01]  /*0c10*/  IADD3 R57, PT, PT, R57, R47, R38 ;  /* 0x0000002f39397210 */ /* 0x000fe20007ffe026 */
[----:B-1----:R-:W-:Y:S02]  /*0c20*/  IMAD.MOV.U32 R37, RZ, RZ, R61 ;  /* 0x000000ffff257224 */ /* 0x002fe400078e003d */
[----:B--2---:R-:W-:-:S05]  /*0c30*/  VIADD R36, R56, 0x1 ;  /* 0x0000000138247836 */ /* 0x004fca0000000000 */
[----:B------:R1:W-:Y:S04]  /*0c40*/  STS.U16 [R55], R36 ;  /* 0x0000002437007388 */ /* 0x0003e80000000400 */
[----:B------:R-:W2:Y:S01]  /*0c50*/  LDS.U16 R58, [R57] ;  /* 0x00000000393a7984 */ /* 0x000ea20000000400 */
[----:B-1----:R-:W-:-:S05]  /*0c60*/  IMAD.MOV.U32 R36, RZ, RZ, R60 ;  /* 0x000000ffff247224 */ /* 0x002fca00078e003c */
[----:B------:R-:W-:-:S04]  /*0c70*/  SHF.R.U64 R38, R36, UR8, R37 ;  /* 0x0000000824267c19 */ /* 0x000fc80008001225 */
[----:B------:R-:W-:-:S05]  /*0c80*/  LOP3.LUT R38, R38, UR4, RZ, 0xc0, !PT ;  /* 0x0000000426267c12 */ /* 0x000fca000f8ec0ff */
[----:B------:R-:W-:Y:S01]  /*0c90*/  IMAD.SHL.U32 R39, R38, 0x400, RZ ;  /* 0x0000040026277824 */ /* 0x000fe200078e00ff */
[----:B------:R-:W-:-:S04]  /*0ca0*/  SHF.R.U32.HI R38, RZ, 0x4, R38 ;  /* 0x00000004ff267819 */ /* 0x000fc80000011626 */
[----:B------:R-:W-:Y:S01]  /*0cb0*/  LOP3.LUT R40, R39, 0x7c00, RZ, 0xc0, !PT ;  /* 0x00007c0027287812 */ /* 0x000fe200078ec0ff */
[----:B------:R-:W-:Y:S01]  /*0cc0*/  IMAD.MOV.U32 R39, RZ, RZ, R11 ;  /* 0x000000ffff277224 */ /* 0x000fe200078e000b */
[----:B------:R-:W-:-:S04]  /*0cd0*/  LOP3.LUT R59, R38, 0xffffffe, RZ, 0xc0, !PT ;  /* 0x0ffffffe263b7812 */ /* 0x000fc800078ec0ff */
[----:B------:R-:W-:Y:S01]  /*0ce0*/  IADD3 R59, PT, PT, R59, R47, R40 ;  /* 0x0000002f3b3b7210 */ /* 0x000fe20007ffe028 */
        /* <DEDUP_REMOVED lines=8> */
[----:B------:R-:W-:Y:S02]  /*0d70*/  LOP3.LUT R40, R11, 0x7c00, RZ, 0xc0, !PT ;  /* 0x00007c000b287812 */ /* 0x000fe400078ec0ff */
[----:B------:R-:W-:-:S04]  /*0d80*/  LOP3.LUT R61, R10, 0xffffffe, RZ, 0xc0, !PT ;  /* 0x0ffffffe0a3d7812 */ /* 0x000fc800078ec0ff */
[----:B------:R-:W-:Y:S01]  /*0d90*/  IADD3 R61, PT, PT, R61, R47, R40 ;  /* 0x0000002f3d3d7210 */ /* 0x000fe20007ffe028 */
[----:B------:R-:W-:-:S05]  /*0da0*/  IMAD.MOV.U32 R40, RZ, RZ, R8 ;  /* 0x000000ffff287224 */ /* 0x000fca00078e0008 */
[----:B------:R-:W-:Y:S02]  /*0db0*/  SHF.R.U64 R8, R40, UR8, R41 ;  /* 0x0000000828087c19 */ /* 0x000fe40008001229 */
[----:B--2---:R-:W-:Y:S02]  /*0dc0*/  IADD3 R10, PT, PT, R60, 0x1, RZ ;  /* 0x000000013c0a7810 */ /* 0x004fe40007ffe0ff */
[----:B------:R-:W-:-:S03]  /*0dd0*/  LOP3.LUT R8, R8, UR4, RZ, 0xc0, !PT ;  /* 0x0000000408087c12 */ /* 0x000fc6000f8ec0ff */
[----:B------:R1:W-:Y:S02]  /*0de0*/  STS.U16 [R59], R10 ;  /* 0x0000000a3b007388 */ /* 0x0003e40000000400 */
[----:B------:R-:W-:Y:S01]  /*0df0*/  IMAD.SHL.U32 R9, R8, 0x400, RZ ;  /* 0x0000040008097824 */ /* 0x000fe200078e00ff */
[----:B------:R-:W-:Y:S01]  /*0e00*/  SHF.R.U32.HI R8, RZ, 0x4, R8 ;  /* 0x00000004ff087819 */ /* 0x000fe20000011608 */
[----:B------:R-:W2:Y:S03]  /*0e10*/  LDS.U16 R62, [R61] ;  /* 0x000000003d3e7984 */ /* 0x000ea60000000400 */
[----:B------:R-:W-:Y:S02]  /*0e20*/  LOP3.LUT R42, R9, 0x7c00, RZ, 0xc0, !PT ;  /* 0x00007c00092a7812 */ /* 0x000fe400078ec0ff */
[----:B------:R-:W-:-:S04]  /*0e30*/  LOP3.LUT R63, R8, 0xffffffe, RZ, 0xc0, !PT ;  /* 0x0ffffffe083f7812 */ /* 0x000fc800078ec0ff */
[----:B------:R-:W-:Y:S01]  /*0e40*/  IADD3 R63, PT, PT, R63, R47, R42 ;  /* 0x0000002f3f3f7210 */ /* 0x000fe20007ffe02a */
[----:B------:R-:W-:-:S05]  /*0e50*/  IMAD.MOV.U32 R42, RZ, RZ, R6 ;  /* 0x000000ffff2a7224 */ /* 0x000fca00078e0006 */
[----:B------:R-:W-:-:S04]  /*0e60*/  SHF.R.U64 R6, R42, UR8, R43 ;  /* 0x000000082a067c19 */ /* 0x000fc8000800122b */
[----:B------:R-:W-:Y:S01]  /*0e70*/  LOP3.LUT R6, R6, UR4, RZ, 0xc0, !PT ;  /* 0x0000000406067c12 */ /* 0x000fe2000f8ec0ff */
[----:B------:R-:W-:Y:S02]  /*0e80*/  UMOV UR4, 0x400 ;  /* 0x0000040000047882 */ /* 0x000fe40000000000 */
[----:B0-----:R-:W-:Y:S02]  /*0e90*/  ULEA UR4, UR6, UR4, 0x18 ;  /* 0x0000000406047291 */ /* 0x001fe4000f8ec0ff */
[----:B------:R-:W-:Y:S01]  /*0ea0*/  IMAD.SHL.U32 R7, R6, 0x400, RZ ;  /* 0x0000040006077824 */ /* 0x000fe200078e00ff */
[----:B------:R-:W-:-:S04]  /*0eb0*/  SHF.R.U32.HI R6, RZ, 0x4, R6 ;  /* 0x00000004ff067819 */ /* 0x000fc80000011606 */
[----:B-1----:R-:W-:Y:S02]  /*0ec0*/  LOP3.LUT R10, R7, 0x7c00, RZ, 0xc0, !PT ;  /* 0x00007c00070a7812 */ /* 0x002fe400078ec0ff */
[----:B------:R-:W-:-:S04]  /*0ed0*/  LOP3.LUT R65, R6, 0xffffffe, RZ, 0xc0, !PT ;  /* 0x0ffffffe06417812 */ /* 0x000fc800078ec0ff */
[----:B------:R-:W-:Y:S01]  /*0ee0*/  IADD3 R65, PT, PT, R65, R47, R10 ;  /* 0x0000002f41417210 */ /* 0x000fe20007ffe00a */
[----:B--2---:R-:W-:-:S05]  /*0ef0*/  VIADD R8, R62, 0x1 ;  /* 0x000000013e087836 */ /* 0x004fca0000000000 */
[----:B------:R0:W-:Y:S04]  /*0f00*/  STS.U16 [R61], R8 ;  /* 0x000000083d007388 */ /* 0x0001e80000000400 */
[----:B------:R-:W1:Y:S01]  /*0f10*/  LDS.U16 R64, [R63] ;  /* 0x000000003f407984 */ /* 0x000e620000000400 */
[----:B0-----:R-:W-:-:S04]  /*0f20*/  LOP3.LUT R8, R5, 0x7c00, RZ, 0xc0, !PT ;  /* 0x00007c0005087812 */ /* 0x001fc800078ec0ff */
[----:B------:R-:W-:Y:S01]  /*0f30*/  IADD3 R67, PT, PT, R67, R47, R8 ;  /* 0x0000002f43437210 */ /* 0x000fe20007ffe008 */
[----:B-1----:R-:W-:-:S05]  /*0f40*/  VIADD R6, R64, 0x1 ;  /* 0x0000000140067836 */ /* 0x002fca0000000000 */
[----:B------:R-:W-:Y:S04]  /*0f50*/  STS.U16 [R63], R6 ;  /* 0x000000063f007388 */ /* 0x000fe80000000400 */
[----:B------:R-:W0:Y:S02]  /*0f60*/  LDS.U16 R66, [R65] ;  /* 0x0000000041427984 */ /* 0x000e240000000400 */
[----:B0-----:R-:W-:-:S05]  /*0f70*/  VIADD R4, R66, 0x1 ;  /* 0x0000000142047836 */ /* 0x001fca0000000000 */
[----:B------:R-:W-:Y:S04]  /*0f80*/  STS.U16 [R65], R4 ;  /* 0x0000000441007388 */ /* 0x000fe80000000400 */
[----:B------:R-:W0:Y:S02]  /*0f90*/  LDS.U16 R68, [R67] ;  /* 0x0000000043447984 */ /* 0x000e240000000400 */
[----:B0-----:R-:W-:-:S05]  /*0fa0*/  VIADD R6, R68, 0x1 ;  /* 0x0000000144067836 */ /* 0x001fca0000000000 */
[----:B------:R-:W-:Y:S01]  /*0fb0*/  STS.U16 [R67], R6 ;  /* 0x0000000643007388 */ /* 0x000fe20000000400 */
[----:B------:R-:W-:Y:S06]  /*0fc0*/  BAR.SYNC.DEFER_BLOCKING 0x0 ;  /* 0x0000000000007b1d */ /* 0x000fec0000010000 */
[----:B------:R-:W-:Y:S04]  /*0fd0*/  LDS R69, [R49] ;  /* 0x0000000031457984 */ /* 0x000fe80000000800 */
[----:B------:R-:W0:Y:S04]  /*0fe0*/  LDS R70, [R49+0x4] ;  /* 0x0000040031467984 */ /* 0x000e280000000800 */
[----:B------:R-:W1:Y:S04]  /*0ff0*/  LDS R71, [R49+0x8] ;  /* 0x0000080031477984 */ /* 0x000e680000000800 */
[----:B------:R-:W2:Y:S04]  /*1000*/  LDS R72, [R49+0xc] ;  /* 0x00000c0031487984 */ /* 0x000ea80000000800 */
[----:B------:R-:W3:Y:S04]  /*1010*/  LDS R73, [R49+0x10] ;  /* 0x0000100031497984 */ /* 0x000ee80000000800 */
[----:B------:R-:W4:Y:S04]  /*1020*/  LDS R74, [R49+0x14] ;  /* 0x00001400314a7984 */ /* 0x000f280000000800 */
[----:B------:R-:W4:Y:S04]  /*1030*/  LDS R75, [R49+0x18] ;  /* 0x00001800314b7984 */ /* 0x000f280000000800 */
[----:B------:R-:W4:Y:S04]  /*1040*/  LDS R76, [R49+0x1c] ;  /* 0x00001c00314c7984 */ /* 0x000f280000000800 */
[----:B------:R-:W4:Y:S04]  /*1050*/  LDS R77, [R49+0x20] ;  /* 0x00002000314d7984 */ /* 0x000f280000000800 */
[----:B------:R-:W4:Y:S04]  /*1060*/  LDS R78, [R49+0x24] ;  /* 0x00002400314e7984 */ /* 0x000f280000000800 */
[----:B------:R-:W4:Y:S01]  /*1070*/  LDS R79, [R49+0x28] ;  /* 0x00002800314f7984 */ /* 0x000f220000000800 */
[----:B0-----:R-:W-:-:S03]  /*1080*/  IMAD.IADD R70, R69, 0x1, R70 ;  /* 0x0000000145467824 */ /* 0x001fc600078e0246 */
[----:B------:R-:W0:Y:S01]  /*1090*/  LDS R80, [R49+0x2c] ;  /* 0x00002c0031507984 */ /* 0x000e220000000800 */
[----:B-1----:R-:W-:-:S03]  /*10a0*/  IMAD.IADD R71, R71, 0x1, R70 ;  /* 0x0000000147477824 */ /* 0x002fc600078e0246 */
[----:B------:R-:W1:Y:S01]  /*10b0*/  LDS R81, [R49+0x30] ;  /* 0x0000300031517984 */ /* 0x000e620000000800 */
[----:B--2---:R-:W-:-:S03]  /*10c0*/  IMAD.IADD R72, R72, 0x1, R71 ;  /* 0x0000000148487824 */ /* 0x004fc600078e0247 */
[----:B------:R-:W2:Y:S01]  /*10d0*/  LDS R82, [R49+0x34] ;  /* 0x0000340031527984 */ /* 0x000ea20000000800 */
[----:B---3--:R-:W-:-:S03]  /*10e0*/  IMAD.IADD R73, R73, 0x1, R72 ;  /* 0x0000000149497824 */ /* 0x008fc600078e0248 */
[----:B------:R-:W3:Y:S01]  /*10f0*/  LDS R83, [R49+0x38] ;  /* 0x0000380031537984 */ /* 0x000ee20000000800 */
[----:B----4-:R-:W-:-:S03]  /*1100*/  IMAD.IADD R74, R74, 0x1, R73 ;  /* 0x000000014a4a7824 */ /* 0x010fc600078e0249 */
[----:B------:R-:W4:Y:S01]  /*1110*/  LDS R84, [R49+0x3c] ;  /* 0x00003c0031547984 */ /* 0x000f220000000800 */
[----:B------:R-:W-:-:S03]  /*1120*/  IMAD.IADD R75, R75, 0x1, R74 ;  /* 0x000000014b4b7824 */ /* 0x000fc600078e024a */
[----:B------:R-:W4:Y:S02]  /*1130*/  LDS R85, [R49+0x40] ;  /* 0x0000400031557984 */ /* 0x000f240000000800 */
[----:B------:R-:W-:Y:S02]  /*1140*/  IADD3 R76, PT, PT, R76, R75, RZ ;  /* 0x0000004b4c4c7210 */ /* 0x000fe40007ffe0ff */
[----:B------:R-:W4:Y:S03]  /*1150*/  LDS R86, [R49+0x44] ;  /* 0x0000440031567984 */ /* 0x000f260000000800 */
[----:B------:R-:W-:Y:S01]  /*1160*/  IMAD.IADD R77, R77, 0x1, R76 ;  /* 0x000000014d4d7824 */ /* 0x000fe200078e024c */
[----:B------:R-:W4:Y:S03]  /*1170*/  LDS R87, [R49+0x48] ;  /* 0x0000480031577984 */ /* 0x000f260000000800 */
[----:B------:R-:W-:Y:S01]  /*1180*/  IMAD.IADD R78, R78, 0x1, R77 ;  /* 0x000000014e4e7824 */ /* 0x000fe200078e024d */
[----:B------:R-:W4:Y:S03]  /*1190*/  LDS R88, [R49+0x4c] ;  /* 0x00004c0031587984 */ /* 0x000f260000000800 */
[----:B------:R-:W-:Y:S01]  /*11a0*/  IMAD.IADD R79, R79, 0x1, R78 ;  /* 0x000000014f4f7824 */ /* 0x000fe200078e024e */
[----:B------:R-:W4:Y:S03]  /*11b0*/  LDS R89, [R49+0x50] ;  /* 0x0000500031597984 */ /* 0x000f260000000800 */
[----:B0-----:R-:W-:Y:S01]  /*11c0*/  IMAD.IADD R80, R80, 0x1, R79 ;  /* 0x0000000150507824 */ /* 0x001fe200078e024f */
[----:B------:R-:W0:Y:S03]  /*11d0*/  LDS R90, [R49+0x54] ;  /* 0x00005400315a7984 */ /* 0x000e260000000800 */
[----:B-1----:R-:W-:Y:S01]  /*11e0*/  IMAD.IADD R81, R81, 0x1, R80 ;  /* 0x0000000151517824 */ /* 0x002fe200078e0250 */
[----:B------:R-:W1:Y:S03]  /*11f0*/  LDS R91, [R49+0x58] ;  /* 0x00005800315b7984 */ /* 0x000e660000000800 */
[----:B--2---:R-:W-:Y:S01]  /*1200*/  IMAD.IADD R82, R82, 0x1, R81 ;  /* 0x0000000152527824 */ /* 0x004fe200078e0251 */
[----:B------:R-:W2:Y:S03]  /*1210*/  LDS R92, [R49+0x5c] ;  /* 0x00005c00315c7984 */ /* 0x000ea60000000800 */
[----:B---3--:R-:W-:Y:S01]  /*1220*/  IMAD.IADD R83, R83, 0x1, R82 ;  /* 0x0000000153537824 */ /* 0x008fe200078e0252 */
[----:B------:R-:W3:Y:S03]  /*1230*/  LDS R93, [R49+0x60] ;  /* 0x00006000315d7984 */ /* 0x000ee60000000800 */
[----:B----4-:R-:W-:Y:S01]  /*1240*/  IMAD.IADD R84, R84, 0x1, R83 ;  /* 0x0000000154547824 */ /* 0x010fe200078e0253 */
[----:B------:R-:W4:Y:S03]  /*1250*/  LDS R94, [R49+0x64] ;  /* 0x00006400315e7984 */ /* 0x000f260000000800 */
[----:B------:R-:W-:Y:S01]  /*1260*/  IMAD.IADD R85, R85, 0x1, R84 ;  /* 0x0000000155557824 */ /* 0x000fe200078e0254 */
[----:B------:R-:W4:Y:S04]  /*1270*/  LDS R95, [R49+0x68] ;  /* 0x00006800315f7984 */ /* 0x000f280000000800 */
[----:B------:R-:W-:Y:S01]  /*1280*/  IADD3 R86, PT, PT, R86, R85, RZ ;  /* 0x0000005556567210 */ /* 0x000fe20007ffe0ff */
[----:B------:R-:W4:Y:S04]  /*1290*/  LDS R96, [R49+0x6c] ;  /* 0x00006c0031607984 */ /* 0x000f280000000800 */
        /* <DEDUP_REMOVED lines=10> */
[----:B--2---:R-:W-:-:S04]  /*1340*/  IMAD.IADD R92, R92, 0x1, R91 ;  /* 0x000000015c5c7824 */ /* 0x004fc800078e025b */
[----:B---3--:R-:W-:-:S04]  /*1350*/  IMAD.IADD R93, R93, 0x1, R92 ;  /* 0x000000015d5d7824 */ /* 0x008fc800078e025c */
[----:B----4-:R-:W-:-:S04]  /*1360*/  IMAD.IADD R94, R94, 0x1, R93 ;  /* 0x000000015e5e7824 */ /* 0x010fc800078e025d */
[----:B------:R-:W-:-:S05]  /*1370*/  IMAD.IADD R95, R95, 0x1, R94 ;  /* 0x000000015f5f7824 */ /* 0x000fca00078e025e */
[----:B------:R-:W-:-:S05]  /*1380*/  IADD3 R96, PT, PT, R96, R95, RZ ;  /* 0x0000005f60607210 */ /* 0x000fca0007ffe0ff */
[----:B------:R-:W-:-:S04]  /*1390*/  IMAD.IADD R97, R97, 0x1, R96 ;  /* 0x0000000161617824 */ /* 0x000fc800078e0260 */
[----:B------:R-:W-:-:S04]  /*13a0*/  IMAD.IADD R98, R98, 0x1, R97 ;  /* 0x0000000162627824 */ /* 0x000fc800078e0261 */
[----:B------:R-:W-:-:S04]  /*13b0*/  IMAD.IADD R99, R99, 0x1, R98 ;  /* 0x0000000163637824 */ /* 0x000fc800078e0262 */
[----:B0-----:R-:W-:-:S04]  /*13c0*/  IMAD.IADD R100, R100, 0x1, R99 ;  /* 0x0000000164647824 */ /* 0x001fc800078e0263 */
[----:B-1----:R-:W-:-:S05]  /*13d0*/  IMAD.IADD R103, R5, 0x1, R100 ;  /* 0x0000000105677824 */ /* 0x002fca00078e0264 */
        /* <DEDUP_REMOVED lines=8> */
[----:B------:R-:W0:Y:S02]  /*1460*/  SHFL.UP P0, R104, R105, 0x10, RZ ;  /* 0x0600000069687989 */ /* 0x000e2400000000ff */
[----:B0-----:R-:W-:Y:S02]  /*1470*/  @P0 IADD3 R104, PT, PT, R105, R104, RZ ;  /* 0x0000006869680210 */ /* 0x001fe40007ffe0ff */
[----:B------:R-:W-:-:S03]  /*1480*/  ISETP.NE.AND P0, PT, R102, 0x1, PT ;  /* 0x000000016600780c */ /* 0x000fc60003f05270 */
[----:B------:R-:W-:Y:S01]  /*1490*/  @!P1 STS [R46+0x8400], R104 ;  /* 0x008400682e009388 */ /* 0x000fe20000000800 */
[----:B------:R-:W-:Y:S01]  /*14a0*/  BAR.SYNC.DEFER_BLOCKING 0x0 ;  /* 0x0000000000007b1d */ /* 0x000fe20000010000 */
[----:B------:R-:W-:Y:S01]  /*14b0*/  ISETP.NE.AND P1, PT, R102, 0x4, PT ;  /* 0x000000046600780c */ /* 0x000fe20003f25270 */
[----:B------:R-:W-:-:S04]  /*14c0*/  IMAD.IADD R103, R104, 0x1, -R103 ;  /* 0x0000000168677824 */ /* 0x000fc800078e0a67 */
[----:B------:R-:W0:Y:S04]  /*14d0*/  LDS.128 R4, [UR4+0x8400] ;  /* 0x00840004ff047984 */ /* 0x000e280008000c00 */
[----:B------:R-:W1:Y:S01]  /*14e0*/  LDS.128 R8, [UR4+0x8410] ;  /* 0x00841004ff087984 */ /* 0x000e620008000c00 */
[C---:B0-----:R-:W-:Y:S01]  /*14f0*/  SEL R53, R4.reuse, R53, !P0 ;  /* 0x0000003504357207 */ /* 0x041fe20004000000 */
[----:B------:R-:W-:Y:S01]  /*1500*/  IMAD.IADD R5, R4, 0x1, R5 ;  /* 0x0000000104057824 */ /* 0x000fe200078e0205 */
[----:B------:R-:W-:-:S03]  /*1510*/  ISETP.NE.AND P0, PT, R102, 0x2, PT ;  /* 0x000000026600780c */ /* 0x000fc60003f05270 */
[----:B------:R-:W-:Y:S01]  /*1520*/  IMAD.IADD R6, R6, 0x1, R5 ;  /* 0x0000000106067824 */ /* 0x000fe200078e0205 */
[----:B------:R-:W-:Y:S02]  /*1530*/  SEL R53, R5, R53, !P0 ;  /* 0x0000003505357207 */ /* 0x000fe40004000000 */
[----:B------:R-:W-:Y:S01]  /*1540*/  ISETP.NE.AND P0, PT, R102, 0x3, PT ;  /* 0x000000036600780c */ /* 0x000fe20003f05270 */
[----:B------:R-:W-:-:S03]  /*1550*/  IMAD.IADD R7, R7, 0x1, R6 ;  /* 0x0000000107077824 */ /* 0x000fc600078e0206 */
[----:B------:R-:W-:Y:S01]  /*1560*/  SEL R53, R6, R53, !P0 ;  /* 0x0000003506357207 */ /* 0x000fe20004000000 */
[C---:B-1----:R-:W-:Y:S01]  /*1570*/  IMAD.IADD R8, R7.reuse, 0x1, R8 ;  /* 0x0000000107087824 */ /* 0x042fe200078e0208 */
[----:B------:R-:W-:Y:S02]  /*1580*/  ISETP.NE.AND P0, PT, R102, 0x5, PT ;  /* 0x000000056600780c */ /* 0x000fe40003f05270 */
[----:B------:R-:W-:Y:S01]  /*1590*/  SEL R53, R7, R53, !P1 ;  /* 0x0000003507357207 */ /* 0x000fe20004800000 */
[----:B------:R-:W-:Y:S01]  /*15a0*/  IMAD.IADD R9, R9, 0x1, R8 ;  /* 0x0000000109097824 */ /* 0x000fe200078e0208 */
[----:B------:R-:W-:Y:S02]  /*15b0*/  ISETP.NE.AND P1, PT, R101, RZ, PT ;  /* 0x000000ff6500720c */ /* 0x000fe40003f25270 */
[----:B------:R-:W-:Y:S01]  /*15c0*/  SEL R53, R8, R53, !P0 ;  /* 0x0000003508357207 */ /* 0x000fe20004000000 */
[----:B------:R-:W-:Y:S01]  /*15d0*/  IMAD.IADD R10, R10, 0x1, R9 ;  /* 0x000000010a0a7824 */ /* 0x000fe200078e0209 */
[----:B------:R-:W-:-:S02]  /*15e0*/  ISETP.GT.U32.AND P0, PT, R0, 0x1f, PT ;  /* 0x0000001f0000780c */ /* 0x000fc40003f04070 */
[----:B------:R-:W-:Y:S01]  /*15f0*/  SEL R53, R9, R53, !P2 ;  /* 0x0000003509357207 */ /* 0x000fe20005000000 */
[----:B------:R-:W-:Y:S01]  /*1600*/  IMAD.IADD R11, R11, 0x1, R10 ;  /* 0x000000010b0b7824 */ /* 0x000fe200078e020a */
[----:B------:R-:W-:Y:S02]  /*1610*/  ISETP.GT.U32.OR P2, PT, R0, 0x1f, P1 ;  /* 0x0000001f0000780c */ /* 0x000fe40000f44470 */
[----:B------:R-:W-:Y:S02]  /*1620*/  SEL R4, R103, RZ, P1 ;  /* 0x000000ff67047207 */ /* 0x000fe40000800000 */
[----:B------:R-:W-:-:S05]  /*1630*/  SEL R53, R10, R53, !P3 ;  /* 0x000000350a357207 */ /* 0x000fca0005800000 */
[----:B------:R-:W-:Y:S01]  /*1640*/  @P0 IMAD.IADD R103, R53, 0x1, R4 ;  /* 0x0000000135670824 */ /* 0x000fe200078e0204 */
[----:B------:R-:W-:-:S03]  /*1650*/  ISETP.NE.AND P0, PT, R0, RZ, PT ;  /* 0x000000ff0000720c */ /* 0x000fc60003f05270 */
[----:B------:R-:W-:-:S05]  /*1660*/  @!P2 SHF.L.U32 R103, R11, 0x10, RZ ;  /* 0x000000100b67a819 */ /* 0x000fca00000006ff */
[----:B------:R-:W-:Y:S01]  /*1670*/  @!P2 STS [UR4+0x8428], R103 ;  /* 0x00842867ff00a988 */ /* 0x000fe20008000804 */
[----:B------:R-:W-:Y:S06]  /*1680*/  BAR.SYNC.DEFER_BLOCKING 0x0 ;  /* 0x0000000000007b1d */ /* 0x000fec0000010000 */
[----:B------:R-:W0:Y:S02]  /*1690*/  LDS R4, [UR4+0x8428] ;  /* 0x00842804ff047984 */ /* 0x000e240008000800 */
[----:B0-----:R-:W-:-:S05]  /*16a0*/  SEL R4, R4, RZ, P0 ;  /* 0x000000ff04047207 */ /* 0x001fca0000000000 */
[----:B------:R-:W-:-:S04]  /*16b0*/  IMAD.IADD R4, R4, 0x1, R103 ;  /* 0x0000000104047824 */ /* 0x000fc800078e0267 */
[--C-:B------:R-:W-:Y:S01]  /*16c0*/  IMAD.IADD R6, R69, 0x1, R4.reuse ;  /* 0x0000000145067824 */ /* 0x100fe200078e0204 */
[-C--:B------:R-:W-:Y:S01]  /*16d0*/  IADD3 R106, PT, PT, R77, R4.reuse, RZ ;  /* 0x000000044d6a7210 */ /* 0x080fe20007ffe0ff */
[--C-:B------:R-:W-:Y:S01]  /*16e0*/  IMAD.IADD R70, R70, 0x1, R4.reuse ;  /* 0x0000000146467824 */ /* 0x100fe200078e0204 */
[-C--:B------:R-:W-:Y:S01]  /*16f0*/  IADD3 R116, PT, PT, R87, R4.reuse, RZ ;  /* 0x0000000457747210 */ /* 0x080fe20007ffe0ff */
[--C-:B------:R-:W-:Y:S01]  /*1700*/  IMAD.IADD R8, R71, 0x1, R4.reuse ;  /* 0x0000000147087824 */ /* 0x100fe200078e0204 */
[----:B------:R-:W-:Y:S01]  /*1710*/  IADD3 R97, PT, PT, R97, R4, RZ ;  /* 0x0000000461617210 */ /* 0x000fe20007ffe0ff */
[--C-:B------:R-:W-:Y:S01]  /*1720*/  IMAD.IADD R72, R72, 0x1, R4.reuse ;  /* 0x0000000148487824 */ /* 0x100fe200078e0204 */
[----:B------:R-:W-:Y:S01]  /*1730*/  STS [R49], R4 ;  /* 0x0000000431007388 */ /* 0x000fe20000000800 */
[--C-:B------:R-:W-:Y:S02]  /*1740*/  IMAD.IADD R10, R73, 0x1, R4.reuse ;  /* 0x00000001490a7824 */ /* 0x100fe400078e0204 */
[--C-:B------:R-:W-:Y:S01]  /*1750*/  IMAD.IADD R74, R74, 0x1, R4.reuse ;  /* 0x000000014a4a7824 */ /* 0x100fe200078e0204 */
[----:B------:R-:W-:Y:S01]  /*1760*/  STS [R49+0x4], R6 ;  /* 0x0000040631007388 */ /* 0x000fe20000000800 */
[----:B------:R-:W-:-:S02]  /*1770*/  IMAD.IADD R104, R75, 0x1, R4 ;  /* 0x000000014b687824 */ /* 0x000fc400078e0204 */
[--C-:B------:R-:W-:Y:S01]  /*1780*/  IMAD.IADD R76, R76, 0x1, R4.reuse ;  /* 0x000000014c4c7824 */ /* 0x100fe200078e0204 */
[----:B------:R-:W-:Y:S01]  /*1790*/  STS [R49+0x8], R70 ;  /* 0x0000084631007388 */ /* 0x000fe20000000800 */
[--C-:B------:R-:W-:Y:S02]  /*17a0*/  IMAD.IADD R78, R78, 0x1, R4.reuse ;  /* 0x000000014e4e7824 */ /* 0x100fe400078e0204 */
[--C-:B------:R-:W-:Y:S01]  /*17b0*/  IMAD.IADD R108, R79, 0x1, R4.reuse ;  /* 0x000000014f6c7824 */ /* 0x100fe200078e0204 */
[----:B------:R-:W-:Y:S01]  /*17c0*/  STS [R49+0xc], R8 ;  /* 0x00000c0831007388 */ /* 0x000fe20000000800 */
        /* <DEDUP_REMOVED lines=27> */
[----:B------:R-:W-:-:S03]  /*1980*/  IMAD.IADD R100, R100, 0x1, R4 ;  /* 0x0000000164647824 */ /* 0x000fc600078e0204 */
[----:B------:R-:W-:Y:S04]  /*1990*/  STS [R49+0x34], R110 ;  /* 0x0000346e31007388 */ /* 0x000fe80000000800 */
        /* <DEDUP_REMOVED lines=18> */
[----:B------:R-:W-:Y:S01]  /*1ac0*/  STS [R49+0x80], R100 ;  /* 0x0000806431007388 */ /* 0x000fe20000000800 */
[----:B------:R-:W-:Y:S06]  /*1ad0*/  BAR.SYNC.DEFER_BLOCKING 0x0 ;  /* 0x0000000000007b1d */ /* 0x000fec0000010000 */
[----:B------:R-:W0:Y:S04]  /*1ae0*/  LDS.U16 R5, [R50] ;  /* 0x0000000032057984 */ /* 0x000e280000000400 */
[----:B------:R-:W1:Y:S04]  /*1af0*/  LDS.U16 R7, [R52] ;  /* 0x0000000034077984 */ /* 0x000e680000000400 */
[----:B------:R-:W2:Y:S04]  /*1b00*/  LDS.U16 R55, [R55] ;  /* 0x0000000037377984 */ /* 0x000ea80000000400 */
[----:B------:R-:W3:Y:S04]  /*1b10*/  LDS.U16 R57, [R57] ;  /* 0x0000000039397984 */ /* 0x000ee80000000400 */
[----:B------:R-:W4:Y:S04]  /*1b20*/  LDS.U16 R59, [R59] ;  /* 0x000000003b3b7984 */ /* 0x000f280000000400 */
[----:B------:R-:W4:Y:S04]  /*1b30*/  LDS.U16 R61, [R61] ;  /* 0x000000003d3d7984 */ /* 0x000f280000000400 */
[----:B------:R-:W4:Y:S04]  /*1b40*/  LDS.U16 R63, [R63] ;  /* 0x000000003f3f7984 */ /* 0x000f280000000400 */
[----:B------:R-:W4:Y:S04]  /*1b50*/  LDS.U16 R65, [R65] ;  /* 0x0000000041417984 */ /* 0x000f280000000400 */
[----:B------:R-:W4:Y:S01]  /*1b60*/  LDS.U16 R67, [R67] ;  /* 0x0000000043437984 */ /* 0x000f220000000400 */
[----:B0-----:R-:W-:-:S02]  /*1b70*/  IMAD.IADD R5, R48, 0x1, R5 ;  /* 0x0000000130057824 */ /* 0x001fc400078e0205 */
[----:B-1----:R-:W-:Y:S02]  /*1b80*/  IMAD.IADD R7, R54, 0x1, R7 ;  /* 0x0000000136077824 */ /* 0x002fe400078e0207 */
[----:B--2---:R-:W-:Y:S02]  /*1b90*/  IMAD.IADD R56, R56, 0x1, R55 ;  /* 0x0000000138387824 */ /* 0x004fe400078e0237 */
[----:B---3--:R-:W-:Y:S02]  /*1ba0*/  IMAD.IADD R58, R58, 0x1, R57 ;  /* 0x000000013a3a7824 */ /* 0x008fe400078e0239 */
[----:B----4-:R-:W-:Y:S02]  /*1bb0*/  IMAD.IADD R60, R60, 0x1, R59 ;  /* 0x000000013c3c7824 */ /* 0x010fe400078e023b */
[----:B------:R-:W-:Y:S01]  /*1bc0*/  IMAD.IADD R61, R62, 0x1, R61 ;  /* 0x000000013e3d7824 */ /* 0x000fe200078e023d */
[----:B------:R-:W-:Y:S01]  /*1bd0*/  IADD3 R64, PT, PT, R64, R63, RZ ;  /* 0x0000003f40407210 */ /* 0x000fe20007ffe0ff */
[----:B------:R-:W-:-:S02]  /*1be0*/  IMAD.IADD R66, R66, 0x1, R65 ;  /* 0x0000000142427824 */ /* 0x000fc400078e0241 */
[----:B------:R-:W-:Y:S01]  /*1bf0*/  IMAD.IADD R68, R68, 0x1, R67 ;  /* 0x0000000144447824 */ /* 0x000fe200078e0243 */
[----:B------:R-:W-:Y:S06]  /*1c00*/  BAR.SYNC.DEFER_BLOCKING 0x0 ;  /* 0x0000000000007b1d */ /* 0x000fec0000010000 */
[----:B------:R-:W-:Y:S05]  /*1c10*/  BRA.U UP0, `(.L_x_199) ;  /* 0x0000000100d07547 */ /* 0x000fea000b800000 */
[----:B------:R-:W-:Y:S01]  /*1c20*/  LEA R55, R5, UR4, 0x3 ;  /* 0x0000000405377c11 */ /* 0x000fe2000f8e18ff */
[----:B------:R-:W-:Y:S01]  /*1c30*/  UIADD3 UR7, UPT, UPT, UR7, 0x6, URZ ;  /* 0x0000000607077890 */ /* 0x000fe2000fffe0ff */
[----:B------:R-:W-:Y:S01]  /*1c40*/  LEA R57, R7, UR4, 0x3 ;  /* 0x0000000407397c11 */ /* 0x000fe2000f8e18ff */
[----:B------:R-:W-:Y:S01]  /*1c50*/  UIADD3 UR5, UPT, UPT, UR5, -0x6, URZ ;  /* 0xfffffffa05057890 */ /* 0x000fe2000fffe0ff */
[----:B------:R-:W-:Y:S01]  /*1c60*/  LEA R59, R56, UR4, 0x3 ;  /* 0x00000004383b7c11 */ /* 0x000fe2000f8e18ff */
[----:B------:R0:W-:Y:S01]  /*1c70*/  STS.64 [R55], R28 ;  /* 0x0000001c37007388 */ /* 0x0001e20000000a00 */
[----:B------:R-:W-:Y:S02]  /*1c80*/  LEA R63, R58, UR4, 0x3 ;  /* 0x000000043a3f7c11 */ /* 0x000fe4000f8e18ff */
[----:B------:R-:W-:Y:S01]  /*1c90*/  LEA R65, R60, UR4, 0x3 ;  /* 0x000000043c417c11 */ /* 0x000fe2000f8e18ff */
[----:B------:R0:W-:Y:S01]  /*1ca0*/  STS.64 [R57], R30 ;  /* 0x0000001e39007388 */ /* 0x0001e20000000a00 */
[----:B------:R-:W-:-:S02]  /*1cb0*/  LEA R67, R61, UR4, 0x3 ;  /* 0x000000043d437c11 */ /* 0x000fc4000f8e18ff */
[----:B------:R-:W-:Y:S01]  /*1cc0*/  LEA R69, R64, UR4, 0x3 ;  /* 0x0000000440457c11 */ /* 0x000fe2000f8e18ff */
[----:B------:R0:W-:Y:S01]  /*1cd0*/  STS.64 [R59], R32 ;  /* 0x000000203b007388 */ /* 0x0001e20000000a00 */
[----:B------:R-:W-:Y:S02]  /*1ce0*/  LEA R71, R66, UR4, 0x3 ;  /* 0x0000000442477c11 */ /* 0x000fe4000f8e18ff */
[----:B------:R-:W-:Y:S01]  /*1cf0*/  LEA R73, R68, UR4, 0x3 ;  /* 0x0000000444497c11 */ /* 0x000fe2000f8e18ff */
[----:B------:R0:W-:Y:S04]  /*1d00*/  STS.64 [R63], R34 ;  /* 0x000000223f007388 */ /* 0x0001e80000000a00 */
[----:B------:R0:W-:Y:S04]  /*1d10*/  STS.64 [R65], R36 ;  /* 0x0000002441007388 */ /* 0x0001e80000000a00 */
[----:B------:R0:W-:Y:S04]  /*1d20*/  STS.64 [R67], R38 ;  /* 0x0000002643007388 */ /* 0x0001e80000000a00 */
[----:B------:R0:W-:Y:S04]  /*1d30*/  STS.64 [R69], R40 ;  /* 0x0000002845007388 */ /* 0x0001e80000000a00 */
[----:B------:R0:W-:Y:S04]  /*1d40*/  STS.64 [R71], R42 ;  /* 0x0000002a47007388 */ /* 0x0001e80000000a00 */
[----:B------:R0:W-:Y:S01]  /*1d50*/  STS.64 [R73], R44 ;  /* 0x0000002c49007388 */ /* 0x0001e20000000a00 */
[----:B------:R-:W-:Y:S06]  /*1d60*/  BAR.SYNC.DEFER_BLOCKING 0x0 ;  /* 0x0000000000007b1d */ /* 0x000fec0000010000 */
[----:B------:R0:W1:Y:S04]  /*1d70*/  LDS.64 R28, [R51] ;  /* 0x00000000331c7984 */ /* 0x0000680000000a00 */
[----:B------:R0:W2:Y:S04]  /*1d80*/  LDS.64 R32, [R51+0x8] ;  /* 0x0000080033207984 */ /* 0x0000a80000000a00 */
[----:B------:R0:W3:Y:S04]  /*1d90*/  LDS.64 R74, [R51+0x10] ;  /* 0x00001000334a7984 */ /* 0x0000e80000000a00 */
[----:B------:R0:W4:Y:S04]  /*1da0*/  LDS.64 R34, [R51+0x18] ;  /* 0x0000180033227984 */ /* 0x0001280000000a00 */
[----:B------:R0:W0:Y:S04]  /*1db0*/  LDS.64 R60, [R51+0x20] ;  /* 0x00002000333c7984 */ /* 0x0000280000000a00 */
[----:B------:R0:W0:Y:S04]  /*1dc0*/  LDS.64 R10, [R51+0x28] ;  /* 0x00002800330a7984 */ /* 0x0000280000000a00 */
[----:B------:R0:W0:Y:S04]  /*1dd0*/  LDS.64 R8, [R51+0x30] ;  /* 0x0000300033087984 */ /* 0x0000280000000a00 */
[----:B------:R0:W0:Y:S04]  /*1de0*/  LDS.64 R6, [R51+0x38] ;  /* 0x0000380033067984 */ /* 0x0000280000000a00 */
[----:B------:R0:W0:Y:S01]  /*1df0*/  LDS.64 R4, [R51+0x40] ;  /* 0x0000400033047984 */ /* 0x0000220000000a00 */
[----:B------:R-:W-:Y:S06]  /*1e00*/  BAR.SYNC.DEFER_BLOCKING 0x0 ;  /* 0x0000000000007b1d */ /* 0x000fec0000010000 */
[----:B-----5:R0:W-:Y:S04]  /*1e10*/  STS.64 [R55], R2 ;  /* 0x0000000237007388 */ /* 0x0201e80000000a00 */
[----:B------:R0:W-:Y:S04]  /*1e20*/  STS.64 [R57], R12 ;  /* 0x0000000c39007388 */ /* 0x0001e80000000a00 */
[----:B------:R0:W-:Y:S04]  /*1e30*/  STS.64 [R59], R14 ;  /* 0x0000000e3b007388 */ /* 0x0001e80000000a00 */
[----:B------:R0:W-:Y:S04]  /*1e40*/  STS.64 [R63], R16 ;  /* 0x000000103f007388 */ /* 0x0001e80000000a00 */
[----:B------:R0:W-:Y:S04]  /*1e50*/  STS.64 [R65], R18 ;  /* 0x0000001241007388 */ /* 0x0001e80000000a00 */
[----:B------:R0:W-:Y:S04]  /*1e60*/  STS.64 [R67], R20 ;  /* 0x0000001443007388 */ /* 0x0001e80000000a00 */
[----:B------:R0:W-:Y:S04]  /*1e70*/  STS.64 [R69], R22 ;  /* 0x0000001645007388 */ /* 0x0001e80000000a00 */
[----:B------:R0:W-:Y:S04]  /*1e80*/  STS.64 [R71], R24 ;  /* 0x0000001847007388 */ /* 0x0001e80000000a00 */
[----:B------:R0:W-:Y:S01]  /*1e90*/  STS.64 [R73], R26 ;  /* 0x0000001a49007388 */ /* 0x0001e20000000a00 */
[----:B------:R-:W-:Y:S06]  /*1ea0*/  BAR.SYNC.DEFER_BLOCKING 0x0 ;  /* 0x0000000000007b1d */ /* 0x000fec0000010000 */
[----:B------:R0:W0:Y:S04]  /*1eb0*/  LDS.64 R2, [R51] ;  /* 0x0000000033027984 */ /* 0x0000280000000a00 */
[----:B------:R0:W0:Y:S04]  /*1ec0*/  LDS.64 R12, [R51+0x8] ;  /* 0x00000800330c7984 */ /* 0x0000280000000a00 */
[----:B------:R0:W0:Y:S04]  /*1ed0*/  LDS.64 R14, [R51+0x10] ;  /* 0x00001000330e7984 */ /* 0x0000280000000a00 */
[----:B------:R0:W0:Y:S04]  /*1ee0*/  LDS.64 R16, [R51+0x18] ;  /* 0x0000180033107984 */ /* 0x0000280000000a00 */
[----:B------:R0:W0:Y:S04]  /*1ef0*/  LDS.64 R18, [R51+0x20] ;  /* 0x0000200033127984 */ /* 0x0000280000000a00 */
[----:B------:R0:W0:Y:S04]  /*1f00*/  LDS.64 R20, [R51+0x28] ;  /* 0x0000280033147984 */ /* 0x0000280000000a00 */
[----:B------:R0:W0:Y:S04]  /*1f10*/  LDS.64 R22, [R51+0x30] ;  /* 0x0000300033167984 */ /* 0x0000280000000a00 */
[----:B------:R0:W0:Y:S04]  /*1f20*/  LDS.64 R24, [R51+0x38] ;  /* 0x0000380033187984 */ /* 0x0000280000000a00 */
[----:B------:R0:W0:Y:S01]  /*1f30*/  LDS.64 R26, [R51+0x40] ;  /* 0x00004000331a7984 */ /* 0x0000220000000a00 */
[----:B------:R-:W-:Y:S06]  /*1f40*/  BAR.SYNC.DEFER_BLOCKING 0x0 ;  /* 0x0000000000007b1d */ /* 0x000fec0000010000 */
[----:B-1234-:R-:W-:Y:S05]  /*1f50*/  BRA `(.L_x_200) ;  /* 0xffffffe400c07947 */ /* 0x01efea000383ffff */
.L_x_199:
[----:B------:R-:W-:Y:S01]  /*1f60*/  LEA R47, R5, UR4, 0x3 ;  /* 0x00000004052f7c11 */ /* 0x000fe2000f8e18ff */
[----:B------:R-:W0:Y:S01]  /*1f70*/  LDCU.64 UR6, c[0x0][0x3a0] ;  /* 0x00007400ff0677ac */ /* 0x000e220008000a00 */
[----:B------:R-:W-:Y:S01]  /*1f80*/  LEA R49, R7, UR4, 0x3 ;  /* 0x0000000407317c11 */ /* 0x000fe2000f8e18ff */
[----:B------:R-:W-:Y:S01]  /*1f90*/  IMAD R51, R0, -0x40, R51 ;  /* 0xffffffc000337824 */ /* 0x000fe200078e0233 */
[----:B------:R-:W-:Y:S01]  /*1fa0*/  LEA R53, R56, UR4, 0x3 ;  /* 0x0000000438357c11 */ /* 0x000fe2000f8e18ff */
[----:B------:R-:W-:Y:S01]  /*1fb0*/  STS.64 [R47], R28 ;  /* 0x0000001c2f007388 */ /* 0x000fe20000000a00 */
[----:B------:R-:W-:Y:S02]  /*1fc0*/  LEA R55, R58, UR4, 0x3 ;  /* 0x000000043a377c11 */ /* 0x000fe4000f8e18ff */
[----:B------:R-:W-:Y:S01]  /*1fd0*/  LEA R57, R60, UR4, 0x3 ;  /* 0x000000043c397c11 */ /* 0x000fe2000f8e18ff */
[----:B------:R-:W-:Y:S01]  /*1fe0*/  STS.64 [R49], R30 ;  /* 0x0000001e31007388 */ /* 0x000fe20000000a00 */
[----:B------:R-:W-:-:S02]  /*1ff0*/  LEA R61, R61, UR4, 0x3 ;  /* 0x000000043d3d7c11 */ /* 0x000fc4000f8e18ff */
[----:B------:R-:W-:Y:S01]  /*2000*/  LEA R59, R64, UR4, 0x3 ;  /* 0x00000004403b7c11 */ /* 0x000fe2000f8e18ff */
[----:B------:R-:W-:Y:S01]  /*2010*/  STS.64 [R53], R32 ;  /* 0x0000002035007388 */ /* 0x000fe20000000a00 */
[----:B------:R-:W-:Y:S02]  /*2020*/  LEA R63, R66, UR4, 0x3 ;  /* 0x00000004423f7c11 */ /* 0x000fe4000f8e18ff */
[----:B------:R-:W-:Y:S01]  /*2030*/  LEA R65, R68, UR4, 0x3 ;  /* 0x0000000444417c11 */ /* 0x000fe2000f8e18ff */
[----:B------:R-:W-:Y:S01]  /*2040*/  STS.64 [R55], R34 ;  /* 0x0000002237007388 */ /* 0x000fe20000000a00 */
[----:B0-----:R-:W-:Y:S01]  /*2050*/  IMAD.U32 R4, RZ, RZ, UR7 ;  /* 0x00000007ff047e24 */ /* 0x001fe2000f8e00ff */
[----:B------:R-:W-:Y:S02]  /*2060*/  ISETP.LT.U32.AND P2, PT, R0, UR6, PT ;  /* 0x0000000600007c0c */ /* 0x000fe4000bf41070 */
[----:B------:R-:W-:Y:S02]  /*2070*/  STS.64 [R57], R36 ;  /* 0x0000002439007388 */ /* 0x000fe40000000a00 */
[----:B------:R-:W-:-:S02]  /*2080*/  ISETP.GT.U32.AND.EX P2, PT, R4, RZ, PT, P2 ;  /* 0x000000ff0400720c */ /* 0x000fc40003f44120 */
[----:B------:R-:W-:Y:S04]  /*2090*/  STS.64 [R61], R38 ;  /* 0x000000263d007388 */ /* 0x000fe80000000a00 */
[----:B------:R0:W-:Y:S04]  /*20a0*/  STS.64 [R59], R40 ;  /* 0x000000283b007388 */ /* 0x0001e80000000a00 */
[----:B------:R-:W-:Y:S04]  /*20b0*/  STS.64 [R63], R42 ;  /* 0x0000002a3f007388 */ /* 0x000fe80000000a00 */
[----:B------:R-:W-:Y:S01]  /*20c0*/  STS.64 [R65], R44 ;  /* 0x0000002c41007388 */ /* 0x000fe20000000a00 */
[----:B------:R-:W-:Y:S08]  /*20d0*/  BAR.SYNC.DEFER_BLOCKING 0x0 ;  /* 0x0000000000007b1d */ /* 0x000ff00000010000 */
[----:B0-----:R-:W0:Y:S01]  /*20e0*/  LDC.64 R40, c[0x0][0x388] ;  /* 0x0000e200ff287b82 */ /* 0x001e220000000a00 */
[----:B------:R-:W1:Y:S04]  /*20f0*/  LDS.64 R10, [R51] ;  /* 0x00000000330a7984 */ /* 0x000e680000000a00 */
[----:B------:R-:W2:Y:S04]  /*2100*/  LDS.64 R28, [R51+0x800] ;  /* 0x00080000331c7984 */ /* 0x000ea80000000a00 */
[----:B------:R-:W3:Y:S04]  /*2110*/  LDS.64 R30, [R51+0x1000] ;  /* 0x00100000331e7984 */ /* 0x000ee80000000a00 */
[----:B------:R-:W4:Y:S04]  /*2120*/  LDS.64 R32, [R51+0x1800] ;  /* 0x0018000033207984 */ /* 0x000f280000000a00 */
[----:B------:R-:W4:Y:S04]  /*2130*/  LDS.64 R34, [R51+0x2000] ;  /* 0x0020000033227984 */ /* 0x000f280000000a00 */
[----:B------:R-:W4:Y:S04]  /*2140*/  LDS.64 R36, [R51+0x2800] ;  /* 0x0028000033247984 */ /* 0x000f280000000a00 */
[----:B------:R-:W4:Y:S04]  /*2150*/  LDS.64 R8, [R51+0x3000] ;  /* 0x0030000033087984 */ /* 0x000f280000000a00 */
[----:B------:R-:W-:Y:S04]  /*2160*/  LDS.64 R6, [R51+0x3800] ;  /* 0x0038000033067984 */ /* 0x000fe80000000a00 */
[----:B------:R-:W-:Y:S01]  /*2170*/  LDS.64 R4, [R51+0x4000] ;  /* 0x0040000033047984 */ /* 0x000fe20000000a00 */
[----:B------:R-:W-:Y:S06]  /*2180*/  BAR.SYNC.DEFER_BLOCKING 0x0 ;  /* 0x0000000000007b1d */ /* 0x000fec0000010000 */
[----:B-----5:R1:W-:Y:S04]  /*2190*/  STS.64 [R47], R2 ;  /* 0x000000022f007388 */ /* 0x0203e80000000a00 */
[----:B------:R2:W-:Y:S04]  /*21a0*/  STS.64 [R49], R12 ;  /* 0x0000000c31007388 */ /* 0x0005e80000000a00 */
[----:B------:R0:W-:Y:S04]  /*21b0*/  STS.64 [R53], R14 ;  /* 0x0000000e35007388 */ /* 0x0001e80000000a00 */
[----:B------:R3:W-:Y:S01]  /*21c0*/  STS.64 [R55], R16 ;  /* 0x0000001037007388 */ /* 0x0007e20000000a00 */
[----:B-1----:R-:W-:-:S02]  /*21d0*/  VIADD R2, R0, 0x100 ;  /* 0x0000010000027836 */ /* 0x002fc40000000000 */
[----:B------:R-:W-:Y:S01]  /*21e0*/  VIADD R3, R0, 0x200 ;  /* 0x0000020000037836 */ /* 0x000fe20000000000 */
[----:B------:R-:W-:Y:S01]  /*21f0*/  STS.64 [R57], R18 ;  /* 0x0000001239007388 */ /* 0x000fe20000000a00 */
[----:B--2---:R-:W1:Y:S01]  /*2200*/  LDC.64 R12, c[0x0][0x398] ;  /* 0x0000e600ff0c7b82 */ /* 0x004e620000000a00 */
[----:B------:R-:W-:Y:S02]  /*2210*/  ISETP.LT.U32.AND P1, PT, R2, UR6, PT ;  /* 0x0000000602007c0c */ /* 0x000fe4000bf21070 */
[----:B------:R-:W-:Y:S01]  /*2220*/  STS.64 [R61], R20 ;  /* 0x000000143d007388 */ /* 0x000fe20000000a00 */
[C---:B0-----:R-:W-:Y:S01]  /*2230*/  VIADD R14, R0.reuse, 0x300 ;  /* 0x00000300000e7836 */ /* 0x041fe20000000000 */
[----:B------:R-:W-:Y:S02]  /*2240*/  ISETP.LT.U32.AND P0, PT, R3, UR6, PT ;  /* 0x0000000603007c0c */ /* 0x000fe4000bf01070 */
[----:B------:R0:W-:Y:S01]  /*2250*/  STS.64 [R59], R22 ;  /* 0x000000163b007388 */ /* 0x0001e20000000a00 */
[----:B------:R-:W-:Y:S01]  /*2260*/  @P2 LOP3.LUT R15, R11, 0x80000000, RZ, 0x3c, !PT ;  /* 0x800000000b0f2812 */ /* 0x000fe200078e3cff */
[----:B---3--:R-:W-:Y:S01]  /*2270*/  VIADD R16, R0, 0x500 ;  /* 0x0000050000107836 */ /* 0x008fe20000000000 */
[----:B------:R-:W-:Y:S01]  /*2280*/  ISETP.LT.U32.AND P4, PT, R14, UR6, PT ;  /* 0x000000060e007c0c */ /* 0x000fe2000bf81070 */
[----:B------:R1:W-:Y:S01]  /*2290*/  STS.64 [R63], R24 ;  /* 0x000000183f007388 */ /* 0x0003e20000000a00 */
[----:B------:R-:W-:Y:S01]  /*22a0*/  LOP3.LUT R14, R0, 0x400, RZ, 0xfc, !PT ;  /* 0x00000400000e7812 */ /* 0x000fe200078efcff */
[----:B------:R-:W-:Y:S01]  /*22b0*/  IMAD.U32 R11, RZ, RZ, UR7 ;  /* 0x00000007ff0b7e24 */ /* 0x000fe2000f8e00ff */
[----:B------:R-:W-:Y:S01]  /*22c0*/  ISETP.LT.U32.AND P5, PT, R16, UR6, PT ;  /* 0x0000000610007c0c */ /* 0x000fe2000bfa1070 */
[----:B------:R2:W-:Y:S01]  /*22d0*/  STS.64 [R65], R26 ;  /* 0x0000001a41007388 */ /* 0x0005e20000000a00 */
[----:B------:R-:W-:Y:S01]  /*22e0*/  ISETP.LT.U32.AND P6, PT, R14, UR6, PT ;  /* 0x000000060e007c0c */ /* 0x000fe2000bfc1070 */
[----:B------:R-:W-:Y:S01]  /*22f0*/  @P2 IMAD.MOV.U32 R14, RZ, RZ, R10 ;  /* 0x000000ffff0e2224 */ /* 0x000fe200078e000a */
[C---:B------:R-:W-:Y:S01]  /*2300*/  IADD3 R10, PT, PT, R0.reuse, 0x700, RZ ;  /* 0x00000700000a7810 */ /* 0x040fe20007ffe0ff */
[----:B------:R-:W-:Y:S01]  /*2310*/  BAR.SYNC.DEFER_BLOCKING 0x0 ;  /* 0x0000000000007b1d */ /* 0x000fe20000010000 */
[----:B0-----:R-:W-:Y:S01]  /*2320*/  IMAD.WIDE.U32 R22, R0, 0x8, R40 ;  /* 0x0000000800167825 */ /* 0x001fe200078e0028 */
[----:B------:R-:W-:-:S03]  /*2330*/  ISETP.GT.U32.AND.EX P1, PT, R11, RZ, PT, P1 ;  /* 0x000000ff0b00720c */ /* 0x000fc60003f24110 */
[----:B-1----:R-:W-:-:S04]  /*2340*/  IMAD.WIDE.U32 R24, R0, 0x8, R12 ;  /* 0x0000000800187825 */ /* 0x002fc800078e000c */
[----:B------:R-:W-:Y:S02]  /*2350*/  IMAD.U32 R12, RZ, RZ, UR7 ;  /* 0x00000007ff0c7e24 */ /* 0x000fe4000f8e00ff */
[C---:B------:R-:W-:Y:S01]  /*2360*/  VIADD R17, R0.reuse, 0x600 ;  /* 0x0000060000117836 */ /* 0x040fe20000000000 */
[----:B------:R-:W-:Y:S01]  /*2370*/  LOP3.LUT R0, R0, 0x800, RZ, 0xfc, !PT ;  /* 0x0000080000007812 */ /* 0x000fe200078efcff */
[----:B------:R-:W-:Y:S01]  /*2380*/  IMAD.U32 R16, RZ, RZ, UR7 ;  /* 0x00000007ff107e24 */ /* 0x000fe2000f8e00ff */
[----:B------:R-:W-:Y:S01]  /*2390*/  ISETP.GT.U32.AND.EX P0, PT, R12, RZ, PT, P0 ;  /* 0x000000ff0c00720c */ /* 0x000fe20003f04100 */
[----:B------:R-:W-:Y:S01]  /*23a0*/  IMAD.U32 R18, RZ, RZ, UR7 ;  /* 0x00000007ff127e24 */ /* 0x000fe2000f8e00ff */
[----:B------:R-:W-:Y:S01]  /*23b0*/  ISETP.LT.U32.AND P3, PT, R17, UR6, PT ;  /* 0x0000000611007c0c */ /* 0x000fe2000bf61070 */
[----:B--2---:R-:W-:Y:S01]  /*23c0*/  IMAD.U32 R26, RZ, RZ, UR7 ;  /* 0x00000007ff1a7e24 */ /* 0x004fe2000f8e00ff */
[----:B------:R-:W-:Y:S01]  /*23d0*/  ISETP.GT.U32.AND.EX P4, PT, R16, RZ, PT, P4 ;  /* 0x000000ff1000720c */ /* 0x000fe20003f84140 */
[----:B------:R-:W-:Y:S01]  /*23e0*/  IMAD.U32 R27, RZ, RZ, UR7 ;  /* 0x00000007ff1b7e24 */ /* 0x000fe2000f8e00ff */
[----:B------:R-:W-:-:S02]  /*23f0*/  ISETP.GT.U32.AND.EX P6, PT, R18, RZ, PT, P6 ;  /* 0x000000ff1200720c */ /* 0x000fc40003fc4160 */
[----:B------:R-:W-:Y:S01]  /*2400*/  @P1 LOP3.LUT R29, R29, 0x80000000, RZ, 0x3c, !PT ;  /* 0x800000001d1d1812 */ /* 0x000fe200078e3cff */
[----:B------:R-:W0:Y:S01]  /*2410*/  @P2 LDS.64 R38, [R51] ;  /* 0x0000000033262984 */ /* 0x000e220000000a00 */
[----:B------:R-:W-:Y:S02]  /*2420*/  ISETP.GT.U32.AND.EX P5, PT, R26, RZ, PT, P5 ;  /* 0x000000ff1a00720c */ /* 0x000fe40003fa4150 */
[----:B------:R-:W-:Y:S01]  /*2430*/  ISETP.GT.U32.AND.EX P3, PT, R27, RZ, PT, P3 ;  /* 0x000000ff1b00720c */ /* 0x000fe20003f64130 */
[----:B------:R-:W1:Y:S01]  /*2440*/  LDS.64 R2, [R51+0x800] ;  /* 0x0008000033027984 */ /* 0x000e620000000a00 */
[----:B------:R-:W-:-:S03]  /*2450*/  @P0 LOP3.LUT R31, R31, 0x80000000, RZ, 0x3c, !PT ;  /* 0x800000001f1f0812 */ /* 0x000fc600078e3cff */
[----:B----4-:R-:W-:Y:S01]  /*2460*/  @P4 LOP3.LUT R33, R33, 0x80000000, RZ, 0x3c, !PT ;  /* 0x8000000021214812 */ /* 0x010fe200078e3cff */
[----:B------:R-:W-:Y:S01]  /*2470*/  @P2 STG.E.64 desc[UR10][R22.64], R14 ;  /* 0x0000000e16002986 */ /* 0x000fe2000c101b0a */
[----:B------:R-:W-:-:S03]  /*2480*/  @P6 LOP3.LUT R35, R35, 0x80000000, RZ, 0x3c, !PT ;  /* 0x8000000023236812 */ /* 0x000fc600078e3cff */
[----:B------:R-:W-:Y:S01]  /*2490*/  LDS.64 R12, [R51+0x1800] ;  /* 0x00180000330c7984 */ /* 0x000fe20000000a00 */
[----:B------:R-:W-:-:S03]  /*24a0*/  @P5 LOP3.LUT R37, R37, 0x80000000, RZ, 0x3c, !PT ;  /* 0x8000000025255812 */ /* 0x000fc600078e3cff */
[----:B------:R-:W-:Y:S01]  /*24b0*/  LDS.64 R14, [R51+0x2000] ;  /* 0x00200000330e7984 */ /* 0x000fe20000000a00 */
[----:B------:R-:W-:-:S03]  /*24c0*/  @P3 LOP3.LUT R9, R9, 0x80000000, RZ, 0x3c, !PT ;  /* 0x8000000009093812 */ /* 0x000fc600078e3cff */
[----:B------:R-:W-:Y:S04]  /*24d0*/  LDS.64 R16, [R51+0x2800] ;  /* 0x0028000033107984 */ /* 0x000fe80000000a00 */
[----:B------:R-:W-:Y:S04]  /*24e0*/  LDS.64 R18, [R51+0x3000] ;  /* 0x0030000033127984 */ /* 0x000fe80000000a00 */
[----:B------:R-:W-:Y:S04]  /*24f0*/  LDS.64 R20, [R51+0x3800] ;  /* 0x0038000033147984 */ /* 0x000fe80000000a00 */
[----:B0-----:R0:W-:Y:S01]  /*2500*/  @P2 STG.E.64 desc[UR10][R24.64], R38 ;  /* 0x0000002618002986 */ /* 0x0011e2000c101b0a */
[----:B------:R-:W-:-:S03]  /*2510*/  ISETP.LT.U32.AND P2, PT, R10, UR6, PT ;  /* 0x000000060a007c0c */ /* 0x000fc6000bf41070 */
[----:B------:R-:W2:Y:S04]  /*2520*/  LDS.64 R10, [R51+0x1000] ;  /* 0x00100000330a7984 */ /* 0x000ea80000000a00 */
[----:B------:R3:W-:Y:S04]  /*2530*/  @P1 STG.E.64 desc[UR10][R22.64+0x800], R28 ;  /* 0x0008001c16001986 */ /* 0x0007e8000c101b0a */
[----:B-1----:R3:W-:Y:S01]  /*2540*/  @P1 STG.E.64 desc[UR10][R24.64+0x800], R2 ;  /* 0x0008000218001986 */ /* 0x0027e2000c101b0a */
[----:B------:R-:W-:Y:S01]  /*2550*/  ISETP.LT.U32.AND P1, PT, R0, UR6, PT ;  /* 0x0000000600007c0c */ /* 0x000fe2000bf21070 */
[----:B0-----:R-:W-:-:S02]  /*2560*/  IMAD.U32 R38, RZ, RZ, UR7 ;  /* 0x00000007ff267e24 */ /* 0x001fc4000f8e00ff */
[----:B------:R-:W-:Y:S01]  /*2570*/  IMAD.U32 R0, RZ, RZ, UR7 ;  /* 0x00000007ff007e24 */ /* 0x000fe2000f8e00ff */
[----:B------:R3:W-:Y:S02]  /*2580*/  @P0 STG.E.64 desc[UR10][R22.64+0x1000], R30 ;  /* 0x0010001e16000986 */ /* 0x0007e4000c101b0a */
[----:B------:R-:W-:Y:S02]  /*2590*/  ISETP.GT.U32.AND.EX P2, PT, R38, RZ, PT, P2 ;  /* 0x000000ff2600720c */ /* 0x000fe40003f44120 */
[----:B------:R-:W-:-:S11]  /*25a0*/  ISETP.GT.U32.AND.EX P1, PT, R0, RZ, PT, P1 ;  /* 0x000000ff0000720c */ /* 0x000fd60003f24110 */
[----:B------:R-:W-:Y:S01]  /*25b0*/  @P2 LOP3.LUT R7, R7, 0x80000000, RZ, 0x3c, !PT ;  /* 0x8000000007072812 */ /* 0x000fe200078e3cff */
[----:B--2---:R3:W-:Y:S04]  /*25c0*/  @P0 STG.E.64 desc[UR10][R24.64+0x1000], R10 ;  /* 0x0010000a18000986 */ /* 0x0047e8000c101b0a */
[----:B------:R3:W-:Y:S04]  /*25d0*/  @P4 STG.E.64 desc[UR10][R22.64+0x1800], R32 ;  /* 0x0018002016004986 */ /* 0x0007e8000c101b0a */
        /* <DEDUP_REMOVED lines=8> */
[----:B------:R3:W-:Y:S01]  /*2660*/  @P2 STG.E.64 desc[UR10][R24.64+0x3800], R20 ;  /* 0x0038001418002986 */ /* 0x0007e2000c101b0a */
[----:B------:R-:W-:Y:S05]  /*2670*/  @!P1 EXIT ;  /* 0x000000000000994d */ /* 0x000fea0003800000 */
[----:B---3--:R-:W0:Y:S01]  /*2680*/  LDS.64 R2, [R51+0x4000] ;  /* 0x0040000033027984 */ /* 0x008e220000000a00 */
[----:B------:R-:W-:-:S05]  /*2690*/  LOP3.LUT R5, R5, 0x80000000, RZ, 0x3c, !PT ;  /* 0x8000000005057812 */ /* 0x000fca00078e3cff */
[----:B------:R-:W-:Y:S04]  /*26a0*/  STG.E.64 desc[UR10][R22.64+0x4000], R4 ;  /* 0x0040000416007986 */ /* 0x000fe8000c101b0a */
[----:B0-----:R-:W-:Y:S01]  /*26b0*/  STG.E.64 desc[UR10][R24.64+0x4000], R2 ;  /* 0x0040000218007986 */ /* 0x001fe2000c101b0a */
[----:B------:R-:W-:Y:S05]  /*26c0*/  EXIT ;  /* 0x000000000000794d */ /* 0x000fea0003800000 */
.L_x_201:
        /* <DEDUP_REMOVED lines=11> */
.L_x_241:


//--------------------- .text._ZN3cub18CUB_300001_SM_10006detail11EmptyKernelIvEEvv --------------------------
	.section	.text._ZN3cub18CUB_300001_SM_10006detail11EmptyKernelIvEEvv,"ax",@progbits
	.align	128
        .global         _ZN3cub18CUB_300001_SM_10006detail11EmptyKernelIvEEvv
        .type           _ZN3cub18CUB_300001_SM_10006detail11EmptyKernelIvEEvv,@function
        .size           _ZN3cub18CUB_300001_SM_10006detail11EmptyKernelIvEEvv,(.L_x_242 - _ZN3cub18CUB_300001_SM_10006detail11EmptyKernelIvEEvv)
        .other          _ZN3cub18CUB_300001_SM_10006detail11EmptyKernelIvEEvv,@"STO_CUDA_ENTRY STV_DEFAULT"
_ZN3cub18CUB_300001_SM_10006detail11EmptyKernelIvEEvv:
.text._ZN3cub18CUB_300001_SM_10006detail11EmptyKernelIvEEvv:
[----:B------:R-:W-:Y:S01]  /*0000*/  LDC R1, c[0x0][0x37c] ;  /* 0x0000df00ff017b82 */ /* 0x000fe20000000800 */
[----:B------:R-:W-:Y:S05]  /*0010*/  EXIT ;  /* 0x000000000000794d */ /* 0x000fea0003800000 */
.L_x_202:
        /* <DEDUP_REMOVED lines=14> */
.L_x_242:


//--------------------- .text._Z12print_arraysPxS_S_ --------------------------
	.section	.text._Z12print_arraysPxS_S_,"ax",@progbits
	.align	128
        .global         _Z12print_arraysPxS_S_
        .type           _Z12print_arraysPxS_S_,@function
        .size           _Z12print_arraysPxS_S_,(.L_x_243 - _Z12print_arraysPxS_S_)
        .other          _Z12print_arraysPxS_S_,@"STO_CUDA_ENTRY STV_DEFAULT"
_Z12print_arraysPxS_S_:
.text._Z12print_arraysPxS_S_:
[----:B------:R-:W0:Y:S01]  /*0000*/  LDC R1, c[0x0][0x37c] ;  /* 0x0000df00ff017b82 */ /* 0x000e220000000800 */
[----:B------:R-:W1:Y:S01]  /*0010*/  S2R R3, SR_TID.X ;  /* 0x0000000000037919 */ /* 0x000e620000002100 */
[----:B------:R-:W2:Y:S06]  /*0020*/  LDCU UR5, c[0x0][0x2fc] ;  /* 0x00005f80ff0577ac */ /* 0x000eac0008000800 */
[----:B------:R-:W1:Y:S01]  /*0030*/  S2UR UR6, SR_CTAID.X ;  /* 0x00000000000679c3 */ /* 0x000e620000002500 */
[----:B0-----:R-:W-:Y:S01]  /*0040*/  VIADD R1, R1, 0xfffffff0 ;  /* 0xfffffff001017836 */ /* 0x001fe20000000000 */
[----:B------:R-:W-:Y:S01]  /*0050*/  MOV R0, 0x180 ;  /* 0x0000018000007802 */ /* 0x000fe20000000f00 */
[----:B------:R-:W0:Y:S01]  /*0060*/  LDCU UR4, c[0x0][0x2f8] ;  /* 0x00005f00ff0477ac */ /* 0x000e220008000800 */
[----:B------:R-:W3:Y:S04]  /*0070*/  LDCU.64 UR8, c[0x4][0x168] ;  /* 0x01002d00ff0877ac */ /* 0x000ee80008000a00 */
[----:B------:R-:W1:Y:S01]  /*0080*/  LDC R16, c[0x0][0x360] ;  /* 0x0000d800ff107b82 */ /* 0x000e620000000800 */
[----:B------:R-:W4:Y:S01]  /*0090*/  LDCU.64 UR36, c[0x0][0x358] ;  /* 0x00006b00ff2477ac */ /* 0x000f220008000a00 */
[----:B------:R-:W1:Y:S01]  /*00a0*/  LDCU.64 UR38, c[0x0][0x390] ;  /* 0x00007200ff2677ac */ /* 0x000e620008000a00 */
[----:B------:R-:W1:Y:S01]  /*00b0*/  LDCU.64 UR40, c[0x0][0x388] ;  /* 0x00007100ff2877ac */ /* 0x000e620008000a00 */
[----:B0-----:R-:W-:Y:S01]  /*00c0*/  IADD3 R17, P0, PT, R1, UR4, RZ ;  /* 0x0000000401117c10 */ /* 0x001fe2000ff1e0ff */
[----:B---3--:R-:W-:-:S04]  /*00d0*/  IMAD.U32 R4, RZ, RZ, UR8 ;  /* 0x00000008ff047e24 */ /* 0x008fc8000f8e00ff */
[----:B--2---:R-:W-:Y:S02]  /*00e0*/  IMAD.X R18, RZ, RZ, UR5, P0 ;  /* 0x00000005ff127e24 */ /* 0x004fe400080e06ff */
[----:B------:R-:W-:Y:S02]  /*00f0*/  IMAD.U32 R5, RZ, RZ, UR9 ;  /* 0x00000009ff057e24 */ /* 0x000fe4000f8e00ff */
[----:B------:R-:W-:Y:S02]  /*0100*/  IMAD.MOV.U32 R6, RZ, RZ, R17 ;  /* 0x000000ffff067224 */ /* 0x000fe400078e0011 */
[----:B-1----:R-:W-:Y:S02]  /*0110*/  IMAD R16, R16, UR6, R3 ;  /* 0x0000000610107c24 */ /* 0x002fe4000f8e0203 */
[----:B------:R0:W1:Y:S01]  /*0120*/  LDC.64 R2, c[0x4][R0] ;  /* 0x0100000000027b82 */ /* 0x0000620000000a00 */
[----:B------:R-:W-:Y:S02]  /*0130*/  IMAD.MOV.U32 R7, RZ, RZ, R18 ;  /* 0x000000ffff077224 */ /* 0x000fe400078e0012 */
[----:B----4-:R0:W-:Y:S05]  /*0140*/  STL [R1], R16 ;  /* 0x0000001001007387 */ /* 0x0101ea0000100800 */
[----:B------:R-:W-:-:S07]  /*0150*/  LEPC R20, `(.L_x_203) ;  /* 0x000000001014794e */ /* 0x000fce0000000000 */
[----:B01----:R-:W-:Y:S05]  /*0160*/  CALL.ABS.NOINC R2 ;  /* 0x0000000002007343 */ /* 0x003fea0003c00000 */
.L_x_203:
[----:B------:R-:W0:Y:S02]  /*0170*/  LDC.64 R2, c[0x0][0x380] ;  /* 0x0000e000ff027b82 */ /* 0x000e240000000a00 */
[----:B0-----:R-:W2:Y:S02]  /*0180*/  LDG.E.64 R2, desc[UR36][R2.64] ;  /* 0x0000002402027981 */ /* 0x001ea4000c1e1b00 */
[----:B--2---:R-:W-:-:S04]  /*0190*/  ISETP.GE.U32.AND P0, PT, R2, 0x1, PT ;  /* 0x000000010200780c */ /* 0x004fc80003f06070 */
[----:B------:R-:W-:-:S13]  /*01a0*/  ISETP.GE.AND.EX P0, PT, R3, RZ, PT, P0 ;  /* 0x000000ff0300720c */ /* 0x000fda0003f06300 */
[----:B------:R-:W-:Y:S05]  /*01b0*/  @!P0 BRA `(.L_x_204) ;  /* 0x0000000000788947 */ /* 0x000fea0003800000 */
[----:B------:R-:W-:Y:S01]  /*01c0*/  BSSY.RECONVERGENT B6, `(.L_x_204) ;  /* 0x000001d000067945 */ /* 0x000fe20003800200 */
[----:B------:R-:W-:Y:S02]  /*01d0*/  IMAD.MOV.U32 R19, RZ, RZ, RZ ;  /* 0x000000ffff137224 */ /* 0x000fe400078e00ff */
[----:B------:R-:W-:-:S07]  /*01e0*/  IMAD.MOV.U32 R2, RZ, RZ, RZ ;  /* 0x000000ffff027224 */ /* 0x000fce00078e00ff */
.L_x_206:
[C---:B------:R-:W-:Y:S01]  /*01f0*/  IMAD.SHL.U32 R10, R2.reuse, 0x8, RZ ;  /* 0x00000008020a7824 */ /* 0x040fe200078e00ff */
[----:B------:R-:W-:Y:S01]  /*0200*/  SHF.L.U64.HI R0, R2, 0x3, R19 ;  /* 0x0000000302007819 */ /* 0x000fe20000010213 */
[----:B------:R-:W0:Y:S03]  /*0210*/  LDCU.64 UR4, c[0x4][0x170] ;  /* 0x01002e00ff0477ac */ /* 0x000e260008000a00 */
[C---:B------:R-:W-:Y:S02]  /*0220*/  IADD3 R8, P0, PT, R10.reuse, UR38, RZ ;  /* 0x000000260a087c10 */ /* 0x040fe4000ff1e0ff */
[----:B------:R-:W-:Y:S02]  /*0230*/  IADD3 R10, P1, PT, R10, UR40, RZ ;  /* 0x000000280a0a7c10 */ /* 0x000fe4000ff3e0ff */
[C---:B------:R-:W-:Y:S02]  /*0240*/  IADD3.X R9, PT, PT, R0.reuse, UR39, RZ, P0, !PT ;  /* 0x0000002700097c10 */ /* 0x040fe400087fe4ff */
[----:B------:R-:W-:-:S03]  /*0250*/  IADD3.X R11, PT, PT, R0, UR41, RZ, P1, !PT ;  /* 0x00000029000b7c10 */ /* 0x000fc60008ffe4ff */
[----:B------:R-:W2:Y:S04]  /*0260*/  LDG.E R3, desc[UR36][R8.64] ;  /* 0x0000002408037981 */ /* 0x000ea8000c1e1900 */
[----:B------:R-:W3:Y:S01]  /*0270*/  LDG.E R0, desc[UR36][R10.64] ;  /* 0x000000240a007981 */ /* 0x000ee2000c1e1900 */
[----:B------:R-:W-:Y:S01]  /*0280*/  MOV R12, 0x180 ;  /* 0x00000180000c7802 */ /* 0x000fe20000000f00 */
[----:B0-----:R-:W-:Y:S01]  /*0290*/  IMAD.U32 R5, RZ, RZ, UR5 ;  /* 0x00000005ff057e24 */ /* 0x001fe2000f8e00ff */
[----:B------:R-:W-:Y:S01]  /*02a0*/  MOV R4, UR4 ;  /* 0x0000000400047c02 */ /* 0x000fe20008000f00 */
[----:B------:R-:W-:Y:S02]  /*02b0*/  IMAD.MOV.U32 R6, RZ, RZ, R17 ;  /* 0x000000ffff067224 */ /* 0x000fe400078e0011 */
[----:B------:R-:W-:Y:S01]  /*02c0*/  IMAD.MOV.U32 R7, RZ, RZ, R18 ;  /* 0x000000ffff077224 */ /* 0x000fe200078e0012 */
[----:B------:R-:W0:Y:S01]  /*02d0*/  LDC.64 R12, c[0x4][R12] ;  /* 0x010000000c0c7b82 */ /* 0x000e220000000a00 */
[----:B--2---:R1:W-:Y:S04]  /*02e0*/  STL.64 [R1], R2 ;  /* 0x0000000201007387 */ /* 0x0043e80000100a00 */
[----:B0--3--:R1:W-:Y:S02]  /*02f0*/  STL [R1+0x8], R0 ;  /* 0x0000080001007387 */ /* 0x0093e40000100800 */
[----:B------:R-:W-:-:S07]  /*0300*/  LEPC R20, `(.L_x_205) ;  /* 0x000000001014794e */ /* 0x000fce0000000000 */
[----:B-1----:R-:W-:Y:S05]  /*0310*/  CALL.ABS.NOINC R12 ;  /* 0x000000000c007343 */ /* 0x002fea0003c00000 */
.L_x_205:
[----:B------:R-:W0:Y:S02]  /*0320*/  LDC.64 R4, c[0x0][0x380] ;  /* 0x0000e000ff047b82 */ /* 0x000e240000000a00 */
[----:B0-----:R-:W2:Y:S01]  /*0330*/  LDG.E.64 R4, desc[UR36][R4.64] ;  /* 0x0000002404047981 */ /* 0x001ea2000c1e1b00 */
[----:B------:R-:W-:-:S05]  /*0340*/  IADD3 R2, P0, PT, R2, 0x1, RZ ;  /* 0x0000000102027810 */ /* 0x000fca0007f1e0ff */
[----:B------:R-:W-:Y:S01]  /*0350*/  IMAD.X R19, RZ, RZ, R19, P0 ;  /* 0x000000ffff137224 */ /* 0x000fe200000e0613 */
[----:B--2---:R-:W-:-:S04]  /*0360*/  ISETP.GT.U32.AND P0, PT, R4, R2, PT ;  /* 0x000000020400720c */ /* 0x004fc80003f04070 */
[----:B------:R-:W-:-:S13]  /*0370*/  ISETP.GT.AND.EX P0, PT, R5, R19, PT, P0 ;  /* 0x000000130500720c */ /* 0x000fda0003f04300 */
[----:B------:R-:W-:Y:S05]  /*0380*/  @P0 BRA `(.L_x_206) ;  /* 0xfffffffc00980947 */ /* 0x000fea000383ffff */
[----:B------:R-:W-:Y:S05]  /*0390*/  BSYNC.RECONVERGENT B6 ;  /* 0x0000000000067941 */ /* 0x000fea0003800200 */
.L_x_204:
[----:B------:R-:W-:Y:S01]  /*03a0*/  MOV R0, 0x180 ;  /* 0x0000018000007802 */ /* 0x000fe20000000f00 */
[----:B------:R0:W-:Y:S01]  /*03b0*/  STL [R1], R16 ;  /* 0x0000001001007387 */ /* 0x0001e20000100800 */
[----:B------:R-:W1:Y:S01]  /*03c0*/  LDCU.64 UR4, c[0x4][0x178] ;  /* 0x01002f00ff0477ac */ /* 0x000e620008000a00 */
[----:B------:R-:W-:Y:S01]  /*03d0*/  IMAD.MOV.U32 R6, RZ, RZ, R17 ;  /* 0x000000ffff067224 */ /* 0x000fe200078e0011 */
[----:B------:R0:W2:Y:S01]  /*03e0*/  LDC.64 R2, c[0x4][R0] ;  /* 0x0100000000027b82 */ /* 0x0000a20000000a00 */
[----:B------:R-:W-:Y:S01]  /*03f0*/  IMAD.MOV.U32 R7, RZ, RZ, R18 ;  /* 0x000000ffff077224 */ /* 0x000fe200078e0012 */
[----:B-1----:R-:W-:Y:S01]  /*0400*/  MOV R4, UR4 ;  /* 0x0000000400047c02 */ /* 0x002fe20008000f00 */
[----:B0-----:R-:W-:-:S07]  /*0410*/  IMAD.U32 R5, RZ, RZ, UR5 ;  /* 0x00000005ff057e24 */ /* 0x001fce000f8e00ff */
[----:B------:R-:W-:-:S07]  /*0420*/  LEPC R20, `(.L_x_207) ;  /* 0x000000001014794e */ /* 0x000fce0000000000 */
[----:B--2---:R-:W-:Y:S05]  /*0430*/  CALL.ABS.NOINC R2 ;  /* 0x0000000002007343 */ /* 0x004fea0003c00000 */
.L_x_207:
[----:B------:R-:W-:Y:S05]  /*0440*/  EXIT ;  /* 0x000000000000794d */ /* 0x000fea0003800000 */
.L_x_208:
        /* <DEDUP_REMOVED lines=11> */
.L_x_243:


//--------------------- .text._Z18calculateFunction2PxS_S_S_S_S_S_S_S_S_ --------------------------
	.section	.text._Z18calculateFunction2PxS_S_S_S_S_S_S_S_S_,"ax",@progbits
	.align	128
        .global         _Z18calculateFunction2PxS_S_S_S_S_S_S_S_S_
        .type           _Z18calculateFunction2PxS_S_S_S_S_S_S_S_S_,@function
        .size           _Z18calculateFunction2PxS_S_S_S_S_S_S_S_S_,(.L_x_244 - _Z18calculateFunction2PxS_S_S_S_S_S_S_S_S_)
        .other          _Z18calculateFunction2PxS_S_S_S_S_S_S_S_S_,@"STO_CUDA_ENTRY STV_DEFAULT"
_Z18calculateFunction2PxS_S_S_S_S_S_S_S_S_:
.text._Z18calculateFunction2PxS_S_S_S_S_S_S_S_S_:
[----:B------:R-:W-:Y:S08]  /*0000*/  LDC R1, c[0x0][0x37c] ;  /* 0x0000df00ff017b82 */ /* 0x000ff00000000800 */
[----:B------:R-:W0:Y:S01]  /*0010*/  LDC.64 R2, c[0x0][0x3b0] ;  /* 0x0000ec00ff027b82 */ /* 0x000e220000000a00 */
[----:B------:R-:W0:Y:S02]  /*0020*/  LDCU.64 UR6, c[0x0][0x358] ;  /* 0x00006b00ff0677ac */ /* 0x000e240008000a00 */
[----:B0-----:R-:W2:Y:S05]  /*0030*/  LDG.E.64 R2, desc[UR6][R2.64] ;  /* 0x0000000602027981 */ /* 0x001eaa000c1e1b00 */
[----:B------:R-:W0:Y:S01]  /*0040*/  S2UR UR4, SR_CTAID.X ;  /* 0x00000000000479c3 */ /* 0x000e220000002500 */
[----:B------:R-:W0:Y:S07]  /*0050*/  S2R R33, SR_TID.X ;  /* 0x0000000000217919 */ /* 0x000e2e0000002100 */
[----:B------:R-:W0:Y:S01]  /*0060*/  LDC R0, c[0x0][0x360] ;  /* 0x0000d800ff007b82 */ /* 0x000e220000000800 */
[----:B------:R-:W1:Y:S01]  /*0070*/  LDCU UR5, c[0x0][0x370] ;  /* 0x00006e00ff0577ac */ /* 0x000e620008000800 */
[----:B0-----:R-:W-:-:S02]  /*0080*/  IMAD R33, R0, UR4, R33 ;  /* 0x0000000400217c24 */ /* 0x001fc4000f8e0221 */
[----:B-1----:R-:W-:Y:S02]  /*0090*/  IMAD R0, R0, UR5, RZ ;  /* 0x0000000500007c24 */ /* 0x002fe4000f8e02ff */
[----:B------:R-:W-:Y:S01]  /*00a0*/  VIADD R5, R33, 0x1 ;  /* 0x0000000121057836 */ /* 0x000fe20000000000 */
[----:B------:R-:W-:-:S04]  /*00b0*/  SHF.R.S32.HI R7, RZ, 0x1f, R33 ;  /* 0x0000001fff077819 */ /* 0x000fc80000011421 */
[----:B------:R-:W-:-:S13]  /*00c0*/  ISETP.NE.AND P2, PT, R5, R0, PT ;  /* 0x000000000500720c */ /* 0x000fda0003f45270 */
[----:B------:R-:W0:Y:S01]  /*00d0*/  @!P2 LDC.64 R4, c[0x0][0x3a0] ;  /* 0x0000e800ff04ab82 */ /* 0x000e220000000a00 */
[-C--:B--2---:R-:W-:Y:S02]  /*00e0*/  IMAD R0, R3, R33.reuse, RZ ;  /* 0x0000002103007224 */ /* 0x084fe400078e02ff */
[----:B------:R-:W-:-:S04]  /*00f0*/  IMAD.WIDE.U32 R32, R2, R33, RZ ;  /* 0x0000002102207225 */ /* 0x000fc800078e00ff */
[C---:B------:R-:W-:Y:S01]  /*0100*/  IMAD R7, R2.reuse, R7, R0 ;  /* 0x0000000702077224 */ /* 0x040fe200078e0200 */
[----:B------:R-:W-:-:S03]  /*0110*/  IADD3 R16, P0, PT, R2, R32, RZ ;  /* 0x0000002002107210 */ /* 0x000fc60007f1e0ff */
[----:B------:R-:W-:Y:S01]  /*0120*/  IMAD.IADD R37, R33, 0x1, R7 ;  /* 0x0000000121257824 */ /* 0x000fe200078e0207 */
[----:B------:R-:W-:-:S04]  /*0130*/  IADD3 R16, P1, PT, R16, -0x1, RZ ;  /* 0xffffffff10107810 */ /* 0x000fc80007f3e0ff */
[----:B------:R-:W-:-:S04]  /*0140*/  IADD3.X R17, P0, PT, R3, R37, RZ, P0, !PT ;  /* 0x0000002503117210 */ /* 0x000fc8000071e4ff */
[----:B------:R-:W-:-:S06]  /*0150*/  IADD3.X R17, P1, PT, R17, -0x1, RZ, P1, !PT ;  /* 0xffffffff11117810 */ /* 0x000fcc0000f3e4ff */
[----:B0-----:R-:W2:Y:S01]  /*0160*/  @!P2 LDG.E.64 R16, desc[UR6][R4.64] ;  /* 0x000000060410a981 */ /* 0x001ea2000c1e1b00 */
[----:B------:R-:W-:Y:S02]  /*0170*/  SHF.R.S32.HI R7, RZ, 0x1f, R3 ;  /* 0x0000001fff077819 */ /* 0x000fe40000011403 */
[----:B------:R-:W-:Y:S02]  /*0180*/  SHF.R.S32.HI R36, RZ, 0x1f, R37 ;  /* 0x0000001fff247819 */ /* 0x000fe40000011425 */
[----:B------:R-:W-:Y:S02]  /*0190*/  SHF.R.S32.HI R2, RZ, 0x1f, R3 ;  /* 0x0000001fff027819 */ /* 0x000fe40000011403 */
[----:B------:R-:W-:Y:S02]  /*01a0*/  SHF.R.S32.HI R35, RZ, 0x1f, R37 ;  /* 0x0000001fff237819 */ /* 0x000fe40000011425 */
[----:B------:R-:W-:-:S04]  /*01b0*/  IADD3.X R34, P0, P1, R7, -0x1, R36, P1, P0 ;  /* 0xffffffff07227810 */ /* 0x000fc80000900424 */
[----:B------:R-:W-:Y:S02]  /*01c0*/  IADD3.X R33, PT, PT, R2, -0x1, R35, P0, P1 ;  /* 0xffffffff02217810 */ /* 0x000fe400007e2423 */
[--C-:B--2---:R-:W-:Y:S02]  /*01d0*/  @!P2 SHF.R.S32.HI R34, RZ, 0x1f, R17.reuse ;  /* 0x0000001fff22a819 */ /* 0x104fe40000011411 */
[----:B------:R-:W-:Y:S02]  /*01e0*/  @!P2 SHF.R.S32.HI R33, RZ, 0x1f, R17 ;  /* 0x0000001fff21a819 */ /* 0x000fe40000011411 */
[----:B------:R-:W-:Y:S02]  /*01f0*/  ISETP.NE.U32.AND P0, PT, R34, R36, PT ;  /* 0x000000242200720c */ /* 0x000fe40003f05070 */
[----:B------:R-:W-:Y:S02]  /*0200*/  ISETP.GE.U32.AND P1, PT, R16, R32, PT ;  /* 0x000000201000720c */ /* 0x000fe40003f26070 */
[----:B------:R-:W-:-:S02]  /*0210*/  ISETP.NE.AND.EX P0, PT, R33, R35, PT, P0 ;  /* 0x000000232100720c */ /* 0x000fc40003f05300 */
[----:B------:R-:W-:Y:S02]  /*0220*/  ISETP.GE.U32.AND P2, PT, R34, R36, PT ;  /* 0x000000242200720c */ /* 0x000fe40003f46070 */
[----:B------:R-:W-:Y:S02]  /*0230*/  ISETP.GE.U32.AND.EX P1, PT, R17, R37, PT, P1 ;  /* 0x000000251100720c */ /* 0x000fe40003f26110 */
[----:B------:R-:W-:Y:S02]  /*0240*/  ISETP.GE.AND.EX P2, PT, R33, R35, PT, P2 ;  /* 0x000000232100720c */ /* 0x000fe40003f46320 */
[----:B------:R-:W-:-:S05]  /*0250*/  SEL R0, RZ, 0xffffffff, P1 ;  /* 0xffffffffff007807 */ /* 0x000fca0000800000 */
[----:B------:R-:W-:-:S04]  /*0260*/  @P0 SEL R0, RZ, 0xffffffff, P2 ;  /* 0xffffffffff000807 */ /* 0x000fc80001000000 */
[----:B------:R-:W-:-:S04]  /*0270*/  LOP3.LUT R0, R0, 0x1, RZ, 0xc0, !PT ;  /* 0x0000000100007812 */ /* 0x000fc800078ec0ff */
[----:B------:R-:W-:-:S13]  /*0280*/  ISETP.NE.U32.AND P0, PT, R0, 0x1, PT ;  /* 0x000000010000780c */ /* 0x000fda0003f05070 */
[----:B------:R-:W-:Y:S05]  /*0290*/  @!P0 EXIT ;  /* 0x000000000000894d */ /* 0x000fea0003800000 */
.L_x_226:
[----:B0-----:R-:W0:Y:S08]  /*02a0*/  LDC.64 R18, c[0x0][0x388] ;  /* 0x0000e200ff127b82 */ /* 0x001e300000000a00 */
[----:B------:R-:W1:Y:S01]  /*02b0*/  LDC.64 R20, c[0x0][0x390] ;  /* 0x0000e400ff147b82 */ /* 0x000e620000000a00 */
[----:B0-----:R-:W5:Y:S04]  /*02c0*/  LDG.E.64 R18, desc[UR6][R18.64] ;  /* 0x0000000612127981 */ /* 0x001f68000c1e1b00 */
[----:B-1----:R-:W5:Y:S01]  /*02d0*/  LDG.E.64 R20, desc[UR6][R20.64] ;  /* 0x0000000614147981 */ /* 0x002f62000c1e1b00 */
[----:B------:R-:W-:Y:S01]  /*02e0*/  ISETP.NE.U32.AND P0, PT, R36, RZ, PT ;  /* 0x000000ff2400720c */ /* 0x000fe20003f05070 */
[----:B------:R-:W-:Y:S01]  /*02f0*/  BSSY.RECONVERGENT B0, `(.L_x_209) ;  /* 0x0000184000007945 */ /* 0x000fe20003800200 */
[----:B------:R-:W-:-:S02]  /*0300*/  ISETP.NE.U32.AND P1, PT, R32, RZ, PT ;  /* 0x000000ff2000720c */ /* 0x000fc40003f25070 */
[----:B------:R-:W-:Y:S02]  /*0310*/  CS2R R2, SRZ ;  /* 0x0000000000027805 */ /* 0x000fe4000001ff00 */
[----:B------:R-:W-:Y:S01]  /*0320*/  ISETP.NE.AND.EX P0, PT, R35, RZ, PT, P0 ;  /* 0x000000ff2300720c */ /* 0x000fe20003f05300 */
[----:B------:R-:W-:Y:S01]  /*0330*/  IMAD.MOV.U32 R26, RZ, RZ, 0x1 ;  /* 0x00000001ff1a7424 */ /* 0x000fe200078e00ff */
[----:B------:R-:W-:-:S04]  /*0340*/  ISETP.NE.AND.EX P1, PT, R37, RZ, PT, P1 ;  /* 0x000000ff2500720c */ /* 0x000fc80003f25310 */
[----:B------:R-:W-:-:S07]  /*0350*/  SEL R0, RZ, 0xffffffff, P1 ;  /* 0xffffffffff007807 */ /* 0x000fce0000800000 */
[----:B------:R-:W-:-:S04]  /*0360*/  @P0 SHF.R.U32.HI R0, RZ, 0x1f, R35 ;  /* 0x0000001fff000819 */ /* 0x000fc80000011623 */
[----:B------:R-:W-:-:S04]  /*0370*/  LOP3.LUT R0, R0, 0x1, RZ, 0xc0, !PT ;  /* 0x0000000100007812 */ /* 0x000fc800078ec0ff */
[----:B------:R-:W-:Y:S01]  /*0380*/  ISETP.NE.U32.AND P0, PT, R0, 0x1, PT ;  /* 0x000000010000780c */ /* 0x000fe20003f05070 */
[----:B------:R-:W-:-:S12]  /*0390*/  IMAD.MOV.U32 R0, RZ, RZ, RZ ;  /* 0x000000ffff007224 */ /* 0x000fd800078e00ff */
[----:B------:R-:W-:Y:S05]  /*03a0*/  @!P0 BRA `(.L_x_210) ;  /* 0x0000001400e08947 */ /* 0x000fea0003800000 */
[----:B------:R-:W0:Y:S02]  /*03b0*/  LDC.64 R22, c[0x0][0x380] ;  /* 0x0000e000ff167b82 */ /* 0x000e240000000a00 */
[----:B0-----:R-:W2:Y:S01]  /*03c0*/  LDG.E.64 R22, desc[UR6][R22.64] ;  /* 0x0000000616167981 */ /* 0x001ea2000c1e1b00 */
[----:B-----5:R-:W-:Y:S01]  /*03d0*/  SHF.R.S32.HI R31, RZ, 0x1f, R21 ;  /* 0x0000001fff1f7819 */ /* 0x020fe20000011415 */
[----:B------:R-:W-:Y:S01]  /*03e0*/  IMAD.MOV.U32 R0, RZ, RZ, RZ ;  /* 0x000000ffff007224 */ /* 0x000fe200078e00ff */
[----:B------:R-:W-:Y:S01]  /*03f0*/  CS2R R2, SRZ ;  /* 0x0000000000027805 */ /* 0x000fe2000001ff00 */
[----:B------:R-:W-:Y:S02]  /*0400*/  IMAD.MOV.U32 R26, RZ, RZ, 0x1 ;  /* 0x00000001ff1a7424 */ /* 0x000fe400078e00ff */
[----:B------:R-:W-:Y:S02]  /*0410*/  IMAD.MOV.U32 R30, RZ, RZ, R32 ;  /* 0x000000ffff1e7224 */ /* 0x000fe400078e0020 */
[----:B------:R-:W-:-:S02]  /*0420*/  IMAD.MOV.U32 R15, RZ, RZ, R37 ;  /* 0x000000ffff0f7224 */ /* 0x000fc400078e0025 */
[----:B------:R-:W-:Y:S02]  /*0430*/  IMAD.MOV.U32 R14, RZ, RZ, R36 ;  /* 0x000000ffff0e7224 */ /* 0x000fe400078e0024 */
[----:B------:R-:W-:Y:S01]  /*0440*/  IMAD.MOV.U32 R13, RZ, RZ, R35 ;  /* 0x000000ffff0d7224 */ /* 0x000fe200078e0023 */
[--C-:B--2---:R-:W-:Y:S02]  /*0450*/  SHF.R.S32.HI R12, RZ, 0x1f, R23.reuse ;  /* 0x0000001fff0c7819 */ /* 0x104fe40000011417 */
[----:B------:R-:W-:-:S07]  /*0460*/  SHF.R.S32.HI R11, RZ, 0x1f, R23 ;  /* 0x0000001fff0b7819 */ /* 0x000fce0000011417 */
.L_x_217:
[----:B------:R-:W-:Y:S01]  /*0470*/  LOP3.LUT R4, R30, 0x1, RZ, 0xc0, !PT ;  /* 0x000000011e047812 */ /* 0x000fe200078ec0ff */
[----:B------:R-:W-:Y:S03]  /*0480*/  BSSY.RECONVERGENT B1, `(.L_x_211) ;  /* 0x00000bc000017945 */ /* 0x000fe60003800200 */
[----:B------:R-:W-:-:S04]  /*0490*/  ISETP.NE.U32.AND P0, PT, R4, 0x1, PT ;  /* 0x000000010400780c */ /* 0x000fc80003f05070 */
[----:B------:R-:W-:-:S13]  /*04a0*/  ISETP.NE.U32.AND.EX P0, PT, RZ, RZ, PT, P0 ;  /* 0x000000ffff00720c */ /* 0x000fda0003f05100 */
[----:B------:R-:W-:Y:S05]  /*04b0*/  @P0 BRA `(.L_x_212) ;  /* 0x0000000800e00947 */ /* 0x000fea0003800000 */
[----:B------:R-:W-:Y:S01]  /*04c0*/  IADD3 RZ, P0, PT, RZ, -R20, RZ ;  /* 0x80000014ffff7210 */ /* 0x000fe20007f1e0ff */
[----:B------:R-:W-:Y:S01]  /*04d0*/  IMAD.MOV R39, RZ, RZ, -R20 ;  /* 0x000000ffff277224 */ /* 0x000fe200078e0a14 */
[----:B------:R-:W-:Y:S01]  /*04e0*/  LOP3.LUT R4, RZ, R21, RZ, 0x33, !PT ;  /* 0x00000015ff047212 */ /* 0x000fe200078e33ff */
[----:B------:R-:W-:Y:S01]  /*04f0*/  UMOV UR4, 0x4321 ;  /* 0x0000432100047882 */ /* 0x000fe20000000000 */
[----:B------:R-:W-:Y:S01]  /*0500*/  LOP3.LUT R6, RZ, R31, RZ, 0x33, !PT ;  /* 0x0000001fff067212 */ /* 0x000fe200078e33ff */
[----:B------:R-:W-:Y:S01]  /*0510*/  IMAD.MOV.U32 R24, RZ, RZ, RZ ;  /* 0x000000ffff187224 */ /* 0x000fe200078e00ff */
[----:B------:R-:W-:Y:S01]  /*0520*/  IADD3.X R5, P0, PT, RZ, R4, RZ, P0, !PT ;  /* 0x00000004ff057210 */ /* 0x000fe2000071e4ff */
[----:B------:R-:W-:Y:S01]  /*0530*/  IMAD.WIDE.U32 R28, R23, R26, RZ ;  /* 0x0000001a171c7225 */ /* 0x000fe200078e00ff */
[----:B------:R-:W-:Y:S01]  /*0540*/  SHF.R.S32.HI R31, RZ, 0x1f, R21 ;  /* 0x0000001fff1f7819 */ /* 0x000fe20000011415 */
[----:B------:R-:W-:Y:S01]  /*0550*/  BSSY.RECONVERGENT B2, `(.L_x_213) ;  /* 0x0000092000027945 */ /* 0x000fe20003800200 */
[----:B------:R-:W-:Y:S01]  /*0560*/  IADD3.X R4, P0, PT, RZ, R6, RZ, P0, !PT ;  /* 0x00000006ff047210 */ /* 0x000fe2000071e4ff */
[----:B------:R-:W-:-:S03]  /*0570*/  IMAD.WIDE.U32 R28, P4, R22, R3, R28 ;  /* 0x00000003161c7225 */ /* 0x000fc6000788001c */
[----:B------:R-:W-:Y:S01]  /*0580*/  LOP3.LUT R4, R31, R4, RZ, 0xc0, !PT ;  /* 0x000000041f047212 */ /* 0x000fe200078ec0ff */
[----:B------:R-:W-:Y:S01]  /*0590*/  IMAD.X R6, RZ, RZ, R6, P0 ;  /* 0x000000ffff067224 */ /* 0x000fe200000e0606 */
[----:B------:R-:W-:-:S04]  /*05a0*/  ISETP.GE.AND P0, PT, R21, RZ, PT ;  /* 0x000000ff1500720c */ /* 0x000fc80003f06270 */
[----:B------:R-:W-:Y:S02]  /*05b0*/  LOP3.LUT R6, R31, R6, RZ, 0xc0, !PT ;  /* 0x000000061f067212 */ /* 0x000fe400078ec0ff */
[----:B------:R-:W-:Y:S02]  /*05c0*/  SEL R5, R5, R21, !P0 ;  /* 0x0000001505057207 */ /* 0x000fe40004000000 */
[----:B------:R-:W-:Y:S02]  /*05d0*/  LOP3.LUT P3, RZ, R6, R4, RZ, 0xfc, !PT ;  /* 0x0000000406ff7212 */ /* 0x000fe4000786fcff */
[----:B------:R-:W-:Y:S02]  /*05e0*/  SEL R39, R39, R20, !P0 ;  /* 0x0000001427277207 */ /* 0x000fe40004000000 */
[----:B------:R-:W-:Y:S02]  /*05f0*/  SEL R6, R5, R6, !P3 ;  /* 0x0000000605067207 */ /* 0x000fe40005800000 */
[----:B------:R-:W-:Y:S01]  /*0600*/  SEL R7, R39, R4, !P3 ;  /* 0x0000000427077207 */ /* 0x000fe20005800000 */
[----:B------:R-:W-:Y:S01]  /*0610*/  IMAD.U32 R4, RZ, RZ, UR4 ;  /* 0x00000004ff047e24 */ /* 0x000fe2000f8e00ff */
[----:B------:R-:W-:-:S02]  /*0620*/  ISETP.NE.AND P2, PT, R6, RZ, PT ;  /* 0x000000ff0600720c */ /* 0x000fc40003f45270 */
[----:B------:R-:W-:Y:S01]  /*0630*/  SEL R38, R5, RZ, P3 ;  /* 0x000000ff05267207 */ /* 0x000fe20001800000 */
[----:B------:R-:W-:Y:S01]  /*0640*/  IMAD.MOV.U32 R5, RZ, RZ, 0x4b800000 ;  /* 0x4b800000ff057424 */ /* 0x000fe200078e00ff */
[----:B------:R-:W-:Y:S02]  /*0650*/  SEL R25, R7, R6, !P2 ;  /* 0x0000000607197207 */ /* 0x000fe40005000000 */
[----:B------:R-:W-:Y:S02]  /*0660*/  SEL R7, R38, R7, !P2 ;  /* 0x0000000726077207 */ /* 0x000fe40005000000 */
[----:B------:R-:W0:Y:S01]  /*0670*/  FLO.U32 R10, R25 ;  /* 0x00000019000a7300 */ /* 0x000e2200000e0000 */
[----:B------:R-:W-:-:S04]  /*0680*/  SEL R39, R39, RZ, P3 ;  /* 0x000000ff27277207 */ /* 0x000fc80001800000 */
[C---:B------:R-:W-:Y:S02]  /*0690*/  SEL R38, R39.reuse, R38, !P2 ;  /* 0x0000002627267207 */ /* 0x040fe40005000000 */
[----:B------:R-:W-:Y:S02]  /*06a0*/  SEL R45, R39, RZ, P2 ;  /* 0x000000ff272d7207 */ /* 0x000fe40001000000 */
[----:B0-----:R-:W-:-:S04]  /*06b0*/  IADD3 R10, PT, PT, -R10, 0x1f, RZ ;  /* 0x0000001f0a0a7810 */ /* 0x001fc80007ffe1ff */
[-C--:B------:R-:W-:Y:S02]  /*06c0*/  SHF.L.W.U32.HI R9, R7, R10.reuse, R25 ;  /* 0x0000000a07097219 */ /* 0x080fe40000010e19 */
[----:B------:R-:W-:Y:S02]  /*06d0*/  SHF.L.W.U32.HI R25, R38, R10, R7 ;  /* 0x0000000a26197219 */ /* 0x000fe40000010e07 */
[----:B------:R-:W-:Y:S01]  /*06e0*/  PRMT R4, R9, R4, 0x3f ;  /* 0x0000003f09047416 */ /* 0x000fe20000000004 */
[----:B------:R-:W-:-:S03]  /*06f0*/  IMAD.MOV R43, RZ, RZ, -R9 ;  /* 0x000000ffff2b7224 */ /* 0x000fc600078e0a09 */
[C---:B------:R-:W-:Y:S02]  /*0700*/  FSETP.GEU.AND P1, PT, |R4|.reuse, 1.175494350822287508e-38, PT ;  /* 0x008000000400780b */ /* 0x040fe40003f2e200 */
[----:B------:R-:W-:Y:S02]  /*0710*/  FSETP.GT.AND P0, PT, |R4|, 8.50705917302346158658e+37, PT ;  /* 0x7e8000000400780b */ /* 0x000fe40003f04200 */
[----:B------:R-:W-:-:S04]  /*0720*/  FSEL R5, R5, 1, !P1 ;  /* 0x3f80000005057808 */ /* 0x000fc80004800000 */
[----:B------:R-:W-:-:S05]  /*0730*/  FSEL R5, R5, 0.25, !P0 ;  /* 0x3e80000005057808 */ /* 0x000fca0004000000 */
[----:B------:R-:W-:Y:S01]  /*0740*/  FMUL R8, R4, R5 ;  /* 0x0000000504087220 */ /* 0x000fe20000400000 */
[----:B------:R-:W-:-:S05]  /*0750*/  IMAD.MOV.U32 R4, RZ, RZ, 0x0 ;  /* 0x00000000ff047424 */ /* 0x000fca00078e00ff */
[----:B------:R-:W0:Y:S02]  /*0760*/  MUFU.RCP R8, R8 ;  /* 0x0000000800087308 */ /* 0x000e240000001000 */
[----:B0-----:R-:W-:Y:S01]  /*0770*/  FMUL R27, R5, R8 ;  /* 0x00000008051b7220 */ /* 0x001fe20000400000 */
[----:B------:R-:W-:-:S04]  /*0780*/  IMAD.MOV.U32 R5, RZ, RZ, -0x80000000 ;  /* 0x80000000ff057424 */ /* 0x000fc800078e00ff */
[----:B------:R-:W-:-:S05]  /*0790*/  LEA R27, R27, 0xfffffe00, 0x9 ;  /* 0xfffffe001b1b7811 */ /* 0x000fca00078e48ff */
[----:B------:R-:W-:-:S04]  /*07a0*/  IMAD.HI.U32 R6, P0, R27, R25, R24 ;  /* 0x000000191b067227 */ /* 0x000fc80007800018 */
[----:B------:R-:W-:Y:S02]  /*07b0*/  IMAD.X R7, RZ, RZ, RZ, P0 ;  /* 0x000000ffff077224 */ /* 0x000fe400000e06ff */
[----:B------:R-:W-:-:S03]  /*07c0*/  IMAD.WIDE.U32 R6, R9, R27, R6 ;  /* 0x0000001b09067225 */ /* 0x000fc600078e0006 */
[----:B------:R-:W-:-:S05]  /*07d0*/  IADD3 R41, P1, PT, RZ, -R6, RZ ;  /* 0x80000006ff297210 */ /* 0x000fca0007f3e0ff */
[----:B------:R-:W-:-:S04]  /*07e0*/  IMAD.HI.U32 R4, P0, R27, R41, R4 ;  /* 0x000000291b047227 */ /* 0x000fc80007800004 */
[----:B------:R-:W-:Y:S01]  /*07f0*/  IMAD.X R43, R43, 0x1, ~R7, P1 ;  /* 0x000000012b2b7824 */ /* 0x000fe200008e0e07 */
[----:B------:R-:W-:Y:S02]  /*0800*/  SEL R5, RZ, 0x1, !P0 ;  /* 0x00000001ff057807 */ /* 0x000fe40004000000 */
[----:B------:R-:W-:Y:S02]  /*0810*/  ISETP.GT.U32.AND P0, PT, R41, -0x1, PT ;  /* 0xffffffff2900780c */ /* 0x000fe40003f04070 */
[----:B------:R-:W-:Y:S01]  /*0820*/  SHF.R.U32.HI R6, RZ, 0x1f, R43 ;  /* 0x0000001fff067819 */ /* 0x000fe2000001162b */
[----:B------:R-:W-:Y:S01]  /*0830*/  IMAD.WIDE.U32 R4, R27, R43, R4 ;  /* 0x0000002b1b047225 */ /* 0x000fe200078e0004 */
[----:B------:R-:W-:Y:S02]  /*0840*/  ISETP.GT.AND.EX P0, PT, R43, -0x1, PT, P0 ;  /* 0xffffffff2b00780c */ /* 0x000fe40003f04300 */
[----:B------:R-:W-:Y:S02]  /*0850*/  LOP3.LUT R6, R6, 0x1, RZ, 0x3c, !PT ;  /* 0x0000000106067812 */ /* 0x000fe400078e3cff */
[----:B------:R-:W-:-:S02]  /*0860*/  IADD3 RZ, P1, PT, R4, R41, RZ ;  /* 0x0000002904ff7210 */ /* 0x000fc40007f3e0ff */
[----:B------:R-:W-:Y:S02]  /*0870*/  SEL R8, R27, RZ, P0 ;  /* 0x000000ff1b087207 */ /* 0x000fe40000000000 */
[----:B------:R-:W-:Y:S01]  /*0880*/  IADD3.X R7, P1, PT, R5, R43, RZ, P1, !PT ;  /* 0x0000002b05077210 */ /* 0x000fe20000f3e4ff */
[----:B------:R-:W-:-:S03]  /*0890*/  IMAD.WIDE.U32 R4, R22, R26, RZ ;  /* 0x0000001a16047225 */ /* 0x000fc600078e00ff */
[----:B------:R-:W-:Y:S01]  /*08a0*/  IADD3 R8, P0, PT, R8, R7, RZ ;  /* 0x0000000708087210 */ /* 0x000fe20007f1e0ff */
[----:B------:R-:W-:Y:S01]  /*08b0*/  IMAD.X R7, RZ, RZ, RZ, P4 ;  /* 0x000000ffff077224 */ /* 0x000fe200020e06ff */
[----:B------:R-:W-:Y:S02]  /*08c0*/  SEL R27, RZ, 0x1, !P1 ;  /* 0x00000001ff1b7807 */ /* 0x000fe40004800000 */
[----:B------:R-:W-:-:S03]  /*08d0*/  IADD3 R5, P1, PT, R5, R28, RZ ;  /* 0x0000001c05057210 */ /* 0x000fc60007f3e0ff */
[----:B------:R-:W-:Y:S02]  /*08e0*/  IMAD.X R27, R6, 0x1, R27, P0 ;  /* 0x00000001061b7824 */ /* 0x000fe400000e061b */
[----:B------:R-:W-:-:S03]  /*08f0*/  IMAD.MOV.U32 R6, RZ, RZ, R29 ;  /* 0x000000ffff067224 */ /* 0x000fc600078e001d */
[----:B------:R-:W-:Y:S01]  /*0900*/  ISETP.NE.AND P0, PT, R27, 0x2, PT ;  /* 0x000000021b00780c */ /* 0x000fe20003f05270 */
[----:B------:R-:W-:-:S03]  /*0910*/  IMAD.WIDE.U32.X R6, R23, R3, R6, P1 ;  /* 0x0000000317067225 */ /* 0x000fc600008e0406 */
[----:B------:R-:W-:Y:S01]  /*0920*/  SEL R8, R8, 0xffffffff, P0 ;  /* 0xffffffff08087807 */ /* 0x000fe20000000000 */
[----:B------:R-:W-:Y:S01]  /*0930*/  IMAD R27, R23, R0, RZ ;  /* 0x00000000171b7224 */ /* 0x000fe200078e02ff */
[----:B------:R-:W-:Y:S01]  /*0940*/  IADD3 RZ, P0, PT, RZ, -R4, RZ ;  /* 0x80000004ffff7210 */ /* 0x000fe20007f1e0ff */
[----:B------:R-:W-:-:S04]  /*0950*/  IMAD.WIDE.U32 R6, R22, R0, R6 ;  /* 0x0000000016067225 */ /* 0x000fc800078e0006 */
[----:B------:R-:W-:Y:S02]  /*0960*/  IMAD R0, R11, R26, RZ ;  /* 0x0000001a0b007224 */ /* 0x000fe400078e02ff */
[----:B------:R-:W-:Y:S02]  /*0970*/  IMAD R27, R22, R2, R27 ;  /* 0x00000002161b7224 */ /* 0x000fe400078e021b */
[----:B------:R-:W-:-:S04]  /*0980*/  IMAD.HI.U32 R2, R8, R25, RZ ;  /* 0x0000001908027227 */ /* 0x000fc800078e00ff */
[----:B------:R-:W-:Y:S01]  /*0990*/  IMAD R29, R12, R3, R0 ;  /* 0x000000030c1d7224 */ /* 0x000fe200078e0200 */
[----:B------:R-:W-:Y:S01]  /*09a0*/  LOP3.LUT R0, RZ, R5, RZ, 0x33, !PT ;  /* 0x00000005ff007212 */ /* 0x000fe200078e33ff */
[----:B------:R-:W-:Y:S02]  /*09b0*/  IMAD.MOV.U32 R3, RZ, RZ, RZ ;  /* 0x000000ffff037224 */ /* 0x000fe400078e00ff */
[----:B------:R-:W-:Y:S01]  /*09c0*/  IMAD.IADD R7, R7, 0x1, R27 ;  /* 0x0000000107077824 */ /* 0x000fe200078e021b */
[----:B------:R-:W-:Y:S01]  /*09d0*/  IADD3.X R0, P0, PT, RZ, R0, RZ, P0, !PT ;  /* 0x00000000ff007210 */ /* 0x000fe2000071e4ff */
[----:B------:R-:W-:-:S04]  /*09e0*/  IMAD.WIDE.U32 R2, R9, R8, R2 ;  /* 0x0000000809027225 */ /* 0x000fc800078e0002 */
[----:B------:R-:W-:Y:S01]  /*09f0*/  IMAD.WIDE.U32 R26, R12, R26, R6 ;  /* 0x0000001a0c1a7225 */ /* 0x000fe200078e0006 */
[----:B------:R-:W-:Y:S02]  /*0a00*/  IADD3 RZ, P1, PT, R25, R2, RZ ;  /* 0x0000000219ff7210 */ /* 0x000fe40007f3e0ff */
[----:B------:R-:W-:Y:S01]  /*0a10*/  SEL R6, RZ, 0x20, P2 ;  /* 0x00000020ff067807 */ /* 0x000fe20001000000 */
[----:B------:R-:W-:Y:S01]  /*0a20*/  IMAD.IADD R7, R27, 0x1, R29 ;  /* 0x000000011b077824 */ /* 0x000fe200078e021d */
[----:B------:R-:W-:Y:S01]  /*0a30*/  IADD3.X RZ, P1, PT, R9, R3, RZ, P1, !PT ;  /* 0x0000000309ff7210 */ /* 0x000fe20000f3e4ff */
[----:B------:R-:W-:Y:S01]  /*0a40*/  IMAD.MOV R29, RZ, RZ, -R4 ;  /* 0x000000ffff1d7224 */ /* 0x000fe200078e0a04 */
[----:B------:R-:W-:Y:S02]  /*0a50*/  SEL R3, RZ, 0x40, P3 ;  /* 0x00000040ff037807 */ /* 0x000fe40001800000 */
[----:B------:R-:W-:Y:S02]  /*0a60*/  ISETP.GE.AND P4, PT, R7, RZ, PT ;  /* 0x000000ff0700720c */ /* 0x000fe40003f86270 */
[----:B------:R-:W-:-:S02]  /*0a70*/  LOP3.LUT R2, RZ, R26, RZ, 0x33, !PT ;  /* 0x0000001aff027212 */ /* 0x000fc400078e33ff */
[----:B------:R-:W-:Y:S02]  /*0a80*/  IADD3 R6, PT, PT, R10, R6, R3 ;  /* 0x000000060a067210 */ /* 0x000fe40007ffe003 */
[----:B------:R-:W-:Y:S01]  /*0a90*/  SEL R41, R0, R5, !P4 ;  /* 0x0000000500297207 */ /* 0x000fe20006000000 */
[----:B------:R-:W-:Y:S01]  /*0aa0*/  IMAD.MOV.U32 R5, RZ, RZ, RZ ;  /* 0x000000ffff057224 */ /* 0x000fe200078e00ff */
[----:B------:R-:W-:Y:S02]  /*0ab0*/  IADD3.X R3, P0, PT, RZ, R2, RZ, P0, !PT ;  /* 0x00000002ff037210 */ /* 0x000fe4000071e4ff */
[----:B------:R-:W-:Y:S02]  /*0ac0*/  LOP3.LUT R0, RZ, R7, RZ, 0x33, !PT ;  /* 0x00000007ff007212 */ /* 0x000fe400078e33ff */
[----:B------:R-:W-:Y:S02]  /*0ad0*/  SEL R29, R29, R4, !P4 ;  /* 0x000000041d1d7207 */ /* 0x000fe40006000000 */
[----:B------:R-:W-:Y:S01]  /*0ae0*/  VIMNMX.U32 R4, PT, PT, R8, -0x2, PT ;  /* 0xfffffffe08047848 */ /* 0x000fe20003fe0000 */
[----:B------:R-:W-:Y:S01]  /*0af0*/  IMAD.X R0, RZ, RZ, R0, P0 ;  /* 0x000000ffff007224 */ /* 0x000fe200000e0600 */
[----:B------:R-:W-:-:S02]  /*0b00*/  LOP3.LUT R2, R10, 0x1f, RZ, 0xc0, !PT ;  /* 0x0000001f0a027812 */ /* 0x000fc400078ec0ff */
[----:B------:R-:W-:Y:S01]  /*0b10*/  SEL R39, R3, R26, !P4 ;  /* 0x0000001a03277207 */ /* 0x000fe20006000000 */
[----:B------:R-:W-:Y:S01]  /*0b20*/  @!P1 VIADD R8, R4, 0x1 ;  /* 0x0000000104089836 */ /* 0x000fe20000000000 */
[----:B------:R-:W-:Y:S02]  /*0b30*/  SEL R43, R0, R7, !P4 ;  /* 0x00000007002b7207 */ /* 0x000fe40006000000 */
[-C--:B------:R-:W-:Y:S02]  /*0b40*/  SHF.L.U32 R3, R45, R2.reuse, RZ ;  /* 0x000000022d037219 */ /* 0x080fe400000006ff */
[C---:B------:R-:W-:Y:S02]  /*0b50*/  SHF.L.U32 R2, R29.reuse, R2, RZ ;  /* 0x000000021d027219 */ /* 0x040fe400000006ff */
[-C--:B------:R-:W-:Y:S02]  /*0b60*/  SHF.L.W.U32.HI R0, R29, R10.reuse, R41 ;  /* 0x0000000a1d007219 */ /* 0x080fe40000010e29 */
[----:B------:R-:W-:-:S02]  /*0b70*/  SHF.L.W.U32.HI R4, R45, R10, R38 ;  /* 0x0000000a2d047219 */ /* 0x000fc40000010e26 */
[-C--:B------:R-:W-:Y:S02]  /*0b80*/  SHF.L.W.U32.HI R41, R41, R10.reuse, R39 ;  /* 0x0000000a29297219 */ /* 0x080fe40000010e27 */
[-C--:B------:R-:W-:Y:S02]  /*0b90*/  SHF.L.W.U32.HI R28, R39, R10.reuse, R43 ;  /* 0x0000000a271c7219 */ /* 0x080fe40000010e2b */
[----:B------:R-:W-:-:S07]  /*0ba0*/  SHF.L.W.U32.HI R29, R43, R10, RZ ;  /* 0x0000000a2b1d7219 */ /* 0x000fce0000010eff */
.L_x_214:
[----:B------:R-:W-:Y:S01]  /*0bb0*/  IADD3 RZ, P0, PT, -R25, R41, RZ ;  /* 0x0000002919ff7210 */ /* 0x000fe20007f1e1ff */
[----:B------:R-:W-:Y:S01]  /*0bc0*/  IMAD.MOV.U32 R38, RZ, RZ, RZ ;  /* 0x000000ffff267224 */ /* 0x000fe200078e00ff */
[----:B------:R-:W-:Y:S01]  /*0bd0*/  PLOP3.LUT P2, PT, PT, PT, PT, 0x8, 0x80 ;  /* 0x000000000080781c */ /* 0x000fe20003f4e170 */
[----:B------:R-:W-:Y:S01]  /*0be0*/  VIADD R5, R5, 0x20 ;  /* 0x0000002005057836 */ /* 0x000fe20000000000 */
[----:B------:R-:W-:-:S04]  /*0bf0*/  IADD3.X RZ, P0, PT, ~R9, R28, RZ, P0, !PT ;  /* 0x0000001c09ff7210 */ /* 0x000fc8000071e5ff */
[----:B------:R-:W-:-:S03]  /*0c00*/  IADD3.X R39, PT, PT, R29, 0x1, RZ, P0, !PT ;  /* 0x000000011d277810 */ /* 0x000fc600007fe4ff */
[----:B------:R-:W-:-:S05]  /*0c10*/  IMAD.HI.U32 R38, R29, R8, R38 ;  /* 0x000000081d267227 */ /* 0x000fca00078e0026 */
[----:B------:R-:W-:-:S04]  /*0c20*/  ISETP.GE.U32.AND P0, PT, R38, R29, PT ;  /* 0x0000001d2600720c */ /* 0x000fc80003f06070 */
[----:B------:R-:W-:-:S05]  /*0c30*/  SEL R42, R38, 0xffffffff, P0 ;  /* 0xffffffff262a7807 */ /* 0x000fca0000000000 */
[----:B------:R-:W-:Y:S02]  /*0c40*/  IMAD R40, R25, R42, RZ ;  /* 0x0000002a19287224 */ /* 0x000fe400078e02ff */
[----:B------:R-:W-:-:S03]  /*0c50*/  IMAD.WIDE.U32 R38, R42, R25, RZ ;  /* 0x000000192a267225 */ /* 0x000fc600078e00ff */
[----:B------:R-:W-:Y:S01]  /*0c60*/  IADD3 R38, P0, PT, -R40, R41, RZ ;  /* 0x0000002928267210 */ /* 0x000fe20007f1e1ff */
[----:B------:R-:W-:Y:S02]  /*0c70*/  IMAD.MOV.U32 R40, RZ, RZ, R39 ;  /* 0x000000ffff287224 */ /* 0x000fe400078e0027 */
[----:B------:R-:W-:Y:S02]  /*0c80*/  IMAD.MOV.U32 R41, RZ, RZ, RZ ;  /* 0x000000ffff297224 */ /* 0x000fe400078e00ff */
[----:B------:R-:W-:-:S03]  /*0c90*/  IMAD.WIDE.U32 R40, R9, R42, R40 ;  /* 0x0000002a09287225 */ /* 0x000fc600078e0028 */
[----:B------:R-:W-:-:S04]  /*0ca0*/  IADD3.X R39, P0, PT, R28, ~R40, RZ, P0, !PT ;  /* 0x800000281c277210 */ /* 0x000fc8000071e4ff */
[----:B------:R-:W-:-:S13]  /*0cb0*/  IADD3.X R40, P0, PT, R29, ~R41, RZ, P0, !PT ;  /* 0x800000291d287210 */ /* 0x000fda000071e4ff */
[----:B------:R-:W-:Y:S01]  /*0cc0*/  @!P0 IADD3 R38, P1, PT, R25, R38, RZ ;  /* 0x0000002619268210 */ /* 0x000fe20007f3e0ff */
[----:B------:R-:W-:-:S03]  /*0cd0*/  @!P0 VIADD R42, R42, 0xffffffff ;  /* 0xffffffff2a2a8836 */ /* 0x000fc60000000000 */
[----:B------:R-:W-:-:S04]  /*0ce0*/  @!P0 IADD3.X R39, P1, PT, R9, R39, RZ, P1, !PT ;  /* 0x0000002709278210 */ /* 0x000fc80000f3e4ff */
[----:B------:R-:W-:-:S04]  /*0cf0*/  @!P0 IADD3.X R40, P1, PT, RZ, R40, RZ, P1, !PT ;  /* 0x00000028ff288210 */ /* 0x000fc80000f3e4ff */
[----:B------:R-:W-:-:S13]  /*0d00*/  @!P0 PLOP3.LUT P2, PT, P1, PT, PT, 0x8, 0x80 ;  /* 0x000000000080881c */ /* 0x000fda0000f4e170 */
[----:B------:R-:W-:Y:S01]  /*0d10*/  @P2 VIADD R42, R42, 0xffffffff ;  /* 0xffffffff2a2a2836 */ /* 0x000fe20000000000 */
[----:B------:R-:W-:-:S03]  /*0d20*/  @P2 IADD3 R38, P1, PT, R25, R38, RZ ;  /* 0x0000002619262210 */ /* 0x000fc60007f3e0ff */
[----:B------:R-:W-:Y:S01]  /*0d30*/  IMAD.WIDE.U32 R28, R42, R3, RZ ;  /* 0x000000032a1c7225 */ /* 0x000fe200078e00ff */
[----:B------:R-:W-:-:S03]  /*0d40*/  @P2 IADD3.X R39, P1, PT, R9, R39, RZ, P1, !PT ;  /* 0x0000002709272210 */ /* 0x000fc60000f3e4ff */
[----:B------:R-:W-:Y:S02]  /*0d50*/  IMAD.MOV.U32 R28, RZ, RZ, R29 ;  /* 0x000000ffff1c7224 */ /* 0x000fe400078e001d */
[----:B------:R-:W-:Y:S02]  /*0d60*/  IMAD R41, R3, R42, RZ ;  /* 0x0000002a03297224 */ /* 0x000fe400078e02ff */
[----:B------:R-:W-:Y:S02]  /*0d70*/  IMAD.MOV.U32 R29, RZ, RZ, RZ ;  /* 0x000000ffff1d7224 */ /* 0x000fe400078e00ff */
[----:B------:R-:W-:Y:S01]  /*0d80*/  @P2 IMAD.X R40, RZ, RZ, R40, P1 ;  /* 0x000000ffff282224 */ /* 0x000fe200008e0628 */
[----:B------:R-:W-:Y:S01]  /*0d90*/  ISETP.GT.U32.AND P2, PT, R5, R6, PT ;  /* 0x000000060500720c */ /* 0x000fe20003f44070 */
[----:B------:R-:W-:Y:S01]  /*0da0*/  IMAD.WIDE.U32 R28, R4, R42, R28 ;  /* 0x0000002a041c7225 */ /* 0x000fe200078e001c */
[----:B------:R-:W-:-:S03]  /*0db0*/  IADD3 R42, P0, PT, -R41, R2, RZ ;  /* 0x00000002292a7210 */ /* 0x000fc60007f1e1ff */
[----:B------:R-:W-:Y:S01]  /*0dc0*/  IMAD.MOV.U32 R2, RZ, RZ, RZ ;  /* 0x000000ffff027224 */ /* 0x000fe200078e00ff */
[----:B------:R-:W-:-:S04]  /*0dd0*/  IADD3.X R41, P0, PT, R0, ~R28, RZ, P0, !PT ;  /* 0x8000001c00297210 */ /* 0x000fc8000071e4ff */
[----:B------:R-:W-:-:S04]  /*0de0*/  IADD3.X R28, P0, PT, R38, ~R29, RZ, P0, !PT ;  /* 0x8000001d261c7210 */ /* 0x000fc8000071e4ff */
[----:B------:R-:W-:-:S04]  /*0df0*/  IADD3.X R29, P0, PT, R39, -0x1, RZ, P0, !PT ;  /* 0xffffffff271d7810 */ /* 0x000fc8000071e4ff */
[----:B------:R-:W-:-:S13]  /*0e00*/  IADD3.X RZ, P0, PT, R40, -0x1, RZ, P0, !PT ;  /* 0xffffffff28ff7810 */ /* 0x000fda000071e4ff */
[----:B------:R-:W-:-:S04]  /*0e10*/  @!P0 IADD3 R42, P1, PT, R3, R42, RZ ;  /* 0x0000002a032a8210 */ /* 0x000fc80007f3e0ff */
[----:B------:R-:W-:Y:S01]  /*0e20*/  @!P0 IADD3.X R41, P1, PT, R4, R41, RZ, P1, !PT ;  /* 0x0000002904298210 */ /* 0x000fe20000f3e4ff */
[----:B------:R-:W-:-:S03]  /*0e30*/  IMAD.MOV.U32 R0, RZ, RZ, R42 ;  /* 0x000000ffff007224 */ /* 0x000fc600078e002a */
[----:B------:R-:W-:-:S05]  /*0e40*/  @!P0 IADD3.X R28, P1, PT, R25, R28, RZ, P1, !PT ;  /* 0x0000001c191c8210 */ /* 0x000fca0000f3e4ff */
[----:B------:R-:W-:Y:S01]  /*0e50*/  @!P0 IMAD.X R29, R9, 0x1, R29, P1 ;  /* 0x00000001091d8824 */ /* 0x000fe200008e061d */
[----:B------:R-:W-:Y:S07]  /*0e60*/  @!P2 BRA `(.L_x_214) ;  /* 0xfffffffc0050a947 */ /* 0x000fee000383ffff */
[----:B------:R-:W-:Y:S05]  /*0e70*/  BSYNC.RECONVERGENT B2 ;  /* 0x0000000000027941 */ /* 0x000fea0003800200 */
.L_x_213:
[----:B------:R-:W-:Y:S02]  /*0e80*/  ISETP.GT.U32.AND P1, PT, R26, -0x1, PT ;  /* 0xffffffff1a00780c */ /* 0x000fe40003f24070 */
[-C--:B------:R-:W-:Y:S02]  /*0e90*/  SHF.R.W.U32 R42, R42, R10.reuse, R41 ;  /* 0x0000000a2a2a7219 */ /* 0x080fe40000001e29 */
[----:B------:R-:W-:Y:S02]  /*0ea0*/  R2P PR, R6, 0x60 ;  /* 0x0000006006007804 */ /* 0x000fe40000000000 */
[-C--:B------:R-:W-:Y:S02]  /*0eb0*/  SHF.R.W.U32 R41, R41, R10.reuse, R28 ;  /* 0x0000000a29297219 */ /* 0x080fe40000001e1c */
[----:B------:R-:W-:Y:S02]  /*0ec0*/  ISETP.GT.AND.EX P1, PT, R7, -0x1, PT, P1 ;  /* 0xffffffff0700780c */ /* 0x000fe40003f24310 */
[----:B------:R-:W-:-:S02]  /*0ed0*/  SHF.R.W.U32 R28, R28, R10, R29 ;  /* 0x0000000a1c1c7219 */ /* 0x000fc40000001e1d */
[----:B------:R-:W-:Y:S02]  /*0ee0*/  SHF.R.W.U32 R29, R29, R10, RZ ;  /* 0x0000000a1d1d7219 */ /* 0x000fe40000001eff */
[----:B------:R-:W-:Y:S02]  /*0ef0*/  SEL R42, R42, R41, !P5 ;  /* 0x000000292a2a7207 */ /* 0x000fe40006800000 */
[----:B------:R-:W-:Y:S02]  /*0f00*/  SEL R41, R41, R28, !P5 ;  /* 0x0000001c29297207 */ /* 0x000fe40006800000 */
[----:B------:R-:W-:Y:S02]  /*0f10*/  SEL R3, R28, R29, !P5 ;  /* 0x0000001d1c037207 */ /* 0x000fe40006800000 */
[----:B------:R-:W-:Y:S02]  /*0f20*/  SEL R0, R29, RZ, !P5 ;  /* 0x000000ff1d007207 */ /* 0x000fe40006800000 */
[----:B------:R-:W-:-:S02]  /*0f30*/  SEL R26, R42, R3, !P6 ;  /* 0x000000032a1a7207 */ /* 0x000fc40007000000 */
[----:B------:R-:W-:Y:S02]  /*0f40*/  SEL R41, R41, R0, !P6 ;  /* 0x0000000029297207 */ /* 0x000fe40007000000 */
[----:B------:R-:W-:Y:S02]  /*0f50*/  SEL R2, R3, RZ, !P6 ;  /* 0x000000ff03027207 */ /* 0x000fe40007000000 */
[----:B------:R-:W-:Y:S01]  /*0f60*/  @!P1 IADD3 RZ, P0, PT, RZ, -R26, RZ ;  /* 0x8000001affff9210 */ /* 0x000fe20007f1e0ff */
[----:B------:R-:W-:Y:S01]  /*0f70*/  @!P1 IMAD.MOV R26, RZ, RZ, -R26 ;  /* 0x000000ffff1a9224 */ /* 0x000fe200078e0a1a */
[----:B------:R-:W-:Y:S02]  /*0f80*/  @!P1 LOP3.LUT R3, RZ, R41, RZ, 0x33, !PT ;  /* 0x00000029ff039212 */ /* 0x000fe400078e33ff */
[----:B------:R-:W-:Y:S02]  /*0f90*/  SEL R4, R0, RZ, !P6 ;  /* 0x000000ff00047207 */ /* 0x000fe40007000000 */
[----:B------:R-:W-:-:S02]  /*0fa0*/  @!P1 LOP3.LUT R0, RZ, R2, RZ, 0x33, !PT ;  /* 0x00000002ff009212 */ /* 0x000fc400078e33ff */
[----:B------:R-:W-:Y:S02]  /*0fb0*/  @!P1 IADD3.X R41, P0, PT, RZ, R3, RZ, P0, !PT ;  /* 0x00000003ff299210 */ /* 0x000fe4000071e4ff */
[----:B------:R-:W-:Y:S02]  /*0fc0*/  @!P1 LOP3.LUT R3, RZ, R4, RZ, 0x33, !PT ;  /* 0x00000004ff039212 */ /* 0x000fe400078e33ff */
[----:B------:R-:W-:Y:S02]  /*0fd0*/  @!P1 IADD3.X R2, P0, PT, RZ, R0, RZ, P0, !PT ;  /* 0x00000000ff029210 */ /* 0x000fe4000071e4ff */
[----:B------:R-:W-:-:S03]  /*0fe0*/  ISETP.NE.AND P2, PT, R6, 0x80, PT ;  /* 0x000000800600780c */ /* 0x000fc60003f45270 */
[----:B------:R-:W-:Y:S01]  /*0ff0*/  @!P1 IMAD.X R4, RZ, RZ, R3, P0 ;  /* 0x000000ffff049224 */ /* 0x000fe200000e0603 */
[----:B------:R-:W-:Y:S02]  /*1000*/  SEL R0, R2, 0xffffffff, P2 ;  /* 0xffffffff02007807 */ /* 0x000fe40001000000 */
[----:B------:R-:W-:Y:S02]  /*1010*/  SEL R3, R41, 0xffffffff, P2 ;  /* 0xffffffff29037807 */ /* 0x000fe40001000000 */
[----:B------:R-:W-:Y:S02]  /*1020*/  SEL R26, R26, 0xffffffff, P2 ;  /* 0xffffffff1a1a7807 */ /* 0x000fe40001000000 */
[----:B------:R-:W-:-:S07]  /*1030*/  SEL R2, R4, 0xffffffff, P2 ;  /* 0xffffffff04027807 */ /* 0x000fce0001000000 */
.L_x_212:
[----:B------:R-:W-:Y:S05]  /*1040*/  BSYNC.RECONVERGENT B1 ;  /* 0x0000000000017941 */ /* 0x000fea0003800200 */
.L_x_211:
[----:B------:R-:W-:Y:S01]  /*1050*/  IADD3 RZ, P0, PT, RZ, -R20, RZ ;  /* 0x80000014ffff7210 */ /* 0x000fe20007f1e0ff */
[----:B------:R-:W-:Y:S01]  /*1060*/  IMAD.MOV R7, RZ, RZ, -R20 ;  /* 0x000000ffff077224 */ /* 0x000fe200078e0a14 */
[----:B------:R-:W-:Y:S01]  /*1070*/  LOP3.LUT R4, RZ, R21, RZ, 0x33, !PT ;  /* 0x00000015ff047212 */ /* 0x000fe200078e33ff */
[----:B------:R-:W-:Y:S01]  /*1080*/  UMOV UR4, 0x4321 ;  /* 0x0000432100047882 */ /* 0x000fe20000000000 */
[----:B------:R-:W-:Y:S01]  /*1090*/  LOP3.LUT R6, RZ, R31, RZ, 0x33, !PT ;  /* 0x0000001fff067212 */ /* 0x000fe200078e33ff */
[----:B------:R-:W-:Y:S01]  /*10a0*/  IMAD.MOV.U32 R10, RZ, RZ, 0x4b800000 ;  /* 0x4b800000ff0a7424 */ /* 0x000fe200078e00ff */
[----:B------:R-:W-:Y:S01]  /*10b0*/  IADD3.X R5, P0, PT, RZ, R4, RZ, P0, !PT ;  /* 0x00000004ff057210 */ /* 0x000fe2000071e4ff */
[----:B------:R-:W-:Y:S01]  /*10c0*/  BSSY.RECONVERGENT B1, `(.L_x_215) ;  /* 0x0000085000017945 */ /* 0x000fe20003800200 */
[----:B------:R-:W-:Y:S02]  /*10d0*/  SHF.R.S32.HI R31, RZ, 0x1f, R21 ;  /* 0x0000001fff1f7819 */ /* 0x000fe40000011415 */
[----:B------:R-:W-:-:S04]  /*10e0*/  IADD3.X R4, P0, PT, RZ, R6, RZ, P0, !PT ;  /* 0x00000006ff047210 */ /* 0x000fc8000071e4ff */
[----:B------:R-:W-:Y:S01]  /*10f0*/  LOP3.LUT R9, R31, R4, RZ, 0xc0, !PT ;  /* 0x000000041f097212 */ /* 0x000fe200078ec0ff */
[----:B------:R-:W-:Y:S01]  /*1100*/  IMAD.X R6, RZ, RZ, R6, P0 ;  /* 0x000000ffff067224 */ /* 0x000fe200000e0606 */
[----:B------:R-:W-:-:S04]  /*1110*/  ISETP.GE.AND P0, PT, R21, RZ, PT ;  /* 0x000000ff1500720c */ /* 0x000fc80003f06270 */
[----:B------:R-:W-:Y:S02]  /*1120*/  LOP3.LUT R6, R31, R6, RZ, 0xc0, !PT ;  /* 0x000000061f067212 */ /* 0x000fe400078ec0ff */
[----:B------:R-:W-:Y:S02]  /*1130*/  SEL R5, R5, R21, !P0 ;  /* 0x0000001505057207 */ /* 0x000fe40004000000 */
[-C--:B------:R-:W-:Y:S02]  /*1140*/  LOP3.LUT P3, RZ, R6, R9.reuse, RZ, 0xfc, !PT ;  /* 0x0000000906ff7212 */ /* 0x080fe4000786fcff */
[----:B------:R-:W-:Y:S02]  /*1150*/  SEL R40, R7, R20, !P0 ;  /* 0x0000001407287207 */ /* 0x000fe40004000000 */
[----:B------:R-:W-:Y:S02]  /*1160*/  SEL R6, R5, R6, !P3 ;  /* 0x0000000605067207 */ /* 0x000fe40005800000 */
[----:B------:R-:W-:-:S02]  /*1170*/  SEL R9, R40, R9, !P3 ;  /* 0x0000000928097207 */ /* 0x000fc40005800000 */
[----:B------:R-:W-:Y:S02]  /*1180*/  ISETP.NE.AND P2, PT, R6, RZ, PT ;  /* 0x000000ff0600720c */ /* 0x000fe40003f45270 */
[----:B------:R-:W-:Y:S02]  /*1190*/  SEL R5, R5, RZ, P3 ;  /* 0x000000ff05057207 */ /* 0x000fe40001800000 */
[----:B------:R-:W-:Y:S02]  /*11a0*/  SEL R4, R9, R6, !P2 ;  /* 0x0000000609047207 */ /* 0x000fe40005000000 */
[----:B------:R-:W-:Y:S01]  /*11b0*/  SEL R8, R5, R9, !P2 ;  /* 0x0000000905087207 */ /* 0x000fe20005000000 */
[----:B------:R-:W-:Y:S01]  /*11c0*/  IMAD.U32 R9, RZ, RZ, UR4 ;  /* 0x00000004ff097e24 */ /* 0x000fe2000f8e00ff */
[----:B------:R-:W0:Y:S01]  /*11d0*/  FLO.U32 R7, R4 ;  /* 0x0000000400077300 */ /* 0x000e2200000e0000 */
[----:B------:R-:W-:-:S04]  /*11e0*/  SEL R40, R40, RZ, P3 ;  /* 0x000000ff28287207 */ /* 0x000fc80001800000 */
[----:B------:R-:W-:Y:S02]  /*11f0*/  SEL R39, R40, R5, !P2 ;  /* 0x0000000528277207 */ /* 0x000fe40005000000 */
[----:B0-----:R-:W-:-:S04]  /*1200*/  IADD3 R7, PT, PT, -R7, 0x1f, RZ ;  /* 0x0000001f07077810 */ /* 0x001fc80007ffe1ff */
[-C--:B------:R-:W-:Y:S01]  /*1210*/  SHF.L.W.U32.HI R6, R8, R7.reuse, R4 ;  /* 0x0000000708067219 */ /* 0x080fe20000010e04 */
[----:B------:R-:W-:Y:S01]  /*1220*/  IMAD.MOV.U32 R4, RZ, RZ, RZ ;  /* 0x000000ffff047224 */ /* 0x000fe200078e00ff */
[----:B------:R-:W-:Y:S01]  /*1230*/  SHF.L.W.U32.HI R5, R39, R7, R8 ;  /* 0x0000000727057219 */ /* 0x000fe20000010e08 */
[----:B------:R-:W-:Y:S01]  /*1240*/  IMAD.MOV.U32 R8, RZ, RZ, 0x0 ;  /* 0x00000000ff087424 */ /* 0x000fe200078e00ff */
[----:B------:R-:W-:-:S04]  /*1250*/  PRMT R9, R6, R9, 0x3f ;  /* 0x0000003f06097416 */ /* 0x000fc80000000009 */
[C---:B------:R-:W-:Y:S02]  /*1260*/  FSETP.GEU.AND P0, PT, |R9|.reuse, 1.175494350822287508e-38, PT ;  /* 0x008000000900780b */ /* 0x040fe40003f0e200 */
[----:B------:R-:W-:Y:S02]  /*1270*/  FSETP.GT.AND P1, PT, |R9|, 8.50705917302346158658e+37, PT ;  /* 0x7e8000000900780b */ /* 0x000fe40003f24200 */
[----:B------:R-:W-:-:S04]  /*1280*/  FSEL R10, R10, 1, !P0 ;  /* 0x3f8000000a0a7808 */ /* 0x000fc80004000000 */
[----:B------:R-:W-:-:S05]  /*1290*/  FSEL R10, R10, 0.25, !P1 ;  /* 0x3e8000000a0a7808 */ /* 0x000fca0004800000 */
[----:B------:R-:W-:-:S04]  /*12a0*/  FMUL R28, R9, R10 ;  /* 0x0000000a091c7220 */ /* 0x000fc80000400000 */
[----:B------:R-:W0:Y:S02]  /*12b0*/  MUFU.RCP R9, R28 ;  /* 0x0000001c00097308 */ /* 0x000e240000001000 */
[----:B0-----:R-:W-:-:S05]  /*12c0*/  FMUL R9, R10, R9 ;  /* 0x000000090a097220 */ /* 0x001fca0000400000 */
[----:B------:R-:W-:Y:S01]  /*12d0*/  LEA R27, R9, 0xfffffe00, 0x9 ;  /* 0xfffffe00091b7811 */ /* 0x000fe200078e48ff */
[----:B------:R-:W-:-:S04]  /*12e0*/  IMAD.MOV.U32 R9, RZ, RZ, -0x80000000 ;  /* 0x80000000ff097424 */ /* 0x000fc800078e00ff */
[----:B------:R-:W-:-:S04]  /*12f0*/  IMAD.HI.U32 R24, P0, R27, R5, R4 ;  /* 0x000000051b187227 */ /* 0x000fc80007800004 */
[----:B------:R-:W-:Y:S02]  /*1300*/  IMAD.X R25, RZ, RZ, RZ, P0 ;  /* 0x000000ffff197224 */ /* 0x000fe400000e06ff */
[----:B------:R-:W-:-:S03]  /*1310*/  IMAD.WIDE.U32 R24, R6, R27, R24 ;  /* 0x0000001b06187225 */ /* 0x000fc600078e0018 */
[----:B------:R-:W-:Y:S01]  /*1320*/  IADD3 R29, P0, PT, RZ, -R24, RZ ;  /* 0x80000018ff1d7210 */ /* 0x000fe20007f1e0ff */
[----:B------:R-:W-:-:S04]  /*1330*/  IMAD.MOV R24, RZ, RZ, -R6 ;  /* 0x000000ffff187224 */ /* 0x000fc800078e0a06 */
[----:B------:R-:W-:-:S04]  /*1340*/  IMAD.HI.U32 R8, P1, R27, R29, R8 ;  /* 0x0000001d1b087227 */ /* 0x000fc80007820008 */
[----:B------:R-:W-:Y:S01]  /*1350*/  IMAD.X R41, R24, 0x1, ~R25, P0 ;  /* 0x0000000118297824 */ /* 0x000fe200000e0e19 */
[----:B------:R-:W-:Y:S01]  /*1360*/  SEL R9, RZ, 0x1, !P1 ;  /* 0x00000001ff097807 */ /* 0x000fe20004800000 */
[----:B------:R-:W-:Y:S01]  /*1370*/  IMAD.WIDE.U32 R24, R23, R22, RZ ;  /* 0x0000001617187225 */ /* 0x000fe200078e00ff */
[----:B------:R-:W-:-:S03]  /*1380*/  ISETP.GT.U32.AND P0, PT, R29, -0x1, PT ;  /* 0xffffffff1d00780c */ /* 0x000fc60003f04070 */
[----:B------:R-:W-:Y:S01]  /*1390*/  IMAD.WIDE.U32 R8, R27, R41, R8 ;  /* 0x000000291b087225 */ /* 0x000fe200078e0008 */
[----:B------:R-:W-:Y:S02]  /*13a0*/  ISETP.GT.AND.EX P0, PT, R41, -0x1, PT, P0 ;  /* 0xffffffff2900780c */ /* 0x000fe40003f04300 */
[----:B------:R-:W-:Y:S02]  /*13b0*/  IADD3 RZ, P1, PT, R8, R29, RZ ;  /* 0x0000001d08ff7210 */ /* 0x000fe40007f3e0ff */
[----:B------:R-:W-:Y:S01]  /*13c0*/  SEL R10, R27, RZ, P0 ;  /* 0x000000ff1b0a7207 */ /* 0x000fe20000000000 */
[----:B------:R-:W-:Y:S01]  /*13d0*/  IMAD.WIDE.U32 R24, P0, R22, R23, R24 ;  /* 0x0000001716187225 */ /* 0x000fe20007800018 */
[----:B------:R-:W-:Y:S02]  /*13e0*/  IADD3.X R9, P1, PT, R9, R41, RZ, P1, !PT ;  /* 0x0000002909097210 */ /* 0x000fe40000f3e4ff */
[----:B------:R-:W-:Y:S01]  /*13f0*/  SHF.R.U32.HI R41, RZ, 0x1f, R41 ;  /* 0x0000001fff297819 */ /* 0x000fe20000011629 */
[----:B------:R-:W-:Y:S01]  /*1400*/  IMAD.X R29, RZ, RZ, RZ, P0 ;  /* 0x000000ffff1d7224 */ /* 0x000fe200000e06ff */
[----:B------:R-:W-:Y:S01]  /*1410*/  IADD3 R10, P4, PT, R10, R9, RZ ;  /* 0x000000090a0a7210 */ /* 0x000fe20007f9e0ff */
[----:B------:R-:W-:Y:S01]  /*1420*/  IMAD.WIDE.U32 R8, R22, R22, RZ ;  /* 0x0000001616087225 */ /* 0x000fe200078e00ff */
[----:B------:R-:W-:-:S02]  /*1430*/  LOP3.LUT R41, R41, 0x1, RZ, 0x3c, !PT ;  /* 0x0000000129297812 */ /* 0x000fc400078e3cff */
[----:B------:R-:W-:Y:S02]  /*1440*/  SEL R28, RZ, 0x1, !P1 ;  /* 0x00000001ff1c7807 */ /* 0x000fe40004800000 */
[----:B------:R-:W-:-:S03]  /*1450*/  IADD3 R9, P0, PT, R9, R24, RZ ;  /* 0x0000001809097210 */ /* 0x000fc60007f1e0ff */
[----:B------:R-:W-:-:S05]  /*1460*/  IMAD.X R28, R41, 0x1, R28, P4 ;  /* 0x00000001291c7824 */ /* 0x000fca00020e061c */
[----:B------:R-:W-:Y:S01]  /*1470*/  ISETP.NE.AND P1, PT, R28, 0x2, PT ;  /* 0x000000021c00780c */ /* 0x000fe20003f25270 */
[----:B------:R-:W-:Y:S02]  /*1480*/  IMAD.MOV.U32 R28, RZ, RZ, R25 ;  /* 0x000000ffff1c7224 */ /* 0x000fe400078e0019 */
[----:B------:R-:W-:Y:S01]  /*1490*/  IMAD.MOV.U32 R25, RZ, RZ, RZ ;  /* 0x000000ffff197224 */ /* 0x000fe200078e00ff */
[----:B------:R-:W-:Y:S01]  /*14a0*/  SEL R10, R10, 0xffffffff, P1 ;  /* 0xffffffff0a0a7807 */ /* 0x000fe20000800000 */
[----:B------:R-:W-:-:S04]  /*14b0*/  IMAD.WIDE.U32.X R28, R23, R23, R28, P0 ;  /* 0x00000017171c7225 */ /* 0x000fc800000e041c */
[----:B------:R-:W-:-:S04]  /*14c0*/  IMAD.HI.U32 R24, R10, R5, RZ ;  /* 0x000000050a187227 */ /* 0x000fc800078e00ff */
[----:B------:R-:W-:Y:S02]  /*14d0*/  IMAD R23, R23, R12, RZ ;  /* 0x0000000c17177224 */ /* 0x000fe400078e02ff */
[----:B------:R-:W-:-:S04]  /*14e0*/  IMAD.WIDE.U32 R24, R6, R10, R24 ;  /* 0x0000000a06187225 */ /* 0x000fc800078e0018 */
[C---:B------:R-:W-:Y:S01]  /*14f0*/  IMAD R11, R22.reuse, R11, R23 ;  /* 0x0000000b160b7224 */ /* 0x040fe200078e0217 */
[----:B------:R-:W-:Y:S01]  /*1500*/  IADD3 RZ, P0, PT, R5, R24, RZ ;  /* 0x0000001805ff7210 */ /* 0x000fe20007f1e0ff */
[-C--:B------:R-:W-:Y:S01]  /*1510*/  IMAD.WIDE.U32 R28, R22, R12.reuse, R28 ;  /* 0x0000000c161c7225 */ /* 0x080fe200078e001c */
[----:B------:R-:W-:Y:S02]  /*1520*/  SEL R24, RZ, 0x20, P2 ;  /* 0x00000020ff187807 */ /* 0x000fe40001000000 */
[----:B------:R-:W-:Y:S01]  /*1530*/  IADD3.X RZ, P0, PT, R6, R25, RZ, P0, !PT ;  /* 0x0000001906ff7210 */ /* 0x000fe2000071e4ff */
[----:B------:R-:W-:Y:S02]  /*1540*/  IMAD.IADD R29, R29, 0x1, R11 ;  /* 0x000000011d1d7824 */ /* 0x000fe400078e020b */
[----:B------:R-:W-:Y:S01]  /*1550*/  IMAD.WIDE.U32 R22, R22, R12, R28 ;  /* 0x0000000c16167225 */ /* 0x000fe200078e001c */
[----:B------:R-:W-:-:S03]  /*1560*/  SEL R12, RZ, 0x40, P3 ;  /* 0x00000040ff0c7807 */ /* 0x000fc60001800000 */
[----:B------:R-:W-:Y:S01]  /*1570*/  IMAD.IADD R28, R11, 0x1, R23 ;  /* 0x000000010b1c7824 */ /* 0x000fe200078e0217 */
[----:B------:R-:W-:Y:S02]  /*1580*/  IADD3 R25, PT, PT, R7, R24, R12 ;  /* 0x0000001807197210 */ /* 0x000fe40007ffe00c */
[-C--:B------:R-:W-:Y:S02]  /*1590*/  SHF.L.W.U32.HI R27, R9, R7.reuse, R22 ;  /* 0x00000007091b7219 */ /* 0x080fe40000010e16 */
[----:B------:R-:W-:Y:S02]  /*15a0*/  SEL R12, R40, RZ, P2 ;  /* 0x000000ff280c7207 */ /* 0x000fe40001000000 */
[----:B------:R-:W-:Y:S02]  /*15b0*/  SHF.L.W.U32.HI R24, R8, R7, R9 ;  /* 0x0000000708187219 */ /* 0x000fe40000010e09 */
[----:B------:R-:W-:Y:S02]  /*15c0*/  LOP3.LUT R11, R7, 0x1f, RZ, 0xc0, !PT ;  /* 0x0000001f070b7812 */ /* 0x000fe400078ec0ff */
[----:B------:R-:W-:-:S02]  /*15d0*/  VIMNMX.U32 R9, PT, PT, R10, -0x2, PT ;  /* 0xfffffffe0a097848 */ /* 0x000fc40003fe0000 */
[-C--:B------:R-:W-:Y:S02]  /*15e0*/  SHF.L.W.U32.HI R38, R22, R7.reuse, R28 ;  /* 0x0000000716267219 */ /* 0x080fe40000010e1c */
[----:B------:R-:W-:Y:S01]  /*15f0*/  SHF.L.W.U32.HI R22, R12, R7, R39 ;  /* 0x000000070c167219 */ /* 0x000fe20000010e27 */
[----:B------:R-:W-:Y:S01]  /*1600*/  @!P0 VIADD R10, R9, 0x1 ;  /* 0x00000001090a8836 */ /* 0x000fe20000000000 */
[-C--:B------:R-:W-:Y:S02]  /*1610*/  SHF.L.U32 R23, R8, R11.reuse, RZ ;  /* 0x0000000b08177219 */ /* 0x080fe400000006ff */
[----:B------:R-:W-:Y:S01]  /*1620*/  SHF.L.U32 R12, R12, R11, RZ ;  /* 0x0000000b0c0c7219 */ /* 0x000fe200000006ff */
[----:B------:R-:W-:Y:S01]  /*1630*/  IMAD.MOV.U32 R11, RZ, RZ, RZ ;  /* 0x000000ffff0b7224 */ /* 0x000fe200078e00ff */
[----:B------:R-:W-:-:S07]  /*1640*/  SHF.L.W.U32.HI R29, R28, R7, RZ ;  /* 0x000000071c1d7219 */ /* 0x000fce0000010eff */
.L_x_216:
        /* <DEDUP_REMOVED lines=9> */
[----:B------:R-:W-:-:S04]  /*16e0*/  IMAD.WIDE.U32 R8, R28, R5, RZ ;  /* 0x000000051c087225 */ /* 0x000fc800078e00ff */
[----:B------:R-:W-:Y:S02]  /*16f0*/  IMAD.MOV.U32 R8, RZ, RZ, R9 ;  /* 0x000000ffff087224 */ /* 0x000fe400078e0009 */
[----:B------:R-:W-:Y:S02]  /*1700*/  IMAD R40, R5, R28, RZ ;  /* 0x0000001c05287224 */ /* 0x000fe400078e02ff */
[----:B------:R-:W-:-:S03]  /*1710*/  IMAD.MOV.U32 R9, RZ, RZ, RZ ;  /* 0x000000ffff097224 */ /* 0x000fc600078e00ff */
[----:B------:R-:W-:Y:S01]  /*1720*/  IADD3 R40, P0, PT, -R40, R27, RZ ;  /* 0x0000001b28287210 */ /* 0x000fe20007f1e1ff */
        /* <DEDUP_REMOVED lines=13> */
[-C--:B------:R-:W-:Y:S02]  /*1800*/  IMAD R38, R12, R28.reuse, RZ ;  /* 0x0000001c0c267224 */ /* 0x080fe400078e02ff */
        /* <DEDUP_REMOVED lines=17> */
.L_x_215:
[----:B------:R-:W-:Y:S02]  /*1920*/  ISETP.NE.U32.AND P2, PT, R14, RZ, PT ;  /* 0x000000ff0e00720c */ /* 0x000fe40003f45070 */
[----:B------:R-:W-:Y:S02]  /*1930*/  ISETP.GT.U32.AND P0, PT, R30, 0x1, PT ;  /* 0x000000011e00780c */ /* 0x000fe40003f04070 */
[----:B------:R-:W-:Y:S02]  /*1940*/  ISETP.NE.AND.EX P2, PT, R13, RZ, PT, P2 ;  /* 0x000000ff0d00720c */ /* 0x000fe40003f45320 */
[----:B------:R-:W-:Y:S02]  /*1950*/  ISETP.NE.U32.AND P1, PT, R14, RZ, PT ;  /* 0x000000ff0e00720c */ /* 0x000fe40003f25070 */
[----:B------:R-:W-:Y:S02]  /*1960*/  ISETP.GT.U32.AND.EX P0, PT, R15, RZ, PT, P0 ;  /* 0x000000ff0f00720c */ /* 0x000fe40003f04100 */
[----:B------:R-:W-:-:S02]  /*1970*/  ISETP.NE.AND.EX P1, PT, R13, RZ, PT, P1 ;  /* 0x000000ff0d00720c */ /* 0x000fc40003f25310 */
[----:B------:R-:W-:Y:S02]  /*1980*/  SEL R4, RZ, 0xffffffff, !P0 ;  /* 0xffffffffff047807 */ /* 0x000fe40004000000 */
[-C--:B------:R-:W-:Y:S02]  /*1990*/  SHF.R.W.U32 R28, R28, R7.reuse, R27 ;  /* 0x000000071c1c7219 */ /* 0x080fe40000001e1b */
[----:B------:R-:W-:Y:S02]  /*19a0*/  R2P PR, R25, 0x60 ;  /* 0x0000006019007804 */ /* 0x000fe40000000000 */
[----:B------:R-:W-:Y:S02]  /*19b0*/  @P2 SEL R4, RZ, 0xffffffff, !P1 ;  /* 0xffffffffff042807 */ /* 0x000fe40004800000 */
[----:B------:R-:W-:Y:S02]  /*19c0*/  SHF.R.W.U32 R27, R27, R7, R38 ;  /* 0x000000071b1b7219 */ /* 0x000fe40000001e26 */
[----:B------:R-:W-:-:S02]  /*19d0*/  LOP3.LUT R4, R4, 0x1, RZ, 0xc0, !PT ;  /* 0x0000000104047812 */ /* 0x000fc400078ec0ff */
[-C--:B------:R-:W-:Y:S02]  /*19e0*/  SHF.R.W.U32 R38, R38, R7.reuse, R29 ;  /* 0x0000000726267219 */ /* 0x080fe40000001e1d */
[----:B------:R-:W-:Y:S02]  /*19f0*/  ISETP.NE.U32.AND P0, PT, R4, 0x1, PT ;  /* 0x000000010400780c */ /* 0x000fe40003f05070 */
[----:B------:R-:W-:Y:S02]  /*1a00*/  SHF.R.W.U32 R7, R29, R7, RZ ;  /* 0x000000071d077219 */ /* 0x000fe40000001eff */
[----:B------:R-:W-:Y:S02]  /*1a10*/  SEL R28, R28, R27, !P5 ;  /* 0x0000001b1c1c7207 */ /* 0x000fe40006800000 */
[----:B------:R-:W-:Y:S02]  /*1a20*/  SEL R27, R27, R38, !P5 ;  /* 0x000000261b1b7207 */ /* 0x000fe40006800000 */
[----:B------:R-:W-:-:S02]  /*1a30*/  SEL R5, R38, R7, !P5 ;  /* 0x0000000726057207 */ /* 0x000fc40006800000 */
[----:B------:R-:W-:Y:S02]  /*1a40*/  SEL R4, R7, RZ, !P5 ;  /* 0x000000ff07047207 */ /* 0x000fe40006800000 */
[----:B------:R-:W-:Y:S02]  /*1a50*/  SEL R28, R28, R5, !P6 ;  /* 0x000000051c1c7207 */ /* 0x000fe40007000000 */
[----:B------:R-:W-:Y:S02]  /*1a60*/  SEL R27, R27, R4, !P6 ;  /* 0x000000041b1b7207 */ /* 0x000fe40007000000 */
[----:B------:R-:W-:Y:S02]  /*1a70*/  ISETP.NE.AND P1, PT, R25, 0x80, PT ;  /* 0x000000801900780c */ /* 0x000fe40003f25270 */
[----:B------:R-:W-:Y:S02]  /*1a80*/  SEL R4, R4, RZ, !P6 ;  /* 0x000000ff04047207 */ /* 0x000fe40007000000 */
[----:B------:R-:W-:-:S02]  /*1a90*/  SEL R5, R5, RZ, !P6 ;  /* 0x000000ff05057207 */ /* 0x000fc40007000000 */
[----:B------:R-:W-:Y:S02]  /*1aa0*/  SHF.L.W.U32.HI R30, R30, 0x1f, R15 ;  /* 0x0000001f1e1e7819 */ /* 0x000fe40000010e0f */
[----:B------:R-:W-:Y:S02]  /*1ab0*/  SHF.L.W.U32.HI R15, R15, 0x1f, R14 ;  /* 0x0000001f0f0f7819 */ /* 0x000fe40000010e0e */
[--C-:B------:R-:W-:Y:S02]  /*1ac0*/  SHF.R.U64 R14, R14, 0x1, R13.reuse ;  /* 0x000000010e0e7819 */ /* 0x100fe4000000120d */
[----:B------:R-:W-:Y:S02]  /*1ad0*/  SHF.R.U32.HI R13, RZ, 0x1, R13 ;  /* 0x00000001ff0d7819 */ /* 0x000fe4000001160d */
[----:B------:R-:W-:Y:S02]  /*1ae0*/  SEL R11, R4, 0xffffffff, P1 ;  /* 0xffffffff040b7807 */ /* 0x000fe40000800000 */
[----:B------:R-:W-:-:S02]  /*1af0*/  SEL R12, R5, 0xffffffff, P1 ;  /* 0xffffffff050c7807 */ /* 0x000fc40000800000 */
[----:B------:R-:W-:Y:S02]  /*1b00*/  SEL R23, R27, 0xffffffff, P1 ;  /* 0xffffffff1b177807 */ /* 0x000fe40000800000 */
[----:B------:R-:W-:Y:S01]  /*1b10*/  SEL R22, R28, 0xffffffff, P1 ;  /* 0xffffffff1c167807 */ /* 0x000fe20000800000 */
[----:B------:R-:W-:Y:S06]  /*1b20*/  @!P0 BRA `(.L_x_217) ;  /* 0xffffffe800508947 */ /* 0x000fec000383ffff */
.L_x_210:
[----:B------:R-:W-:Y:S05]  /*1b30*/  BSYNC.RECONVERGENT B0 ;  /* 0x0000000000007941 */ /* 0x000fea0003800200 */
.L_x_209:
[----:B-----5:R-:W-:Y:S01]  /*1b40*/  IADD3 RZ, P0, PT, RZ, -R20, RZ ;  /* 0x80000014ffff7210 */ /* 0x020fe20007f1e0ff */
[----:B------:R-:W-:Y:S01]  /*1b50*/  UMOV UR4, 0x4321 ;  /* 0x0000432100047882 */ /* 0x000fe20000000000 */
[----:B------:R-:W-:Y:S01]  /*1b60*/  LOP3.LUT R5, RZ, R21, RZ, 0x33, !PT ;  /* 0x00000015ff057212 */ /* 0x000fe200078e33ff */
[----:B------:R-:W-:Y:S01]  /*1b70*/  IMAD.MOV.U32 R10, RZ, RZ, 0x4b800000 ;  /* 0x4b800000ff0a7424 */ /* 0x000fe200078e00ff */
[----:B------:R-:W-:Y:S01]  /*1b80*/  SHF.R.S32.HI R4, RZ, 0x1f, R21 ;  /* 0x0000001fff047819 */ /* 0x000fe20000011415 */
[----:B------:R-:W-:Y:S01]  /*1b90*/  IMAD.MOV.U32 R12, RZ, RZ, 0x0 ;  /* 0x00000000ff0c7424 */ /* 0x000fe200078e00ff */
[----:B------:R-:W-:Y:S01]  /*1ba0*/  IADD3.X R5, P0, PT, RZ, R5, RZ, P0, !PT ;  /* 0x00000005ff057210 */ /* 0x000fe2000071e4ff */
[----:B------:R-:W-:Y:S01]  /*1bb0*/  IMAD.MOV.U32 R13, RZ, RZ, -0x80000000 ;  /* 0x80000000ff0d7424 */ /* 0x000fe200078e00ff */
[----:B------:R-:W-:Y:S02]  /*1bc0*/  LOP3.LUT R6, RZ, R4, RZ, 0x33, !PT ;  /* 0x00000004ff067212 */ /* 0x000fe400078e33ff */
[----:B------:R-:W-:-:S02]  /*1bd0*/  SHF.R.S32.HI R27, RZ, 0x1f, R19 ;  /* 0x0000001fff1b7819 */ /* 0x000fc40000011413 */
[----:B------:R-:W-:-:S05]  /*1be0*/  IADD3.X R7, P0, PT, RZ, R6, RZ, P0, !PT ;  /* 0x00000006ff077210 */ /* 0x000fca000071e4ff */
[----:B------:R-:W-:Y:S01]  /*1bf0*/  IMAD.X R9, RZ, RZ, R6, P0 ;  /* 0x000000ffff097224 */ /* 0x000fe200000e0606 */
[----:B------:R-:W-:Y:S02]  /*1c00*/  ISETP.GE.AND P0, PT, R21, RZ, PT ;  /* 0x000000ff1500720c */ /* 0x000fe40003f06270 */
[C---:B------:R-:W-:Y:S01]  /*1c10*/  LOP3.LUT R6, R4.reuse, R7, RZ, 0xc0, !PT ;  /* 0x0000000704067212 */ /* 0x040fe200078ec0ff */
[----:B------:R-:W-:Y:S01]  /*1c20*/  IMAD.MOV R7, RZ, RZ, -R20 ;  /* 0x000000ffff077224 */ /* 0x000fe200078e0a14 */
[----:B------:R-:W-:Y:S02]  /*1c30*/  LOP3.LUT R9, R4, R9, RZ, 0xc0, !PT ;  /* 0x0000000904097212 */ /* 0x000fe400078ec0ff */
[----:B------:R-:W-:Y:S02]  /*1c40*/  SEL R5, R5, R21, !P0 ;  /* 0x0000001505057207 */ /* 0x000fe40004000000 */
[----:B------:R-:W-:Y:S02]  /*1c50*/  LOP3.LUT P3, RZ, R9, R6, RZ, 0xfc, !PT ;  /* 0x0000000609ff7212 */ /* 0x000fe4000786fcff */
[----:B------:R-:W-:-:S02]  /*1c60*/  SEL R11, R7, R20, !P0 ;  /* 0x00000014070b7207 */ /* 0x000fc40004000000 */
[----:B------:R-:W-:Y:S02]  /*1c70*/  SEL R9, R5, R9, !P3 ;  /* 0x0000000905097207 */ /* 0x000fe40005800000 */
[----:B------:R-:W-:Y:S02]  /*1c80*/  SEL R6, R11, R6, !P3 ;  /* 0x000000060b067207 */ /* 0x000fe40005800000 */
[----:B------:R-:W-:Y:S02]  /*1c90*/  ISETP.NE.AND P2, PT, R9, RZ, PT ;  /* 0x000000ff0900720c */ /* 0x000fe40003f45270 */
[----:B------:R-:W-:Y:S02]  /*1ca0*/  SEL R5, R5, RZ, P3 ;  /* 0x000000ff05057207 */ /* 0x000fe40001800000 */
[----:B------:R-:W-:Y:S01]  /*1cb0*/  SEL R4, R6, R9, !P2 ;  /* 0x0000000906047207 */ /* 0x000fe20005000000 */
[----:B------:R-:W-:Y:S01]  /*1cc0*/  IMAD.U32 R9, RZ, RZ, UR4 ;  /* 0x00000004ff097e24 */ /* 0x000fe2000f8e00ff */
[----:B------:R-:W-:Y:S01]  /*1cd0*/  SEL R8, R5, R6, !P2 ;  /* 0x0000000605087207 */ /* 0x000fe20005000000 */
[----:B------:R-:W-:Y:S01]  /*1ce0*/  UMOV UR4, URZ ;  /* 0x000000ff00047c82 */ /* 0x000fe20008000000 */
[----:B------:R-:W0:Y:S01]  /*1cf0*/  FLO.U32 R7, R4 ;  /* 0x0000000400077300 */ /* 0x000e2200000e0000 */
[----:B------:R-:W-:-:S02]  /*1d00*/  SEL R11, R11, RZ, P3 ;  /* 0x000000ff0b0b7207 */ /* 0x000fc40001800000 */
[----:B0-----:R-:W-:-:S04]  /*1d10*/  IADD3 R7, PT, PT, -R7, 0x1f, RZ ;  /* 0x0000001f07077810 */ /* 0x001fc80007ffe1ff */
[----:B------:R-:W-:-:S04]  /*1d20*/  SHF.L.W.U32.HI R6, R8, R7, R4 ;  /* 0x0000000708067219 */ /* 0x000fc80000010e04 */
[----:B------:R-:W-:-:S04]  /*1d30*/  PRMT R9, R6, R9, 0x3f ;  /* 0x0000003f06097416 */ /* 0x000fc80000000009 */
[C---:B------:R-:W-:Y:S02]  /*1d40*/  FSETP.GEU.AND P0, PT, |R9|.reuse, 1.175494350822287508e-38, PT ;  /* 0x008000000900780b */ /* 0x040fe40003f0e200 */
[----:B------:R-:W-:Y:S02]  /*1d50*/  FSETP.GT.AND P1, PT, |R9|, 8.50705917302346158658e+37, PT ;  /* 0x7e8000000900780b */ /* 0x000fe40003f24200 */
[----:B------:R-:W-:-:S04]  /*1d60*/  FSEL R10, R10, 1, !P0 ;  /* 0x3f8000000a0a7808 */ /* 0x000fc80004000000 */
[----:B------:R-:W-:Y:S02]  /*1d70*/  FSEL R4, R10, 0.25, !P1 ;  /* 0x3e8000000a047808 */ /* 0x000fe40004800000 */
[----:B------:R-:W-:-:S03]  /*1d80*/  SEL R10, R11, R5, !P2 ;  /* 0x000000050b0a7207 */ /* 0x000fc60005000000 */
[----:B------:R-:W-:Y:S01]  /*1d90*/  FMUL R14, R9, R4 ;  /* 0x00000004090e7220 */ /* 0x000fe20000400000 */
[----:B------:R-:W-:-:S03]  /*1da0*/  SHF.L.W.U32.HI R5, R10, R7, R8 ;  /* 0x000000070a057219 */ /* 0x000fc60000010e08 */
[----:B------:R-:W0:Y:S02]  /*1db0*/  MUFU.RCP R9, R14 ;  /* 0x0000000e00097308 */ /* 0x000e240000001000 */
[----:B0-----:R-:W-:Y:S01]  /*1dc0*/  FMUL R9, R4, R9 ;  /* 0x0000000904097220 */ /* 0x001fe20000400000 */
[----:B------:R-:W-:-:S04]  /*1dd0*/  IMAD.MOV.U32 R4, RZ, RZ, RZ ;  /* 0x000000ffff047224 */ /* 0x000fc800078e00ff */
[----:B------:R-:W-:-:S05]  /*1de0*/  LEA R21, R9, 0xfffffe00, 0x9 ;  /* 0xfffffe0009157811 */ /* 0x000fca00078e48ff */
[----:B------:R-:W-:-:S04]  /*1df0*/  IMAD.HI.U32 R8, P0, R21, R5, R4 ;  /* 0x0000000515087227 */ /* 0x000fc80007800004 */
[----:B------:R-:W-:Y:S02]  /*1e00*/  IMAD.X R9, RZ, RZ, RZ, P0 ;  /* 0x000000ffff097224 */ /* 0x000fe400000e06ff */
[----:B------:R-:W-:-:S03]  /*1e10*/  IMAD.WIDE.U32 R8, R6, R21, R8 ;  /* 0x0000001506087225 */ /* 0x000fc600078e0008 */
[----:B------:R-:W-:Y:S01]  /*1e20*/  IADD3 R15, P0, PT, RZ, -R8, RZ ;  /* 0x80000008ff0f7210 */ /* 0x000fe20007f1e0ff */
[----:B------:R-:W-:-:S04]  /*1e30*/  IMAD.MOV R8, RZ, RZ, -R6 ;  /* 0x000000ffff087224 */ /* 0x000fc800078e0a06 */
[----:B------:R-:W-:-:S04]  /*1e40*/  IMAD.HI.U32 R12, P1, R21, R15, R12 ;  /* 0x0000000f150c7227 */ /* 0x000fc8000782000c */
[----:B------:R-:W-:Y:S01]  /*1e50*/  IMAD.X R9, R8, 0x1, ~R9, P0 ;  /* 0x0000000108097824 */ /* 0x000fe200000e0e09 */
[----:B------:R-:W-:Y:S02]  /*1e60*/  SEL R13, RZ, 0x1, !P1 ;  /* 0x00000001ff0d7807 */ /* 0x000fe40004800000 */
[----:B------:R-:W-:Y:S01]  /*1e70*/  ISETP.GT.U32.AND P0, PT, R15, -0x1, PT ;  /* 0xffffffff0f00780c */ /* 0x000fe20003f04070 */
[----:B------:R-:W-:-:S03]  /*1e80*/  IMAD.WIDE.U32 R12, R21, R9, R12 ;  /* 0x00000009150c7225 */ /* 0x000fc600078e000c */
[----:B------:R-:W-:Y:S02]  /*1e90*/  ISETP.GT.AND.EX P0, PT, R9, -0x1, PT, P0 ;  /* 0xffffffff0900780c */ /* 0x000fe40003f04300 */
[----:B------:R-:W-:Y:S01]  /*1ea0*/  IADD3 RZ, P1, PT, R12, R15, RZ ;  /* 0x0000000f0cff7210 */ /* 0x000fe20007f3e0ff */
[----:B------:R-:W-:Y:S01]  /*1eb0*/  IMAD.WIDE.U32 R14, R3, R18, RZ ;  /* 0x00000012030e7225 */ /* 0x000fe200078e00ff */
[----:B------:R-:W-:Y:S02]  /*1ec0*/  SEL R21, R21, RZ, P0 ;  /* 0x000000ff15157207 */ /* 0x000fe40000000000 */
[----:B------:R-:W-:Y:S02]  /*1ed0*/  IADD3.X R8, P1, PT, R13, R9, RZ, P1, !PT ;  /* 0x000000090d087210 */ /* 0x000fe40000f3e4ff */
[----:B------:R-:W-:Y:S01]  /*1ee0*/  SHF.R.U32.HI R12, RZ, 0x1f, R9 ;  /* 0x0000001fff0c7819 */ /* 0x000fe20000011609 */
[----:B------:R-:W-:Y:S01]  /*1ef0*/  IMAD.WIDE.U32 R14, P0, R19, R26, R14 ;  /* 0x0000001a130e7225 */ /* 0x000fe2000780000e */
[----:B------:R-:W-:-:S02]  /*1f00*/  IADD3 R20, P4, PT, R21, R8, RZ ;  /* 0x0000000815147210 */ /* 0x000fc40007f9e0ff */
[----:B------:R-:W-:Y:S01]  /*1f10*/  LOP3.LUT R12, R12, 0x1, RZ, 0x3c, !PT ;  /* 0x000000010c0c7812 */ /* 0x000fe200078e3cff */
[----:B------:R-:W-:Y:S01]  /*1f20*/  IMAD.WIDE.U32 R8, R26, R18, RZ ;  /* 0x000000121a087225 */ /* 0x000fe200078e00ff */
[----:B------:R-:W-:-:S03]  /*1f30*/  SEL R21, RZ, 0x1, !P1 ;  /* 0x00000001ff157807 */ /* 0x000fc60004800000 */
[----:B------:R-:W-:Y:S01]  /*1f40*/  IMAD.X R13, RZ, RZ, RZ, P0 ;  /* 0x000000ffff0d7224 */ /* 0x000fe200000e06ff */
[----:B------:R-:W-:Y:S01]  /*1f50*/  IADD3 R9, P0, PT, R9, R14, RZ ;  /* 0x0000000e09097210 */ /* 0x000fe20007f1e0ff */
[----:B------:R-:W-:Y:S02]  /*1f60*/  IMAD.X R21, R12, 0x1, R21, P4 ;  /* 0x000000010c157824 */ /* 0x000fe400020e0615 */
[----:B------:R-:W-:Y:S01]  /*1f70*/  IMAD.MOV.U32 R12, RZ, RZ, R15 ;  /* 0x000000ffff0c7224 */ /* 0x000fe200078e000f */
[----:B------:R-:W-:Y:S01]  /*1f80*/  SHF.R.S32.HI R15, RZ, 0x1f, R19 ;  /* 0x0000001fff0f7819 */ /* 0x000fe20000011413 */
[----:B------:R-:W-:Y:S01]  /*1f90*/  IMAD R14, R3, R27, RZ ;  /* 0x0000001b030e7224 */ /* 0x000fe200078e02ff */
[----:B------:R-:W-:Y:S01]  /*1fa0*/  ISETP.NE.AND P1, PT, R21, 0x2, PT ;  /* 0x000000021500780c */ /* 0x000fe20003f25270 */
[----:B------:R-:W-:Y:S01]  /*1fb0*/  IMAD.WIDE.U32.X R12, R19, R3, R12, P0 ;  /* 0x00000003130c7225 */ /* 0x000fe200000e040c */
[----:B------:R-:W-:Y:S02]  /*1fc0*/  IADD3 RZ, P0, PT, RZ, -R8, RZ ;  /* 0x80000008ffff7210 */ /* 0x000fe40007f1e0ff */
[----:B------:R-:W-:Y:S01]  /*1fd0*/  SEL R3, R20, 0xffffffff, P1 ;  /* 0xffffffff14037807 */ /* 0x000fe20000800000 */
[----:B------:R-:W-:-:S02]  /*1fe0*/  IMAD R15, R26, R15, R14 ;  /* 0x0000000f1a0f7224 */ /* 0x000fc400078e020e */
[----:B------:R-:W-:-:S04]  /*1ff0*/  IMAD.WIDE.U32 R26, R26, R27, R12 ;  /* 0x0000001b1a1a7225 */ /* 0x000fc800078e000c */
[----:B------:R-:W-:Y:S01]  /*2000*/  IMAD R13, R2, R18, RZ ;  /* 0x00000012020d7224 */ /* 0x000fe200078e02ff */
[----:B------:R-:W-:Y:S01]  /*2010*/  LOP3.LUT R2, RZ, R9, RZ, 0x33, !PT ;  /* 0x00000009ff027212 */ /* 0x000fe200078e33ff */
[----:B------:R-:W-:-:S03]  /*2020*/  IMAD.HI.U32 R12, R3, R5, RZ ;  /* 0x00000005030c7227 */ /* 0x000fc600078e00ff */
[----:B------:R-:W-:Y:S01]  /*2030*/  IADD3.X R2, P0, PT, RZ, R2, RZ, P0, !PT ;  /* 0x00000002ff027210 */ /* 0x000fe2000071e4ff */
[----:B------:R-:W-:Y:S02]  /*2040*/  IMAD.IADD R27, R27, 0x1, R15 ;  /* 0x000000011b1b7824 */ /* 0x000fe400078e020f */
[-C--:B------:R-:W-:Y:S02]  /*2050*/  IMAD R15, R19, R0.reuse, R13 ;  /* 0x00000000130f7224 */ /* 0x080fe400078e020d */
[----:B------:R-:W-:Y:S02]  /*2060*/  IMAD.MOV.U32 R13, RZ, RZ, RZ ;  /* 0x000000ffff0d7224 */ /* 0x000fe400078e00ff */
[----:B------:R-:W-:-:S04]  /*2070*/  IMAD.WIDE.U32 R18, R18, R0, R26 ;  /* 0x0000000012127225 */ /* 0x000fc800078e001a */
[----:B------:R-:W-:-:S04]  /*2080*/  IMAD.WIDE.U32 R12, R6, R3, R12 ;  /* 0x00000003060c7225 */ /* 0x000fc800078e000c */
[----:B------:R-:W-:Y:S01]  /*2090*/  IMAD.IADD R0, R19, 0x1, R15 ;  /* 0x0000000113007824 */ /* 0x000fe200078e020f */
[----:B------:R-:W-:Y:S02]  /*20a0*/  IADD3 RZ, P1, PT, R5, R12, RZ ;  /* 0x0000000c05ff7210 */ /* 0x000fe40007f3e0ff */
[----:B------:R-:W-:Y:S02]  /*20b0*/  SEL R12, RZ, 0x40, P3 ;  /* 0x00000040ff0c7807 */ /* 0x000fe40001800000 */
[----:B------:R-:W-:Y:S02]  /*20c0*/  ISETP.GE.AND P4, PT, R0, RZ, PT ;  /* 0x000000ff0000720c */ /* 0x000fe40003f86270 */
[----:B------:R-:W-:Y:S01]  /*20d0*/  IADD3.X RZ, P1, PT, R6, R13, RZ, P1, !PT ;  /* 0x0000000d06ff7210 */ /* 0x000fe20000f3e4ff */
[----:B------:R-:W-:Y:S01]  /*20e0*/  IMAD.MOV R13, RZ, RZ, -R8 ;  /* 0x000000ffff0d7224 */ /* 0x000fe200078e0a08 */
[----:B------:R-:W-:Y:S02]  /*20f0*/  SEL R20, R2, R9, !P4 ;  /* 0x0000000902147207 */ /* 0x000fe40006000000 */
[----:B------:R-:W-:-:S02]  /*2100*/  LOP3.LUT R2, RZ, R18, RZ, 0x33, !PT ;  /* 0x00000012ff027212 */ /* 0x000fc400078e33ff */
[----:B------:R-:W-:Y:S02]  /*2110*/  SEL R14, R13, R8, !P4 ;  /* 0x000000080d0e7207 */ /* 0x000fe40006000000 */
[----:B------:R-:W-:Y:S02]  /*2120*/  SEL R13, RZ, 0x20, P2 ;  /* 0x00000020ff0d7807 */ /* 0x000fe40001000000 */
[----:B------:R-:W-:Y:S02]  /*2130*/  IADD3.X R9, P0, PT, RZ, R2, RZ, P0, !PT ;  /* 0x00000002ff097210 */ /* 0x000fe4000071e4ff */
[----:B------:R-:W-:Y:S02]  /*2140*/  LOP3.LUT R8, RZ, R0, RZ, 0x33, !PT ;  /* 0x00000000ff087212 */ /* 0x000fe400078e33ff */
[----:B------:R-:W-:Y:S02]  /*2150*/  IADD3 R2, PT, PT, R7, R13, R12 ;  /* 0x0000000d07027210 */ /* 0x000fe40007ffe00c */
[----:B------:R-:W-:Y:S01]  /*2160*/  SEL R12, R11, RZ, P2 ;  /* 0x000000ff0b0c7207 */ /* 0x000fe20001000000 */
[----:B------:R-:W-:Y:S01]  /*2170*/  IMAD.X R11, RZ, RZ, R8, P0 ;  /* 0x000000ffff0b7224 */ /* 0x000fe200000e0608 */
[----:B------:R-:W-:-:S02]  /*2180*/  VIMNMX.U32 R15, PT, PT, R3, -0x2, PT ;  /* 0xfffffffe030f7848 */ /* 0x000fc40003fe0000 */
[----:B------:R-:W-:Y:S02]  /*2190*/  LOP3.LUT R13, R7, 0x1f, RZ, 0xc0, !PT ;  /* 0x0000001f070d7812 */ /* 0x000fe400078ec0ff */
[----:B------:R-:W-:Y:S01]  /*21a0*/  SEL R8, R9, R18, !P4 ;  /* 0x0000001209087207 */ /* 0x000fe20006000000 */
[----:B------:R-:W-:Y:S01]  /*21b0*/  @!P1 VIADD R3, R15, 0x1 ;  /* 0x000000010f039836 */ /* 0x000fe20000000000 */
[----:B------:R-:W-:Y:S02]  /*21c0*/  SEL R22, R11, R0, !P4 ;  /* 0x000000000b167207 */ /* 0x000fe40006000000 */
[C---:B------:R-:W-:Y:S02]  /*21d0*/  SHF.L.W.U32.HI R10, R12.reuse, R7, R10 ;  /* 0x000000070c0a7219 */ /* 0x040fe40000010e0a */
[-C--:B------:R-:W-:Y:S02]  /*21e0*/  SHF.L.U32 R12, R12, R13.reuse, RZ ;  /* 0x0000000d0c0c7219 */ /* 0x080fe400000006ff */
[----:B------:R-:W-:-:S02]  /*21f0*/  SHF.L.U32 R11, R14, R13, RZ ;  /* 0x0000000d0e0b7219 */ /* 0x000fc400000006ff */
[-C--:B------:R-:W-:Y:S02]  /*2200*/  SHF.L.W.U32.HI R13, R14, R7.reuse, R20 ;  /* 0x000000070e0d7219 */ /* 0x080fe40000010e14 */
[-C--:B------:R-:W-:Y:S02]  /*2210*/  SHF.L.W.U32.HI R15, R8, R7.reuse, R22 ;  /* 0x00000007080f7219 */ /* 0x080fe40000010e16 */
[-C--:B------:R-:W-:Y:S02]  /*2220*/  SHF.L.W.U32.HI R14, R20, R7.reuse, R8 ;  /* 0x00000007140e7219 */ /* 0x080fe40000010e08 */
[----:B------:R-:W-:-:S07]  /*2230*/  SHF.L.W.U32.HI R22, R22, R7, RZ ;  /* 0x0000000716167219 */ /* 0x000fce0000010eff */
.L_x_218:
[----:B------:R-:W-:Y:S01]  /*2240*/  IADD3 RZ, P0, PT, -R5, R14, RZ ;  /* 0x0000000e05ff7210 */ /* 0x000fe20007f1e1ff */
[----:B------:R-:W-:Y:S01]  /*2250*/  IMAD.MOV.U32 R8, RZ, RZ, RZ ;  /* 0x000000ffff087224 */ /* 0x000fe200078e00ff */
[----:B------:R-:W-:Y:S01]  /*2260*/  PLOP3.LUT P2, PT, PT, PT, PT, 0x8, 0x80 ;  /* 0x000000000080781c */ /* 0x000fe20003f4e170 */
[----:B------:R-:W-:Y:S01]  /*2270*/  UIADD3 UR4, UPT, UPT, UR4, 0x20, URZ ;  /* 0x0000002004047890 */ /* 0x000fe2000fffe0ff */
        /* <DEDUP_REMOVED lines=26> */
[----:B------:R-:W-:Y:S01]  /*2420*/  ISETP.LT.U32.AND P2, PT, R2, UR4, PT ;  /* 0x0000000402007c0c */ /* 0x000fe2000bf41070 */
        /* <DEDUP_REMOVED lines=13> */
[----:B------:R-:W0:Y:S02]  /*2500*/  LDC.64 R4, c[0x0][0x3a8] ;  /* 0x0000ea00ff047b82 */ /* 0x000e240000000a00 */
[----:B0-----:R-:W2:Y:S01]  /*2510*/  LDG.E R4, desc[UR6][R4.64] ;  /* 0x0000000604047981 */ /* 0x001ea2000c1e1900 */
[----:B------:R-:W-:Y:S02]  /*2520*/  ISETP.GT.U32.AND P0, PT, R18, -0x1, PT ;  /* 0xffffffff1200780c */ /* 0x000fe40003f04070 */
[-C--:B------:R-:W-:Y:S02]  /*2530*/  SHF.R.W.U32 R21, R21, R7.reuse, R14 ;  /* 0x0000000715157219 */ /* 0x080fe40000001e0e */
[----:B------:R-:W-:Y:S02]  /*2540*/  R2P PR, R2, 0x60 ;  /* 0x0000006002007804 */ /* 0x000fe40000000000 */
[----:B------:R-:W-:Y:S02]  /*2550*/  ISETP.GT.AND.EX P0, PT, R0, -0x1, PT, P0 ;  /* 0xffffffff0000780c */ /* 0x000fe40003f04300 */
[----:B------:R-:W-:-:S02]  /*2560*/  SHF.R.W.U32 R14, R14, R7, R15 ;  /* 0x000000070e0e7219 */ /* 0x000fc40000001e0f */
[-C--:B------:R-:W-:Y:S02]  /*2570*/  SHF.R.W.U32 R15, R15, R7.reuse, R22 ;  /* 0x000000070f0f7219 */ /* 0x080fe40000001e16 */
[----:B------:R-:W-:Y:S02]  /*2580*/  SHF.R.W.U32 R22, R22, R7, RZ ;  /* 0x0000000716167219 */ /* 0x000fe40000001eff */
[----:B------:R-:W-:Y:S02]  /*2590*/  SEL R21, R21, R14, !P5 ;  /* 0x0000000e15157207 */ /* 0x000fe40006800000 */
[----:B------:R-:W-:Y:S02]  /*25a0*/  SEL R14, R14, R15, !P5 ;  /* 0x0000000f0e0e7207 */ /* 0x000fe40006800000 */
[----:B------:R-:W-:Y:S02]  /*25b0*/  @P6 SEL R21, R15, R22, !P5 ;  /* 0x000000160f156207 */ /* 0x000fe40006800000 */
[----:B------:R-:W-:-:S02]  /*25c0*/  @P6 SEL R14, R22, RZ, !P5 ;  /* 0x000000ff160e6207 */ /* 0x000fc40006800000 */
[----:B------:R-:W-:Y:S01]  /*25d0*/  @!P0 IADD3 RZ, P1, PT, RZ, -R21, RZ ;  /* 0x80000015ffff8210 */ /* 0x000fe20007f3e0ff */
[----:B------:R-:W-:Y:S01]  /*25e0*/  @!P0 IMAD.MOV R21, RZ, RZ, -R21 ;  /* 0x000000ffff158224 */ /* 0x000fe200078e0a15 */
[----:B------:R-:W-:Y:S02]  /*25f0*/  @!P0 LOP3.LUT R3, RZ, R14, RZ, 0x33, !PT ;  /* 0x0000000eff038212 */ /* 0x000fe400078e33ff */
[----:B------:R-:W-:-:S03]  /*2600*/  ISETP.NE.AND P3, PT, R2, 0x80, PT ;  /* 0x000000800200780c */ /* 0x000fc60003f65270 */
[----:B------:R-:W-:Y:S01]  /*2610*/  @!P0 IMAD.X R14, RZ, RZ, R3, P1 ;  /* 0x000000ffff0e8224 */ /* 0x000fe200008e0603 */
[----:B------:R-:W-:Y:S02]  /*2620*/  CS2R R2, SRZ ;  /* 0x0000000000027805 */ /* 0x000fe4000001ff00 */
[----:B------:R-:W-:Y:S02]  /*2630*/  SEL R21, R21, 0xffffffff, P3 ;  /* 0xffffffff15157807 */ /* 0x000fe40001800000 */
[----:B------:R-:W-:Y:S01]  /*2640*/  SEL R9, R14, 0xffffffff, P3 ;  /* 0xffffffff0e097807 */ /* 0x000fe20001800000 */
[----:B--2---:R-:W-:-:S05]  /*2650*/  VIADD R0, R4, 0xffffffff ;  /* 0xffffffff04007836 */ /* 0x004fca0000000000 */
[----:B------:R-:W-:-:S13]  /*2660*/  ISETP.GE.AND P2, PT, R0, 0x1, PT ;  /* 0x000000010000780c */ /* 0x000fda0003f46270 */
[----:B------:R-:W-:Y:S05]  /*2670*/  @!P2 BRA `(.L_x_219) ;  /* 0x000000000040a947 */ /* 0x000fea0003800000 */
[----:B------:R-:W0:Y:S01]  /*2680*/  LDC.64 R4, c[0x0][0x3c0] ;  /* 0x0000f000ff047b82 */ /* 0x000e220000000a00 */
[----:B------:R-:W-:Y:S01]  /*2690*/  BSSY.RECONVERGENT B0, `(.L_x_220) ;  /* 0x000000c000007945 */ /* 0x000fe20003800200 */
[----:B------:R-:W-:-:S07]  /*26a0*/  IMAD.MOV.U32 R7, RZ, RZ, RZ ;  /* 0x000000ffff077224 */ /* 0x000fce00078e00ff */
.L_x_221:
[----:B------:R-:W-:-:S04]  /*26b0*/  IADD3 R2, PT, PT, R7, 0x1, R0 ;  /* 0x0000000107027810 */ /* 0x000fc80007ffe000 */
[----:B------:R-:W-:-:S05]  /*26c0*/  SHF.R.U32.HI R6, RZ, 0x1, R2 ;  /* 0x00000001ff067819 */ /* 0x000fca0000011602 */
[----:B0-----:R-:W-:-:S06]  /*26d0*/  IMAD.WIDE.U32 R2, R6, 0x8, R4 ;  /* 0x0000000806027825 */ /* 0x001fcc00078e0004 */
[----:B------:R-:W2:Y:S02]  /*26e0*/  LDG.E.64 R2, desc[UR6][R2.64] ;  /* 0x0000000602027981 */ /* 0x000ea4000c1e1b00 */
[----:B--2---:R-:W-:-:S04]  /*26f0*/  ISETP.GT.U32.AND P0, PT, R2, R21, PT ;  /* 0x000000150200720c */ /* 0x004fc80003f04070 */
[----:B------:R-:W-:-:S04]  /*2700*/  ISETP.GT.AND.EX P0, PT, R3, R9, PT, P0 ;  /* 0x000000090300720c */ /* 0x000fc80003f04300 */
[----:B------:R-:W-:-:S09]  /*2710*/  SEL R7, R7, R6, P0 ;  /* 0x0000000607077207 */ /* 0x000fd20000000000 */
[----:B------:R-:W-:-:S05]  /*2720*/  @P0 VIADD R0, R6, 0xffffffff ;  /* 0xffffffff06000836 */ /* 0x000fca0000000000 */
[----:B------:R-:W-:-:S13]  /*2730*/  ISETP.GE.AND P0, PT, R7, R0, PT ;  /* 0x000000000700720c */ /* 0x000fda0003f06270 */
[----:B------:R-:W-:Y:S05]  /*2740*/  @!P0 BRA `(.L_x_221) ;  /* 0xfffffffc00d88947 */ /* 0x000fea000383ffff */
[----:B------:R-:W-:Y:S05]  /*2750*/  BSYNC.RECONVERGENT B0 ;  /* 0x0000000000007941 */ /* 0x000fea0003800200 */
.L_x_220:
[----:B------:R-:W-:Y:S02]  /*2760*/  IMAD.MOV.U32 R2, RZ, RZ, R7 ;  /* 0x000000ffff027224 */ /* 0x000fe400078e0007 */
[----:B------:R-:W-:-:S07]  /*2770*/  IMAD.MOV.U32 R3, RZ, RZ, RZ ;  /* 0x000000ffff037224 */ /* 0x000fce00078e00ff */
.L_x_219:
[----:B------:R-:W0:Y:S01]  /*2780*/  LDCU.64 UR4, c[0x0][0x3c0] ;  /* 0x00007800ff0477ac */ /* 0x000e220008000a00 */
[C---:B------:R-:W-:Y:S01]  /*2790*/  IMAD.SHL.U32 R12, R2.reuse, 0x8, RZ ;  /* 0x00000008020c7824 */ /* 0x040fe200078e00ff */
[----:B------:R-:W-:-:S04]  /*27a0*/  SHF.L.U64.HI R0, R2, 0x3, R3 ;  /* 0x0000000302007819 */ /* 0x000fc80000010203 */
[----:B0-----:R-:W-:-:S04]  /*27b0*/  IADD3 R2, P0, PT, R12, UR4, RZ ;  /* 0x000000040c027c10 */ /* 0x001fc8000ff1e0ff */
[----:B------:R-:W-:-:S06]  /*27c0*/  IADD3.X R3, PT, PT, R0, UR5, RZ, P0, !PT ;  /* 0x0000000500037c10 */ /* 0x000fcc00087fe4ff */
[----:B------:R-:W2:Y:S01]  /*27d0*/  LDG.E.64 R2, desc[UR6][R2.64] ;  /* 0x0000000602027981 */ /* 0x000ea2000c1e1b00 */
[----:B------:R-:W-:Y:S01]  /*27e0*/  BSSY.RECONVERGENT B0, `(.L_x_222) ;  /* 0x0000170000007945 */ /* 0x000fe20003800200 */
[----:B--2---:R-:W-:-:S04]  /*27f0*/  ISETP.NE.U32.AND P0, PT, R2, R21, PT ;  /* 0x000000150200720c */ /* 0x004fc80003f05070 */
[----:B------:R-:W-:-:S13]  /*2800*/  ISETP.NE.AND.EX P0, PT, R3, R9, PT, P0 ;  /* 0x000000090300720c */ /* 0x000fda0003f05300 */
[----:B------:R-:W-:Y:S05]  /*2810*/  @P0 BRA `(.L_x_223) ;  /* 0x0000001400b00947 */ /* 0x000fea0003800000 */
[----:B------:R-:W0:Y:S02]  /*2820*/  LDCU.64 UR4, c[0x0][0x3b8] ;  /* 0x00007700ff0477ac */ /* 0x000e240008000a00 */
[----:B0-----:R-:W-:-:S04]  /*2830*/  IADD3 R12, P0, PT, R12, UR4, RZ ;  /* 0x000000040c0c7c10 */ /* 0x001fc8000ff1e0ff */
[----:B------:R-:W-:-:S06]  /*2840*/  IADD3.X R13, PT, PT, R0, UR5, RZ, P0, !PT ;  /* 0x00000005000d7c10 */ /* 0x000fcc00087fe4ff */
[----:B------:R-:W2:Y:S02]  /*2850*/  LDG.E.64 R12, desc[UR6][R12.64] ;  /* 0x000000060c0c7981 */ /* 0x000ea4000c1e1b00 */
[----:B--2---:R-:W-:-:S04]  /*2860*/  ISETP.NE.U32.AND P0, PT, R12, -0x1, PT ;  /* 0xffffffff0c00780c */ /* 0x004fc80003f05070 */
[----:B------:R-:W-:-:S13]  /*2870*/  ISETP.NE.AND.EX P0, PT, R13, -0x1, PT, P0 ;  /* 0xffffffff0d00780c */ /* 0x000fda0003f05300 */
[----:B------:R-:W-:Y:S05]  /*2880*/  @!P0 BRA `(.L_x_223) ;  /* 0x0000001400948947 */ /* 0x000fea0003800000 */
[----:B------:R-:W0:Y:S02]  /*2890*/  LDC.64 R2, c[0x0][0x390] ;  /* 0x0000e400ff027b82 */ /* 0x000e240000000a00 */
[----:B0-----:R-:W2:Y:S06]  /*28a0*/  LDG.E.64 R2, desc[UR6][R2.64] ;  /* 0x0000000602027981 */ /* 0x001eac000c1e1b00 */
[----:B------:R-:W0:Y:S02]  /*28b0*/  LDC.64 R8, c[0x0][0x398] ;  /* 0x0000e600ff087b82 */ /* 0x000e240000000a00 */
[----:B0-----:R-:W3:Y:S01]  /*28c0*/  LDG.E.64 R8, desc[UR6][R8.64] ;  /* 0x0000000608087981 */ /* 0x001ee2000c1e1b00 */
[----:B------:R-:W-:Y:S01]  /*28d0*/  UMOV UR4, 0x4321 ;  /* 0x0000432100047882 */ /* 0x000fe20000000000 */
[----:B------:R-:W-:-:S02]  /*28e0*/  IMAD.MOV.U32 R10, RZ, RZ, 0x4b800000 ;  /* 0x4b800000ff0a7424 */ /* 0x000fc400078e00ff */
[----:B------:R-:W-:Y:S02]  /*28f0*/  IMAD.MOV.U32 R20, RZ, RZ, 0x0 ;  /* 0x00000000ff147424 */ /* 0x000fe400078e00ff */
[----:B------:R-:W-:Y:S01]  /*2900*/  IMAD.MOV.U32 R21, RZ, RZ, -0x80000000 ;  /* 0x80000000ff157424 */ /* 0x000fe200078e00ff */
[----:B--2---:R-:W-:Y:S01]  /*2910*/  IADD3 RZ, P0, PT, RZ, -R2, RZ ;  /* 0x80000002ffff7210 */ /* 0x004fe20007f1e0ff */
[----:B------:R-:W-:Y:S01]  /*2920*/  IMAD.MOV R15, RZ, RZ, -R2 ;  /* 0x000000ffff0f7224 */ /* 0x000fe200078e0a02 */
[----:B------:R-:W-:Y:S02]  /*2930*/  LOP3.LUT R0, RZ, R3, RZ, 0x33, !PT ;  /* 0x00000003ff007212 */ /* 0x000fe400078e33ff */
[----:B------:R-:W-:Y:S02]  /*2940*/  SHF.R.S32.HI R7, RZ, 0x1f, R3 ;  /* 0x0000001fff077819 */ /* 0x000fe40000011403 */
[----:B------:R-:W-:Y:S02]  /*2950*/  IADD3.X R5, P0, PT, RZ, R0, RZ, P0, !PT ;  /* 0x00000000ff057210 */ /* 0x000fe4000071e4ff */
[----:B------:R-:W-:-:S04]  /*2960*/  LOP3.LUT R0, RZ, R7, RZ, 0x33, !PT ;  /* 0x00000007ff007212 */ /* 0x000fc800078e33ff */
[----:B------:R-:W-:-:S04]  /*2970*/  IADD3.X R4, P0, PT, RZ, R0, RZ, P0, !PT ;  /* 0x00000000ff047210 */ /* 0x000fc8000071e4ff */
        /* <DEDUP_REMOVED lines=15> */
[----:B------:R-:W-:Y:S01]  /*2a70*/  SEL R15, R15, RZ, P3 ;  /* 0x000000ff0f0f7207 */ /* 0x000fe20001800000 */
[----:B------:R-:W-:Y:S01]  /*2a80*/  UMOV UR4, URZ ;  /* 0x000000ff00047c82 */ /* 0x000fe20008000000 */
[----:B0-----:R-:W-:-:S04]  /*2a90*/  IADD3 R0, PT, PT, -R0, 0x1f, RZ ;  /* 0x0000001f00007810 */ /* 0x001fc80007ffe1ff */
[----:B------:R-:W-:Y:S02]  /*2aa0*/  SHF.L.W.U32.HI R14, R5, R0, R19 ;  /* 0x00000000050e7219 */ /* 0x000fe40000010e13 */
[----:B------:R-:W-:Y:S01]  /*2ab0*/  SEL R19, R15, R4, !P2 ;  /* 0x000000040f137207 */ /* 0x000fe20005000000 */
[----:B------:R-:W-:Y:S01]  /*2ac0*/  IMAD.MOV.U32 R4, RZ, RZ, RZ ;  /* 0x000000ffff047224 */ /* 0x000fe200078e00ff */
[----:B------:R-:W-:Y:S02]  /*2ad0*/  PRMT R6, R14, R11, 0x3f ;  /* 0x0000003f0e067416 */ /* 0x000fe4000000000b */
[----:B------:R-:W-:Y:S02]  /*2ae0*/  SHF.L.W.U32.HI R5, R19, R0, R5 ;  /* 0x0000000013057219 */ /* 0x000fe40000010e05 */
[C---:B------:R-:W-:Y:S02]  /*2af0*/  FSETP.GEU.AND P1, PT, |R6|.reuse, 1.175494350822287508e-38, PT ;  /* 0x008000000600780b */ /* 0x040fe40003f2e200 */
[----:B------:R-:W-:-:S02]  /*2b00*/  FSETP.GT.AND P0, PT, |R6|, 8.50705917302346158658e+37, PT ;  /* 0x7e8000000600780b */ /* 0x000fc40003f04200 */
[----:B------:R-:W-:-:S04]  /*2b10*/  FSEL R10, R10, 1, !P1 ;  /* 0x3f8000000a0a7808 */ /* 0x000fc80004800000 */
[----:B------:R-:W-:-:S05]  /*2b20*/  FSEL R11, R10, 0.25, !P0 ;  /* 0x3e8000000a0b7808 */ /* 0x000fca0004000000 */
[----:B------:R-:W-:-:S06]  /*2b30*/  FMUL R6, R6, R11 ;  /* 0x0000000b06067220 */ /* 0x000fcc0000400000 */
[----:B------:R-:W0:Y:S02]  /*2b40*/  MUFU.RCP R6, R6 ;  /* 0x0000000600067308 */ /* 0x000e240000001000 */
[----:B0-----:R-:W-:-:S05]  /*2b50*/  FMUL R11, R11, R6 ;  /* 0x000000060b0b7220 */ /* 0x001fca0000400000 */
        /* <DEDUP_REMOVED lines=17> */
[----:B---3--:R-:W-:-:S03]  /*2c70*/  IMAD.WIDE.U32 R10, R9, R12, RZ ;  /* 0x0000000c090a7225 */ /* 0x008fc600078e00ff */
[----:B------:R-:W-:Y:S02]  /*2c80*/  IADD3 R20, P0, PT, R23, R20, RZ ;  /* 0x0000001417147210 */ /* 0x000fe40007f1e0ff */
[----:B------:R-:W-:Y:S01]  /*2c90*/  SEL R21, RZ, 0x1, !P1 ;  /* 0x00000001ff157807 */ /* 0x000fe20004800000 */
[----:B------:R-:W-:-:S04]  /*2ca0*/  IMAD.WIDE.U32 R22, P1, R13, R8, R10 ;  /* 0x000000080d167225 */ /* 0x000fc8000782000a */
[----:B------:R-:W-:-:S04]  /*2cb0*/  IMAD.WIDE.U32 R10, R8, R12, RZ ;  /* 0x0000000c080a7225 */ /* 0x000fc800078e00ff */
[----:B------:R-:W-:Y:S01]  /*2cc0*/  IMAD.X R25, RZ, RZ, RZ, P1 ;  /* 0x000000ffff197224 */ /* 0x000fe200008e06ff */
[----:B------:R-:W-:Y:S01]  /*2cd0*/  IADD3 R11, P1, PT, R11, R22, RZ ;  /* 0x000000160b0b7210 */ /* 0x000fe20007f3e0ff */
[----:B------:R-:W-:Y:S02]  /*2ce0*/  IMAD.X R6, R6, 0x1, R21, P0 ;  /* 0x0000000106067824 */ /* 0x000fe400000e0615 */
[----:B------:R-:W-:-:S03]  /*2cf0*/  IMAD.MOV.U32 R24, RZ, RZ, R23 ;  /* 0x000000ffff187224 */ /* 0x000fc600078e0017 */
[----:B------:R-:W-:Y:S01]  /*2d00*/  ISETP.NE.AND P0, PT, R6, 0x2, PT ;  /* 0x000000020600780c */ /* 0x000fe20003f05270 */
[C---:B------:R-:W-:Y:S01]  /*2d10*/  IMAD.WIDE.U32.X R22, R13.reuse, R9, R24, P1 ;  /* 0x000000090d167225 */ /* 0x040fe200008e0418 */
[----:B------:R-:W-:Y:S02]  /*2d20*/  ISETP.LT.AND P1, PT, R13, RZ, PT ;  /* 0x000000ff0d00720c */ /* 0x000fe40003f21270 */
[----:B------:R-:W-:Y:S01]  /*2d30*/  SEL R21, R20, 0xffffffff, P0 ;  /* 0xffffffff14157807 */ /* 0x000fe20000000000 */
[----:B------:R-:W-:Y:S01]  /*2d40*/  IMAD.MOV.U32 R25, RZ, RZ, RZ ;  /* 0x000000ffff197224 */ /* 0x000fe200078e00ff */
[-C--:B------:R-:W-:Y:S02]  /*2d50*/  IADD3 R27, P0, PT, -R8, R22.reuse, RZ ;  /* 0x00000016081b7210 */ /* 0x080fe40007f1e1ff */
[----:B------:R-:W-:Y:S01]  /*2d60*/  SEL R6, RZ, 0x20, P2 ;  /* 0x00000020ff067807 */ /* 0x000fe20001000000 */
[----:B------:R-:W-:Y:S01]  /*2d70*/  IMAD.HI.U32 R24, R21, R5, RZ ;  /* 0x0000000515187227 */ /* 0x000fe200078e00ff */
[----:B------:R-:W-:-:S02]  /*2d80*/  SEL R27, R27, R22, P1 ;  /* 0x000000161b1b7207 */ /* 0x000fc40000800000 */
[----:B------:R-:W-:Y:S01]  /*2d90*/  VIMNMX.U32 R18, PT, PT, R21, -0x2, PT ;  /* 0xfffffffe15127848 */ /* 0x000fe20003fe0000 */
[----:B------:R-:W-:Y:S01]  /*2da0*/  IMAD.X R29, R23, 0x1, ~R9, P0 ;  /* 0x00000001171d7824 */ /* 0x000fe200000e0e09 */
[----:B------:R-:W-:Y:S01]  /*2db0*/  SEL R20, R15, RZ, P2 ;  /* 0x000000ff0f147207 */ /* 0x000fe20001000000 */
[----:B------:R-:W-:Y:S01]  /*2dc0*/  IMAD.WIDE.U32 R24, R14, R21, R24 ;  /* 0x000000150e187225 */ /* 0x000fe200078e0018 */
[----:B------:R-:W-:Y:S02]  /*2dd0*/  LOP3.LUT R22, R0, 0x1f, RZ, 0xc0, !PT ;  /* 0x0000001f00167812 */ /* 0x000fe400078ec0ff */
[----:B------:R-:W-:Y:S02]  /*2de0*/  SEL R29, R29, R23, P1 ;  /* 0x000000171d1d7207 */ /* 0x000fe40000800000 */
[----:B------:R-:W-:Y:S02]  /*2df0*/  IADD3 R8, P1, PT, -R12, R27, RZ ;  /* 0x0000001b0c087210 */ /* 0x000fe40007f3e1ff */
[----:B------:R-:W-:-:S02]  /*2e00*/  SEL R23, RZ, 0x40, P3 ;  /* 0x00000040ff177807 */ /* 0x000fc40001800000 */
[----:B------:R-:W-:Y:S01]  /*2e10*/  ISETP.LT.AND P3, PT, R9, RZ, PT ;  /* 0x000000ff0900720c */ /* 0x000fe20003f61270 */
[----:B------:R-:W-:Y:S01]  /*2e20*/  IMAD.X R12, R29, 0x1, ~R13, P1 ;  /* 0x000000011d0c7824 */ /* 0x000fe200008e0e0d */
[----:B------:R-:W-:Y:S02]  /*2e30*/  IADD3 RZ, P1, PT, RZ, -R10, RZ ;  /* 0x8000000affff7210 */ /* 0x000fe40007f3e0ff */
[----:B------:R-:W-:Y:S02]  /*2e40*/  SEL R9, R8, R27, P3 ;  /* 0x0000001b08097207 */ /* 0x000fe40001800000 */
[----:B------:R-:W-:Y:S02]  /*2e50*/  SEL R8, R12, R29, P3 ;  /* 0x0000001d0c087207 */ /* 0x000fe40001800000 */
[----:B------:R-:W-:Y:S02]  /*2e60*/  LOP3.LUT R12, RZ, R11, RZ, 0x33, !PT ;  /* 0x0000000bff0c7212 */ /* 0x000fe400078e33ff */
[----:B------:R-:W-:-:S02]  /*2e70*/  IADD3 RZ, P0, PT, R5, R24, RZ ;  /* 0x0000001805ff7210 */ /* 0x000fc40007f1e0ff */
[----:B------:R-:W-:Y:S01]  /*2e80*/  IADD3 R6, PT, PT, R0, R6, R23 ;  /* 0x0000000600067210 */ /* 0x000fe20007ffe017 */
[----:B------:R-:W-:Y:S01]  /*2e90*/  IMAD.MOV R23, RZ, RZ, -R10 ;  /* 0x000000ffff177224 */ /* 0x000fe200078e0a0a */
[----:B------:R-:W-:Y:S02]  /*2ea0*/  ISETP.GE.AND P3, PT, R8, RZ, PT ;  /* 0x000000ff0800720c */ /* 0x000fe40003f66270 */
[----:B------:R-:W-:Y:S02]  /*2eb0*/  IADD3.X R12, P1, PT, RZ, R12, RZ, P1, !PT ;  /* 0x0000000cff0c7210 */ /* 0x000fe40000f3e4ff */
[----:B------:R-:W-:Y:S02]  /*2ec0*/  LOP3.LUT R13, RZ, R9, RZ, 0x33, !PT ;  /* 0x00000009ff0d7212 */ /* 0x000fe400078e33ff */
[----:B------:R-:W-:Y:S02]  /*2ed0*/  IADD3.X RZ, P0, PT, R14, R25, RZ, P0, !PT ;  /* 0x000000190eff7210 */ /* 0x000fe4000071e4ff */
[----:B------:R-:W-:-:S02]  /*2ee0*/  SEL R23, R23, R10, !P3 ;  /* 0x0000000a17177207 */ /* 0x000fc40005800000 */
[----:B------:R-:W-:Y:S02]  /*2ef0*/  SEL R25, R12, R11, !P3 ;  /* 0x0000000b0c197207 */ /* 0x000fe40005800000 */
[----:B------:R-:W-:Y:S02]  /*2f00*/  IADD3.X R10, P1, PT, RZ, R13, RZ, P1, !PT ;  /* 0x0000000dff0a7210 */ /* 0x000fe40000f3e4ff */
[----:B------:R-:W-:Y:S02]  /*2f10*/  LOP3.LUT R11, RZ, R8, RZ, 0x33, !PT ;  /* 0x00000008ff0b7212 */ /* 0x000fe400078e33ff */
[----:B------:R-:W-:Y:S02]  /*2f20*/  SEL R15, R10, R9, !P3 ;  /* 0x000000090a0f7207 */ /* 0x000fe40005800000 */
[----:B------:R-:W-:Y:S01]  /*2f30*/  SHF.R.S32.HI R12, RZ, 0x1f, R3 ;  /* 0x0000001fff0c7819 */ /* 0x000fe20000011403 */
[----:B------:R-:W-:Y:S01]  /*2f40*/  IMAD.X R11, RZ, RZ, R11, P1 ;  /* 0x000000ffff0b7224 */ /* 0x000fe200008e060b */
[-C--:B------:R-:W-:Y:S01]  /*2f50*/  SHF.L.W.U32.HI R13, R25, R0.reuse, R15 ;  /* 0x00000000190d7219 */ /* 0x080fe20000010e0f */
[----:B------:R-:W-:Y:S01]  /*2f60*/  @!P0 VIADD R21, R18, 0x1 ;  /* 0x0000000112158836 */ /* 0x000fe20000000000 */
[----:B------:R-:W-:-:S02]  /*2f70*/  SHF.L.W.U32.HI R18, R20, R0, R19 ;  /* 0x0000000014127219 */ /* 0x000fc40000010e13 */
[----:B------:R-:W-:Y:S02]  /*2f80*/  SEL R11, R11, R8, !P3 ;  /* 0x000000080b0b7207 */ /* 0x000fe40005800000 */
[-C--:B------:R-:W-:Y:S02]  /*2f90*/  SHF.L.U32 R20, R20, R22.reuse, RZ ;  /* 0x0000001614147219 */ /* 0x080fe400000006ff */
[C---:B------:R-:W-:Y:S02]  /*2fa0*/  SHF.L.U32 R22, R23.reuse, R22, RZ ;  /* 0x0000001617167219 */ /* 0x040fe400000006ff */
[-C--:B------:R-:W-:Y:S02]  /*2fb0*/  SHF.L.W.U32.HI R23, R23, R0.reuse, R25 ;  /* 0x0000000017177219 */ /* 0x080fe40000010e19 */
[-C--:B------:R-:W-:Y:S02]  /*2fc0*/  SHF.L.W.U32.HI R15, R15, R0.reuse, R11 ;  /* 0x000000000f0f7219 */ /* 0x080fe40000010e0b */
[----:B------:R-:W-:-:S07]  /*2fd0*/  SHF.L.W.U32.HI R19, R11, R0, RZ ;  /* 0x000000000b137219 */ /* 0x000fce0000010eff */
.L_x_224:
        /* <DEDUP_REMOVED lines=30> */
[----:B------:R-:W-:Y:S01]  /*31c0*/  IADD3 R29, P0, PT, -R29, R22, RZ ;  /* 0x000000161d1d7210 */ /* 0x000fe20007f1e1ff */
[----:B------:R-:W-:Y:S01]  /*31d0*/  IMAD.WIDE.U32 R10, R18, R25, R10 ;  /* 0x00000019120a7225 */ /* 0x000fe200078e000a */
[----:B------:R-:W-:-:S03]  /*31e0*/  ISETP.LT.U32.AND P2, PT, R6, UR4, PT ;  /* 0x0000000406007c0c */ /* 0x000fc6000bf41070 */
        /* <DEDUP_REMOVED lines=11> */
[----:B------:R-:W-:Y:S01]  /*32a0*/  IADD3 RZ, P0, PT, RZ, -R2, RZ ;  /* 0x80000002ffff7210 */ /* 0x000fe20007f1e0ff */
[----:B------:R-:W-:Y:S01]  /*32b0*/  IMAD.MOV R11, RZ, RZ, -R2 ;  /* 0x000000ffff0b7224 */ /* 0x000fe200078e0a02 */
[----:B------:R-:W-:Y:S01]  /*32c0*/  LOP3.LUT R4, RZ, R3, RZ, 0x33, !PT ;  /* 0x00000003ff047212 */ /* 0x000fe200078e33ff */
[----:B------:R-:W-:Y:S01]  /*32d0*/  UMOV UR4, 0x4321 ;  /* 0x0000432100047882 */ /* 0x000fe20000000000 */
[----:B------:R-:W-:Y:S01]  /*32e0*/  LOP3.LUT R10, RZ, R7, RZ, 0x33, !PT ;  /* 0x00000007ff0a7212 */ /* 0x000fe200078e33ff */
[----:B------:R-:W-:Y:S01]  /*32f0*/  IMAD.MOV.U32 R18, RZ, RZ, 0x4b800000 ;  /* 0x4b800000ff127424 */ /* 0x000fe200078e00ff */
[----:B------:R-:W-:Y:S02]  /*3300*/  IADD3.X R5, P0, PT, RZ, R4, RZ, P0, !PT ;  /* 0x00000004ff057210 */ /* 0x000fe4000071e4ff */
[----:B------:R-:W-:Y:S02]  /*3310*/  SHF.R.W.U32 R22, R13, R0, R15 ;  /* 0x000000000d167219 */ /* 0x000fe40000001e0f */
[----:B------:R-:W-:-:S02]  /*3320*/  IADD3.X R4, P0, PT, RZ, R10, RZ, P0, !PT ;  /* 0x0000000aff047210 */ /* 0x000fc4000071e4ff */
[----:B------:R-:W-:Y:S02]  /*3330*/  SHF.R.W.U32 R29, R29, R0, R13 ;  /* 0x000000001d1d7219 */ /* 0x000fe40000001e0d */
[----:B------:R-:W-:Y:S01]  /*3340*/  LOP3.LUT R4, R7, R4, RZ, 0xc0, !PT ;  /* 0x0000000407047212 */ /* 0x000fe200078ec0ff */
[----:B------:R-:W-:Y:S01]  /*3350*/  IMAD.X R10, RZ, RZ, R10, P0 ;  /* 0x000000ffff0a7224 */ /* 0x000fe200000e060a */
[----:B------:R-:W-:Y:S02]  /*3360*/  ISETP.GE.AND P0, PT, R3, RZ, PT ;  /* 0x000000ff0300720c */ /* 0x000fe40003f06270 */
[----:B------:R-:W-:Y:S02]  /*3370*/  SHF.R.W.U32 R15, R15, R0, R19 ;  /* 0x000000000f0f7219 */ /* 0x000fe40000001e13 */
[----:B------:R-:W-:Y:S02]  /*3380*/  LOP3.LUT R10, R7, R10, RZ, 0xc0, !PT ;  /* 0x0000000a070a7212 */ /* 0x000fe400078ec0ff */
[----:B------:R-:W-:-:S02]  /*3390*/  SEL R5, R5, R3, !P0 ;  /* 0x0000000305057207 */ /* 0x000fc40004000000 */
[----:B------:R-:W-:Y:S02]  /*33a0*/  LOP3.LUT P4, RZ, R10, R4, RZ, 0xfc, !PT ;  /* 0x000000040aff7212 */ /* 0x000fe4000788fcff */
[----:B------:R-:W-:Y:S02]  /*33b0*/  SEL R11, R11, R2, !P0 ;  /* 0x000000020b0b7207 */ /* 0x000fe40004000000 */
[----:B------:R-:W-:Y:S02]  /*33c0*/  SEL R10, R5, R10, !P4 ;  /* 0x0000000a050a7207 */ /* 0x000fe40006000000 */
[----:B------:R-:W-:Y:S02]  /*33d0*/  SEL R21, R11, R4, !P4 ;  /* 0x000000040b157207 */ /* 0x000fe40006000000 */
[----:B------:R-:W-:Y:S02]  /*33e0*/  ISETP.NE.AND P3, PT, R10, RZ, PT ;  /* 0x000000ff0a00720c */ /* 0x000fe40003f65270 */
[----:B------:R-:W-:-:S02]  /*33f0*/  SEL R5, R5, RZ, P4 ;  /* 0x000000ff05057207 */ /* 0x000fc40002000000 */
[----:B------:R-:W-:Y:S01]  /*3400*/  SEL R25, R21, R10, !P3 ;  /* 0x0000000a15197207 */ /* 0x000fe20005800000 */
[----:B------:R-:W-:Y:S01]  /*3410*/  IMAD.U32 R10, RZ, RZ, UR4 ;  /* 0x00000004ff0a7e24 */ /* 0x000fe2000f8e00ff */
[----:B------:R-:W-:Y:S01]  /*3420*/  SEL R4, R5, R21, !P3 ;  /* 0x0000001505047207 */ /* 0x000fe20005800000 */
[----:B------:R-:W-:Y:S01]  /*3430*/  UMOV UR4, URZ ;  /* 0x000000ff00047c82 */ /* 0x000fe20008000000 */
[----:B------:R-:W0:Y:S01]  /*3440*/  FLO.U32 R14, R25 ;  /* 0x00000019000e7300 */ /* 0x000e2200000e0000 */
[----:B------:R-:W-:Y:S02]  /*3450*/  SHF.R.W.U32 R0, R19, R0, RZ ;  /* 0x0000000013007219 */ /* 0x000fe40000001eff */
[----:B0-----:R-:W-:-:S04]  /*3460*/  IADD3 R14, PT, PT, -R14, 0x1f, RZ ;  /* 0x0000001f0e0e7810 */ /* 0x001fc80007ffe1ff */
[----:B------:R-:W-:-:S04]  /*3470*/  SHF.L.W.U32.HI R23, R4, R14, R25 ;  /* 0x0000000e04177219 */ /* 0x000fc80000010e19 */
[----:B------:R-:W-:-:S04]  /*3480*/  PRMT R10, R23, R10, 0x3f ;  /* 0x0000003f170a7416 */ /* 0x000fc8000000000a */
[C---:B------:R-:W-:Y:S02]  /*3490*/  FSETP.GEU.AND P0, PT, |R10|.reuse, 1.175494350822287508e-38, PT ;  /* 0x008000000a00780b */ /* 0x040fe40003f0e200 */
[----:B------:R-:W-:Y:S02]  /*34a0*/  FSETP.GT.AND P1, PT, |R10|, 8.50705917302346158658e+37, PT ;  /* 0x7e8000000a00780b */ /* 0x000fe40003f24200 */
[----:B------:R-:W-:-:S04]  /*34b0*/  FSEL R18, R18, 1, !P0 ;  /* 0x3f80000012127808 */ /* 0x000fc80004000000 */
[----:B------:R-:W-:Y:S02]  /*34c0*/  FSEL R21, R18, 0.25, !P1 ;  /* 0x3e80000012157808 */ /* 0x000fe40004800000 */
[----:B------:R-:W-:-:S03]  /*34d0*/  SEL R18, R11, RZ, P4 ;  /* 0x000000ff0b127207 */ /* 0x000fc60002000000 */
[----:B------:R-:W-:Y:S01]  /*34e0*/  FMUL R20, R10, R21 ;  /* 0x000000150a147220 */ /* 0x000fe20000400000 */
[----:B------:R-:W-:-:S04]  /*34f0*/  SEL R25, R18, R5, !P3 ;  /* 0x0000000512197207 */ /* 0x000fc80005800000 */
[----:B------:R-:W-:Y:S01]  /*3500*/  SHF.L.W.U32.HI R5, R25, R14, R4 ;  /* 0x0000000e19057219 */ /* 0x000fe20000010e04 */
[----:B------:R-:W0:Y:S01]  /*3510*/  MUFU.RCP R20, R20 ;  /* 0x0000001400147308 */ /* 0x000e220000001000 */
[----:B------:R-:W-:Y:S02]  /*3520*/  IMAD.MOV.U32 R4, RZ, RZ, RZ ;  /* 0x000000ffff047224 */ /* 0x000fe400078e00ff */
[----:B0-----:R-:W-:Y:S01]  /*3530*/  FMUL R27, R21, R20 ;  /* 0x00000014151b7220 */ /* 0x001fe20000400000 */
[----:B------:R-:W-:Y:S02]  /*3540*/  IMAD.MOV.U32 R20, RZ, RZ, 0x0 ;  /* 0x00000000ff147424 */ /* 0x000fe400078e00ff */
[----:B------:R-:W-:Y:S02]  /*3550*/  IMAD.MOV.U32 R21, RZ, RZ, -0x80000000 ;  /* 0x80000000ff157424 */ /* 0x000fe400078e00ff */
[----:B------:R-:W-:-:S05]  /*3560*/  LEA R27, R27, 0xfffffe00, 0x9 ;  /* 0xfffffe001b1b7811 */ /* 0x000fca00078e48ff */
[----:B------:R-:W-:-:S04]  /*3570*/  IMAD.HI.U32 R10, P0, R27, R5, R4 ;  /* 0x000000051b0a7227 */ /* 0x000fc80007800004 */
[----:B------:R-:W-:Y:S01]  /*3580*/  IMAD.X R11, RZ, RZ, RZ, P0 ;  /* 0x000000ffff0b7224 */ /* 0x000fe200000e06ff */
[----:B------:R-:W-:Y:S01]  /*3590*/  ISETP.GT.U32.AND P0, PT, R9, -0x1, PT ;  /* 0xffffffff0900780c */ /* 0x000fe20003f04070 */
[----:B------:R-:W-:-:S03]  /*35a0*/  IMAD.WIDE.U32 R10, R23, R27, R10 ;  /* 0x0000001b170a7225 */ /* 0x000fc600078e000a */
[----:B------:R-:W-:Y:S01]  /*35b0*/  IADD3 R9, P1, PT, RZ, -R10, RZ ;  /* 0x8000000aff097210 */ /* 0x000fe20007f3e0ff */
[----:B------:R-:W-:-:S03]  /*35c0*/  IMAD.MOV R10, RZ, RZ, -R23 ;  /* 0x000000ffff0a7224 */ /* 0x000fc600078e0a17 */
[----:B------:R-:W-:Y:S01]  /*35d0*/  R2P PR, R6, 0x60 ;  /* 0x0000006006007804 */ /* 0x000fe20000000000 */
[----:B------:R-:W-:Y:S01]  /*35e0*/  IMAD.HI.U32 R20, P2, R27, R9, R20 ;  /* 0x000000091b147227 */ /* 0x000fe20007840014 */
[----:B------:R-:W-:-:S03]  /*35f0*/  ISETP.GT.AND.EX P0, PT, R8, -0x1, PT, P0 ;  /* 0xffffffff0800780c */ /* 0x000fc60003f04300 */
[----:B------:R-:W-:Y:S01]  /*3600*/  SEL R29, R29, R22, !P5 ;  /* 0x000000161d1d7207 */ /* 0x000fe20006800000 */
[----:B------:R-:W-:Y:S01]  /*3610*/  IMAD.X R11, R10, 0x1, ~R11, P1 ;  /* 0x000000010a0b7824 */ /* 0x000fe200008e0e0b */
[----:B------:R-:W-:Y:S02]  /*3620*/  SEL R21, RZ, 0x1, !P2 ;  /* 0x00000001ff157807 */ /* 0x000fe40005000000 */
[----:B------:R-:W-:Y:S02]  /*3630*/  SEL R22, R22, R15, !P5 ;  /* 0x0000000f16167207 */ /* 0x000fe40006800000 */
[----:B------:R-:W-:Y:S01]  /*3640*/  SEL R8, R15, R0, !P5 ;  /* 0x000000000f087207 */ /* 0x000fe20006800000 */
[----:B------:R-:W-:Y:S01]  /*3650*/  IMAD.WIDE.U32 R20, R27, R11, R20 ;  /* 0x0000000b1b147225 */ /* 0x000fe200078e0014 */
[----:B------:R-:W-:Y:S02]  /*3660*/  SEL R13, R0, RZ, !P5 ;  /* 0x000000ff000d7207 */ /* 0x000fe40006800000 */
[----:B------:R-:W-:-:S02]  /*3670*/  SEL R29, R29, R8, !P6 ;  /* 0x000000081d1d7207 */ /* 0x000fc40007000000 */
[----:B------:R-:W-:Y:S02]  /*3680*/  SEL R0, R22, R13, !P6 ;  /* 0x0000000d16007207 */ /* 0x000fe40007000000 */
[----:B------:R-:W-:Y:S02]  /*3690*/  ISETP.GT.U32.AND P2, PT, R9, -0x1, PT ;  /* 0xffffffff0900780c */ /* 0x000fe40003f44070 */
[----:B------:R-:W-:Y:S01]  /*36a0*/  @!P0 IADD3 RZ, P1, PT, RZ, -R29, RZ ;  /* 0x8000001dffff8210 */ /* 0x000fe20007f3e0ff */
[----:B------:R-:W-:Y:S01]  /*36b0*/  @!P0 IMAD.MOV R29, RZ, RZ, -R29 ;  /* 0x000000ffff1d8224 */ /* 0x000fe200078e0a1d */
[----:B------:R-:W-:Y:S02]  /*36c0*/  @!P0 LOP3.LUT R10, RZ, R0, RZ, 0x33, !PT ;  /* 0x00000000ff0a8212 */ /* 0x000fe400078e33ff */
[----:B------:R-:W-:Y:S02]  /*36d0*/  IADD3 RZ, P5, PT, R20, R9, RZ ;  /* 0x0000000914ff7210 */ /* 0x000fe40007fbe0ff */
[----:B------:R-:W-:-:S02]  /*36e0*/  SEL R9, R8, RZ, !P6 ;  /* 0x000000ff08097207 */ /* 0x000fc40007000000 */
[----:B------:R-:W-:Y:S02]  /*36f0*/  ISETP.GT.AND.EX P2, PT, R11, -0x1, PT, P2 ;  /* 0xffffffff0b00780c */ /* 0x000fe40003f44320 */
[----:B------:R-:W-:Y:S02]  /*3700*/  @!P0 IADD3.X R0, P1, PT, RZ, R10, RZ, P1, !PT ;  /* 0x0000000aff008210 */ /* 0x000fe40000f3e4ff */
[----:B------:R-:W-:Y:S02]  /*3710*/  IADD3.X R20, P5, PT, R21, R11, RZ, P5, !PT ;  /* 0x0000000b15147210 */ /* 0x000fe40002fbe4ff */
[----:B------:R-:W-:Y:S02]  /*3720*/  @!P0 LOP3.LUT R10, RZ, R9, RZ, 0x33, !PT ;  /* 0x00000009ff0a8212 */ /* 0x000fe400078e33ff */
[----:B------:R-:W-:Y:S02]  /*3730*/  SEL R27, R27, RZ, P2 ;  /* 0x000000ff1b1b7207 */ /* 0x000fe40001000000 */
[----:B------:R-:W-:-:S02]  /*3740*/  SHF.R.U32.HI R11, RZ, 0x1f, R11 ;  /* 0x0000001fff0b7819 */ /* 0x000fc4000001160b */
[----:B------:R-:W-:Y:S02]  /*3750*/  SEL R8, R13, RZ, !P6 ;  /* 0x000000ff0d087207 */ /* 0x000fe40007000000 */
[----:B------:R-:W-:Y:S02]  /*3760*/  ISETP.NE.AND P2, PT, R6, 0x80, PT ;  /* 0x000000800600780c */ /* 0x000fe40003f45270 */
[----:B------:R-:W-:Y:S02]  /*3770*/  @!P0 IADD3.X R9, P6, PT, RZ, R10, RZ, P1, !PT ;  /* 0x0000000aff098210 */ /* 0x000fe40000fde4ff */
[----:B------:R-:W-:Y:S02]  /*3780*/  IADD3 R20, P1, PT, R27, R20, RZ ;  /* 0x000000141b147210 */ /* 0x000fe40007f3e0ff */
[----:B------:R-:W-:Y:S02]  /*3790*/  LOP3.LUT R6, R11, 0x1, RZ, 0x3c, !PT ;  /* 0x000000010b067812 */ /* 0x000fe400078e3cff */
[----:B------:R-:W-:-:S02]  /*37a0*/  SEL R13, RZ, 0x1, !P5 ;  /* 0x00000001ff0d7807 */ /* 0x000fc40006800000 */
[----:B------:R-:W-:Y:S02]  /*37b0*/  @!P0 LOP3.LUT R10, RZ, R8, RZ, 0x33, !PT ;  /* 0x00000008ff0a8212 */ /* 0x000fe400078e33ff */
[----:B------:R-:W-:Y:S01]  /*37c0*/  IADD3 R2, P5, PT, R2, -R32, RZ ;  /* 0x8000002002027210 */ /* 0x000fe20007fbe0ff */
[----:B------:R-:W-:Y:S01]  /*37d0*/  IMAD.X R6, R6, 0x1, R13, P1 ;  /* 0x0000000106067824 */ /* 0x000fe200008e060d */
[----:B------:R-:W-:Y:S01]  /*37e0*/  SEL R11, R29, 0xffffffff, P2 ;  /* 0xffffffff1d0b7807 */ /* 0x000fe20001000000 */
[----:B------:R-:W-:Y:S01]  /*37f0*/  @!P0 IMAD.X R8, RZ, RZ, R10, P6 ;  /* 0x000000ffff088224 */ /* 0x000fe200030e060a */
[----:B------:R-:W-:Y:S01]  /*3800*/  IADD3.X R13, P1, PT, R3, ~R37, RZ, P5, !PT ;  /* 0x80000025030d7210 */ /* 0x000fe20002f3e4ff */
[----:B------:R-:W-:Y:S01]  /*3810*/  IMAD.MOV.U32 R3, RZ, RZ, RZ ;  /* 0x000000ffff037224 */ /* 0x000fe200078e00ff */
[----:B------:R-:W-:Y:S02]  /*3820*/  IADD3 R11, P5, PT, R11, R2, RZ ;  /* 0x000000020b0b7210 */ /* 0x000fe40007fbe0ff */
[----:B------:R-:W-:-:S02]  /*3830*/  ISETP.NE.AND P0, PT, R6, 0x2, PT ;  /* 0x000000020600780c */ /* 0x000fc40003f05270 */
[----:B------:R-:W-:Y:S02]  /*3840*/  SEL R2, R0, 0xffffffff, P2 ;  /* 0xffffffff00027807 */ /* 0x000fe40001000000 */
[----:B------:R-:W-:Y:S02]  /*3850*/  IADD3.X R13, P5, PT, RZ, R13, RZ, P5, !PT ;  /* 0x0000000dff0d7210 */ /* 0x000fe40002fbe4ff */
[----:B------:R-:W-:Y:S02]  /*3860*/  IADD3 RZ, P6, PT, RZ, R11, RZ ;  /* 0x0000000bffff7210 */ /* 0x000fe40007fde0ff */
[----:B------:R-:W-:Y:S02]  /*3870*/  SEL R0, R20, 0xffffffff, P0 ;  /* 0xffffffff14007807 */ /* 0x000fe40000000000 */
[----:B------:R-:W-:Y:S02]  /*3880*/  IADD3.X R13, P0, PT, R2, R13, RZ, P6, !PT ;  /* 0x0000000d020d7210 */ /* 0x000fe4000371e4ff */
[----:B------:R-:W-:Y:S01]  /*3890*/  SEL R9, R9, 0xffffffff, P2 ;  /* 0xffffffff09097807 */ /* 0x000fe20001000000 */
[----:B------:R-:W-:Y:S01]  /*38a0*/  IMAD.HI.U32 R2, R0, R5, RZ ;  /* 0x0000000500027227 */ /* 0x000fe200078e00ff */
[----:B------:R-:W-:-:S02]  /*38b0*/  IADD3.X R20, P1, P5, R7, RZ, ~R36, P5, P1 ;  /* 0x000000ff07147210 */ /* 0x000fc40002d22c24 */
[----:B------:R-:W-:Y:S02]  /*38c0*/  SEL R8, R8, 0xffffffff, P2 ;  /* 0xffffffff08087807 */ /* 0x000fe40001000000 */
[----:B------:R-:W-:Y:S01]  /*38d0*/  IADD3.X R20, P0, PT, R9, R20, RZ, P0, !PT ;  /* 0x0000001409147210 */ /* 0x000fe2000071e4ff */
[----:B------:R-:W-:Y:S01]  /*38e0*/  IMAD.WIDE.U32 R2, R23, R0, R2 ;  /* 0x0000000017027225 */ /* 0x000fe200078e0002 */
[----:B------:R-:W-:Y:S02]  /*38f0*/  IADD3.X R7, PT, PT, R12, RZ, ~R35, P1, P5 ;  /* 0x000000ff0c077210 */ /* 0x000fe40000feac23 */
[----:B------:R-:W-:Y:S02]  /*3900*/  IADD3 R10, P5, PT, RZ, R20, RZ ;  /* 0x00000014ff0a7210 */ /* 0x000fe40007fbe0ff */
[----:B------:R-:W-:Y:S02]  /*3910*/  IADD3 RZ, P2, PT, R5, R2, RZ ;  /* 0x0000000205ff7210 */ /* 0x000fe40007f5e0ff */
[----:B------:R-:W-:-:S02]  /*3920*/  IADD3 RZ, P1, PT, RZ, -R11, RZ ;  /* 0x8000000bffff7210 */ /* 0x000fc40007f3e0ff */
[----:B------:R-:W-:Y:S02]  /*3930*/  IADD3.X R2, PT, PT, R8, RZ, R7, P5, P0 ;  /* 0x000000ff08027210 */ /* 0x000fe40002fe0407 */
[----:B------:R-:W-:Y:S02]  /*3940*/  LOP3.LUT R6, RZ, R13, RZ, 0x33, !PT ;  /* 0x0000000dff067212 */ /* 0x000fe400078e33ff */
[----:B------:R-:W-:Y:S02]  /*3950*/  IADD3.X RZ, P2, PT, R23, R3, RZ, P2, !PT ;  /* 0x0000000317ff7210 */ /* 0x000fe4000175e4ff */
[----:B------:R-:W-:Y:S02]  /*3960*/  IADD3.X R6, P1, PT, RZ, R6, RZ, P1, !PT ;  /* 0x00000006ff067210 */ /* 0x000fe40000f3e4ff */
[----:B------:R-:W-:Y:S02]  /*3970*/  LOP3.LUT R3, RZ, R20, RZ, 0x33, !PT ;  /* 0x00000014ff037212 */ /* 0x000fe400078e33ff */
[----:B------:R-:W-:-:S02]  /*3980*/  ISETP.GE.AND P0, PT, R2, RZ, PT ;  /* 0x000000ff0200720c */ /* 0x000fc40003f06270 */
[----:B------:R-:W-:Y:S02]  /*3990*/  SEL R9, RZ, 0x40, P4 ;  /* 0x00000040ff097807 */ /* 0x000fe40002000000 */
[----:B------:R-:W-:Y:S02]  /*39a0*/  SEL R8, RZ, 0x20, P3 ;  /* 0x00000020ff087807 */ /* 0x000fe40001800000 */
[----:B------:R-:W-:Y:S02]  /*39b0*/  IADD3.X R7, P1, PT, RZ, R3, RZ, P1, !PT ;  /* 0x00000003ff077210 */ /* 0x000fe40000f3e4ff */
[----:B------:R-:W-:Y:S02]  /*39c0*/  IADD3 R3, PT, PT, R14, R8, R9 ;  /* 0x000000080e037210 */ /* 0x000fe40007ffe009 */
[----:B------:R-:W-:Y:S02]  /*39d0*/  VIMNMX.U32 R8, PT, PT, R0, -0x2, PT ;  /* 0xfffffffe00087848 */ /* 0x000fe40003fe0000 */
[----:B------:R-:W-:Y:S01]  /*39e0*/  SEL R13, R6, R13, !P0 ;  /* 0x0000000d060d7207 */ /* 0x000fe20004000000 */
[----:B------:R-:W-:Y:S01]  /*39f0*/  @!P0 IMAD.MOV R11, RZ, RZ, -R11 ;  /* 0x000000ffff0b8224 */ /* 0x000fe200078e0a0b */
[----:B------:R-:W-:Y:S01]  /*3a00*/  LOP3.LUT R6, RZ, R2, RZ, 0x33, !PT ;  /* 0x00000002ff067212 */ /* 0x000fe200078e33ff */
[----:B------:R-:W-:Y:S01]  /*3a10*/  @!P2 VIADD R0, R8, 0x1 ;  /* 0x000000010800a836 */ /* 0x000fe20000000000 */
[----:B------:R-:W-:-:S02]  /*3a20*/  SEL R15, R7, R20, !P0 ;  /* 0x00000014070f7207 */ /* 0x000fc40004000000 */
[----:B------:R-:W-:Y:S01]  /*3a30*/  SEL R8, R18, RZ, P3 ;  /* 0x000000ff12087207 */ /* 0x000fe20001800000 */
[----:B------:R-:W-:Y:S01]  /*3a40*/  IMAD.X R7, RZ, RZ, R6, P1 ;  /* 0x000000ffff077224 */ /* 0x000fe200008e0606 */
[----:B------:R-:W-:Y:S02]  /*3a50*/  LOP3.LUT R9, R14, 0x1f, RZ, 0xc0, !PT ;  /* 0x0000001f0e097812 */ /* 0x000fe400078ec0ff */
[C---:B------:R-:W-:Y:S02]  /*3a60*/  SHF.L.W.U32.HI R25, R8.reuse, R14, R25 ;  /* 0x0000000e08197219 */ /* 0x040fe40000010e19 */
[-C--:B------:R-:W-:Y:S02]  /*3a70*/  SHF.L.U32 R8, R8, R9.reuse, RZ ;  /* 0x0000000908087219 */ /* 0x080fe400000006ff */
[----:B------:R-:W-:Y:S02]  /*3a80*/  SEL R7, R7, R2, !P0 ;  /* 0x0000000207077207 */ /* 0x000fe40004000000 */
[----:B------:R-:W-:-:S02]  /*3a90*/  SHF.L.U32 R9, R11, R9, RZ ;  /* 0x000000090b097219 */ /* 0x000fc400000006ff */
[-C--:B------:R-:W-:Y:S02]  /*3aa0*/  SHF.L.W.U32.HI R11, R11, R14.reuse, R13 ;  /* 0x0000000e0b0b7219 */ /* 0x080fe40000010e0d */
[-C--:B------:R-:W-:Y:S02]  /*3ab0*/  SHF.L.W.U32.HI R13, R13, R14.reuse, R15 ;  /* 0x0000000e0d0d7219 */ /* 0x080fe40000010e0f */
[-C--:B------:R-:W-:Y:S02]  /*3ac0*/  SHF.L.W.U32.HI R15, R15, R14.reuse, R7 ;  /* 0x0000000e0f0f7219 */ /* 0x080fe40000010e07 */
[----:B------:R-:W-:-:S07]  /*3ad0*/  SHF.L.W.U32.HI R19, R7, R14, RZ ;  /* 0x0000000e07137219 */ /* 0x000fce0000010eff */
.L_x_225:
        /* <DEDUP_REMOVED lines=44> */
[----:B------:R-:W-:Y:S01]  /*3da0*/  ISETP.GT.U32.AND P0, PT, R10, -0x1, PT ;  /* 0xffffffff0a00780c */ /* 0x000fe20003f04070 */
[----:B------:R-:W0:Y:S01]  /*3db0*/  LDC.64 R4, c[0x0][0x3c8] ;  /* 0x0000f200ff047b82 */ /* 0x000e220000000a00 */
[-C--:B------:R-:W-:Y:S02]  /*3dc0*/  SHF.R.W.U32 R21, R21, R14.reuse, R13 ;  /* 0x0000000e15157219 */ /* 0x080fe40000001e0d */
[----:B------:R-:W-:Y:S02]  /*3dd0*/  R2P PR, R3, 0x60 ;  /* 0x0000006003007804 */ /* 0x000fe40000000000 */
[----:B------:R-:W-:Y:S02]  /*3de0*/  ISETP.GT.AND.EX P0, PT, R2, -0x1, PT, P0 ;  /* 0xffffffff0200780c */ /* 0x000fe40003f04300 */
[-C--:B------:R-:W-:Y:S02]  /*3df0*/  SHF.R.W.U32 R0, R13, R14.reuse, R15 ;  /* 0x0000000e0d007219 */ /* 0x080fe40000001e0f */
[----:B------:R-:W-:-:S02]  /*3e00*/  SHF.R.W.U32 R15, R15, R14, R19 ;  /* 0x0000000e0f0f7219 */ /* 0x000fc40000001e13 */
[----:B------:R-:W-:Y:S02]  /*3e10*/  SHF.R.W.U32 R14, R19, R14, RZ ;  /* 0x0000000e130e7219 */ /* 0x000fe40000001eff */
[----:B------:R-:W-:Y:S02]  /*3e20*/  SEL R21, R21, R0, !P5 ;  /* 0x0000000015157207 */ /* 0x000fe40006800000 */
[----:B------:R-:W-:Y:S02]  /*3e30*/  SEL R0, R0, R15, !P5 ;  /* 0x0000000f00007207 */ /* 0x000fe40006800000 */
[----:B------:R-:W-:Y:S02]  /*3e40*/  @P6 SEL R21, R15, R14, !P5 ;  /* 0x0000000e0f156207 */ /* 0x000fe40006800000 */
[----:B------:R-:W-:Y:S02]  /*3e50*/  @P6 SEL R0, R14, RZ, !P5 ;  /* 0x000000ff0e006207 */ /* 0x000fe40006800000 */
[----:B------:R-:W-:Y:S01]  /*3e60*/  @!P0 IADD3 RZ, P1, PT, RZ, -R21, RZ ;  /* 0x80000015ffff8210 */ /* 0x000fe20007f3e0ff */
[----:B------:R-:W-:Y:S01]  /*3e70*/  @!P0 IMAD.MOV R21, RZ, RZ, -R21 ;  /* 0x000000ffff158224 */ /* 0x000fe200078e0a15 */
[----:B------:R-:W-:-:S02]  /*3e80*/  @!P0 LOP3.LUT R2, RZ, R0, RZ, 0x33, !PT ;  /* 0x00000000ff028212 */ /* 0x000fc400078e33ff */
[----:B------:R-:W-:-:S03]  /*3e90*/  ISETP.NE.AND P2, PT, R3, 0x80, PT ;  /* 0x000000800300780c */ /* 0x000fc60003f45270 */
[----:B------:R-:W-:Y:S01]  /*3ea0*/  @!P0 IMAD.X R0, RZ, RZ, R2, P1 ;  /* 0x000000ffff008224 */ /* 0x000fe200008e0602 */
[----:B------:R-:W-:-:S04]  /*3eb0*/  SEL R2, R21, 0xffffffff, P2 ;  /* 0xffffffff15027807 */ /* 0x000fc80001000000 */
[----:B------:R-:W-:-:S05]  /*3ec0*/  SEL R3, R0, 0xffffffff, P2 ;  /* 0xffffffff00037807 */ /* 0x000fca0001000000 */
[----:B0-----:R0:W-:Y:S02]  /*3ed0*/  STG.E.64 desc[UR6][R4.64], R2 ;  /* 0x0000000204007986 */ /* 0x0011e4000c101b06 */
.L_x_223:
[----:B------:R-:W-:Y:S05]  /*3ee0*/  BSYNC.RECONVERGENT B0 ;  /* 0x0000000000007941 */ /* 0x000fea0003800200 */
.L_x_222:
[----:B------:R-:W-:Y:S02]  /*3ef0*/  ISETP.NE.U32.AND P0, PT, R36, R34, PT ;  /* 0x000000222400720c */ /* 0x000fe40003f05070 */
[----:B------:R-:W-:Y:S02]  /*3f00*/  ISETP.GE.U32.AND P1, PT, R32, R16, PT ;  /* 0x000000102000720c */ /* 0x000fe40003f26070 */
[----:B------:R-:W-:Y:S02]  /*3f10*/  ISETP.NE.AND.EX P0, PT, R35, R33, PT, P0 ;  /* 0x000000212300720c */ /* 0x000fe40003f05300 */
[----:B------:R-:W-:Y:S02]  /*3f20*/  ISETP.GE.U32.AND P2, PT, R36, R34, PT ;  /* 0x000000222400720c */ /* 0x000fe40003f46070 */
[----:B------:R-:W-:Y:S02]  /*3f30*/  ISETP.GE.U32.AND.EX P1, PT, R37, R17, PT, P1 ;  /* 0x000000112500720c */ /* 0x000fe40003f26110 */
[----:B------:R-:W-:-:S02]  /*3f40*/  ISETP.GE.AND.EX P2, PT, R35, R33, PT, P2 ;  /* 0x000000212300720c */ /* 0x000fc40003f46320 */
[----:B------:R-:W-:Y:S02]  /*3f50*/  SEL R0, RZ, 0xffffffff, P1 ;  /* 0xffffffffff007807 */ /* 0x000fe40000800000 */
[----:B------:R-:W-:-:S03]  /*3f60*/  IADD3 R32, P1, PT, R32, 0x1, RZ ;  /* 0x0000000120207810 */ /* 0x000fc60007f3e0ff */
[----:B------:R-:W-:Y:S02]  /*3f70*/  @P0 SEL R0, RZ, 0xffffffff, P2 ;  /* 0xffffffffff000807 */ /* 0x000fe40001000000 */
[----:B------:R-:W-:Y:S02]  /*3f80*/  IADD3.X R37, P0, PT, RZ, R37, RZ, P1, !PT ;  /* 0x00000025ff257210 */ /* 0x000fe40000f1e4ff */
[----:B------:R-:W-:Y:S02]  /*3f90*/  LOP3.LUT R0, R0, 0x1, RZ, 0xc0, !PT ;  /* 0x0000000100007812 */ /* 0x000fe400078ec0ff */
[----:B------:R-:W-:Y:S02]  /*3fa0*/  IADD3.X R36, P0, PT, RZ, R36, RZ, P0, !PT ;  /* 0x00000024ff247210 */ /* 0x000fe4000071e4ff */
[----:B------:R-:W-:-:S03]  /*3fb0*/  ISETP.NE.U32.AND P1, PT, R0, 0x1, PT ;  /* 0x000000010000780c */ /* 0x000fc60003f25070 */
[----:B------:R-:W-:-:S10]  /*3fc0*/  IMAD.X R35, RZ, RZ, R35, P0 ;  /* 0x000000ffff237224 */ /* 0x000fd400000e0623 */
[----:B------:R-:W-:Y:S05]  /*3fd0*/  @!P1 BRA `(.L_x_226) ;  /* 0xffffffc000b09947 */ /* 0x000fea000383ffff */
[----:B------:R-:W-:Y:S05]  /*3fe0*/  EXIT ;  /* 0x000000000000794d */ /* 0x000fea0003800000 */
.L_x_227:
        /* <DEDUP_REMOVED lines=9> */
.L_x_244:


//--------------------- .text._Z18calculateFunction1PxS_S_S_S_S_S_ --------------------------
	.section	.text._Z18calculateFunction1PxS_S_S_S_S_S_,"ax",@progbits
	.align	128
        .global         _Z18calculateFunction1PxS_S_S_S_S_S_
        .type           _Z18calculateFunction1PxS_S_S_S_S_S_,@function
        .size           _Z18calculateFunction1PxS_S_S_S_S_S_,(.L_x_245 - _Z18calculateFunction1PxS_S_S_S_S_S_)
        .other          _Z18calculateFunction1PxS_S_S_S_S_S_,@"STO_CUDA_ENTRY STV_DEFAULT"
_Z18calculateFunction1PxS_S_S_S_S_S_:
.text._Z18calculateFunction1PxS_S_S_S_S_S_:
        /* <DEDUP_REMOVED lines=18> */
[----:B------:R-:W-:-:S05]  /*0120*/  IMAD.IADD R34, R17, 0x1, R7 ;  /* 0x0000000111227824 */ /* 0x000fca00078e0207 */
[----:B------:R-:W-:-:S06]  /*0130*/  IADD3.X R19, P0, PT, R3, R34, RZ, P0, !PT ;  /* 0x0000002203137210 */ /* 0x000fcc000071e4ff */
[----:B0-----:R-:W2:Y:S01]  /*0140*/  @!P1 LDG.E.64 R18, desc[UR6][R4.64] ;  /* 0x0000000604129981 */ /* 0x001ea2000c1e1b00 */
[--C-:B------:R-:W-:Y:S02]  /*0150*/  SHF.R.S32.HI R35, RZ, 0x1f, R34.reuse ;  /* 0x0000001fff237819 */ /* 0x100fe40000011422 */
[----:B------:R-:W-:Y:S02]  /*0160*/  SHF.R.S32.HI R33, RZ, 0x1f, R34 ;  /* 0x0000001fff217819 */ /* 0x000fe40000011422 */
[----:B------:R-:W-:-:S04]  /*0170*/  LEA.HI.X.SX32 R32, P0, R3, R35, 0x1, P0 ;  /* 0x0000002303207211 */ /* 0x000fc80000010eff */
[----:B------:R-:W-:Y:S02]  /*0180*/  LEA.HI.X.SX32 R30, R3, R33, 0x1, P0 ;  /* 0x00000021031e7211 */ /* 0x000fe400000f0eff */
[--C-:B--2---:R-:W-:Y:S02]  /*0190*/  @!P1 SHF.R.S32.HI R32, RZ, 0x1f, R19.reuse ;  /* 0x0000001fff209819 */ /* 0x104fe40000011413 */
[----:B------:R-:W-:Y:S02]  /*01a0*/  @!P1 SHF.R.S32.HI R30, RZ, 0x1f, R19 ;  /* 0x0000001fff1e9819 */ /* 0x000fe40000011413 */
[----:B------:R-:W-:Y:S02]  /*01b0*/  ISETP.NE.U32.AND P0, PT, R32, R35, PT ;  /* 0x000000232000720c */ /* 0x000fe40003f05070 */
[----:B------:R-:W-:Y:S02]  /*01c0*/  ISETP.GT.U32.AND P1, PT, R18, R16, PT ;  /* 0x000000101200720c */ /* 0x000fe40003f24070 */
[----:B------:R-:W-:-:S02]  /*01d0*/  ISETP.NE.AND.EX P0, PT, R30, R33, PT, P0 ;  /* 0x000000211e00720c */ /* 0x000fc40003f05300 */
[----:B------:R-:W-:Y:S02]  /*01e0*/  ISETP.GT.U32.AND P2, PT, R32, R35, PT ;  /* 0x000000232000720c */ /* 0x000fe40003f44070 */
[----:B------:R-:W-:Y:S02]  /*01f0*/  ISETP.GT.U32.AND.EX P1, PT, R19, R34, PT, P1 ;  /* 0x000000221300720c */ /* 0x000fe40003f24110 */
[----:B------:R-:W-:Y:S02]  /*0200*/  ISETP.GT.AND.EX P2, PT, R30, R33, PT, P2 ;  /* 0x000000211e00720c */ /* 0x000fe40003f44320 */
[----:B------:R-:W-:-:S05]  /*0210*/  SEL R0, RZ, 0xffffffff, P1 ;  /* 0xffffffffff007807 */ /* 0x000fca0000800000 */
[----:B------:R-:W-:-:S04]  /*0220*/  @P0 SEL R0, RZ, 0xffffffff, P2 ;  /* 0xffffffffff000807 */ /* 0x000fc80001000000 */
[----:B------:R-:W-:-:S04]  /*0230*/  LOP3.LUT R0, R0, 0x1, RZ, 0xc0, !PT ;  /* 0x0000000100007812 */ /* 0x000fc800078ec0ff */
[----:B------:R-:W-:-:S13]  /*0240*/  ISETP.NE.U32.AND P0, PT, R0, 0x1, PT ;  /* 0x000000010000780c */ /* 0x000fda0003f05070 */
[----:B------:R-:W-:Y:S05]  /*0250*/  @!P0 EXIT ;  /* 0x000000000000894d */ /* 0x000fea0003800000 */
[----:B------:R-:W-:Y:S02]  /*0260*/  IMAD.MOV.U32 R31, RZ, RZ, R16 ;  /* 0x000000ffff1f7224 */ /* 0x000fe400078e0010 */
[----:B------:R-:W-:-:S07]  /*0270*/  IMAD.MOV.U32 R14, RZ, RZ, R34 ;  /* 0x000000ffff0e7224 */ /* 0x000fce00078e0022 */
.L_x_236:
[----:B------:R-:W0:Y:S02]  /*0280*/  LDC.64 R20, c[0x0][0x388] ;  /* 0x0000e200ff147b82 */ /* 0x000e240000000a00 */
[----:B0-----:R-:W2:Y:S06]  /*0290*/  LDG.E.64 R20, desc[UR6][R20.64] ;  /* 0x0000000614147981 */ /* 0x001eac000c1e1b00 */
[----:B------:R-:W0:Y:S02]  /*02a0*/  LDC.64 R4, c[0x0][0x390] ;  /* 0x0000e400ff047b82 */ /* 0x000e240000000a00 */
[----:B0-----:R-:W3:Y:S06]  /*02b0*/  LDG.E.64 R4, desc[UR6][R4.64] ;  /* 0x0000000604047981 */ /* 0x001eec000c1e1b00 */
[----:B-----5:R-:W0:Y:S02]  /*02c0*/  LDC.64 R22, c[0x0][0x380] ;  /* 0x0000e000ff167b82 */ /* 0x020e240000000a00 */
[----:B0-----:R-:W5:Y:S01]  /*02d0*/  LDG.E.64 R22, desc[UR6][R22.64] ;  /* 0x0000000616167981 */ /* 0x001f62000c1e1b00 */
[----:B------:R-:W-:Y:S01]  /*02e0*/  UMOV UR4, 0x4321 ;  /* 0x0000432100047882 */ /* 0x000fe20000000000 */
[----:B------:R-:W-:Y:S01]  /*02f0*/  IMAD.MOV.U32 R8, RZ, RZ, 0x4b800000 ;  /* 0x4b800000ff087424 */ /* 0x000fe200078e00ff */
[----:B------:R-:W-:-:S04]  /*0300*/  IADD3 R16, P2, PT, R16, 0x1, RZ ;  /* 0x0000000110107810 */ /* 0x000fc80007f5e0ff */
[----:B------:R-:W-:-:S04]  /*0310*/  IADD3.X R34, P2, PT, RZ, R34, RZ, P2, !PT ;  /* 0x00000022ff227210 */ /* 0x000fc8000175e4ff */
[----:B------:R-:W-:-:S05]  /*0320*/  IADD3.X R35, P2, PT, RZ, R35, RZ, P2, !PT ;  /* 0x00000023ff237210 */ /* 0x000fca000175e4ff */
[----:B------:R-:W-:Y:S01]  /*0330*/  IMAD.X R33, RZ, RZ, R33, P2 ;  /* 0x000000ffff217224 */ /* 0x000fe200010e0621 */
        /* <DEDUP_REMOVED lines=22> */
[----:B------:R-:W-:Y:S02]  /*04a0*/  SEL R15, R15, RZ, P4 ;  /* 0x000000ff0f0f7207 */ /* 0x000fe40002000000 */
[----:B---3--:R-:W-:-:S02]  /*04b0*/  SHF.R.S32.HI R25, RZ, 0x1f, R5 ;  /* 0x0000001fff197819 */ /* 0x008fc40000011405 */
[C---:B------:R-:W-:Y:S01]  /*04c0*/  SEL R17, R15.reuse, R2, !P3 ;  /* 0x000000020f117207 */ /* 0x040fe20005800000 */
[----:B------:R-:W-:Y:S01]  /*04d0*/  IMAD.MOV.U32 R2, RZ, RZ, RZ ;  /* 0x000000ffff027224 */ /* 0x000fe200078e00ff */
[----:B------:R-:W-:Y:S02]  /*04e0*/  SHF.R.S32.HI R27, RZ, 0x1f, R5 ;  /* 0x0000001fff1b7819 */ /* 0x000fe40000011405 */
[----:B------:R-:W-:Y:S02]  /*04f0*/  SEL R15, R15, RZ, P3 ;  /* 0x000000ff0f0f7207 */ /* 0x000fe40001800000 */
[----:B0-----:R-:W-:-:S04]  /*0500*/  IADD3 R6, PT, PT, -R6, 0x1f, RZ ;  /* 0x0000001f06067810 */ /* 0x001fc80007ffe1ff */
[-C--:B------:R-:W-:Y:S01]  /*0510*/  SHF.L.W.U32.HI R0, R3, R6.reuse, R9 ;  /* 0x0000000603007219 */ /* 0x080fe20000010e09 */
[----:B------:R-:W-:Y:S01]  /*0520*/  IMAD.MOV.U32 R9, RZ, RZ, -0x80000000 ;  /* 0x80000000ff097424 */ /* 0x000fe200078e00ff */
[----:B------:R-:W-:Y:S02]  /*0530*/  SHF.L.W.U32.HI R3, R17, R6, R3 ;  /* 0x0000000611037219 */ /* 0x000fe40000010e03 */
[----:B------:R-:W-:-:S04]  /*0540*/  PRMT R7, R0, R7, 0x3f ;  /* 0x0000003f00077416 */ /* 0x000fc80000000007 */
[C---:B------:R-:W-:Y:S02]  /*0550*/  FSETP.GEU.AND P1, PT, |R7|.reuse, 1.175494350822287508e-38, PT ;  /* 0x008000000700780b */ /* 0x040fe40003f2e200 */
[----:B------:R-:W-:Y:S02]  /*0560*/  FSETP.GT.AND P0, PT, |R7|, 8.50705917302346158658e+37, PT ;  /* 0x7e8000000700780b */ /* 0x000fe40003f04200 */
[----:B------:R-:W-:-:S04]  /*0570*/  FSEL R8, R8, 1, !P1 ;  /* 0x3f80000008087808 */ /* 0x000fc80004800000 */
[----:B------:R-:W-:-:S05]  /*0580*/  FSEL R8, R8, 0.25, !P0 ;  /* 0x3e80000008087808 */ /* 0x000fca0004000000 */
[----:B------:R-:W-:-:S06]  /*0590*/  FMUL R7, R7, R8 ;  /* 0x0000000807077220 */ /* 0x000fcc0000400000 */
[----:B------:R-:W0:Y:S02]  /*05a0*/  MUFU.RCP R7, R7 ;  /* 0x0000000700077308 */ /* 0x000e240000001000 */
[----:B0-----:R-:W-:-:S05]  /*05b0*/  FMUL R8, R8, R7 ;  /* 0x0000000708087220 */ /* 0x001fca0000400000 */
[----:B------:R-:W-:Y:S01]  /*05c0*/  LEA R13, R8, 0xfffffe00, 0x9 ;  /* 0xfffffe00080d7811 */ /* 0x000fe200078e48ff */
[----:B------:R-:W-:-:S04]  /*05d0*/  IMAD.MOV.U32 R8, RZ, RZ, 0x0 ;  /* 0x00000000ff087424 */ /* 0x000fc800078e00ff */
        /* <DEDUP_REMOVED lines=11> */
[----:B------:R-:W-:Y:S02]  /*0690*/  IADD3 RZ, P0, PT, R8, R7, RZ ;  /* 0x0000000708ff7210 */ /* 0x000fe40007f1e0ff */
[----:B------:R-:W-:Y:S02]  /*06a0*/  SEL R13, R13, RZ, P1 ;  /* 0x000000ff0d0d7207 */ /* 0x000fe40000800000 */
[----:B------:R-:W-:Y:S02]  /*06b0*/  IADD3.X R8, P0, PT, R9, R11, RZ, P0, !PT ;  /* 0x0000000b09087210 */ /* 0x000fe4000071e4ff */
[----:B------:R-:W-:Y:S01]  /*06c0*/  SHF.R.U32.HI R7, RZ, 0x1f, R11 ;  /* 0x0000001fff077819 */ /* 0x000fe2000001160b */
[----:B------:R-:W-:Y:S01]  /*06d0*/  IMAD.WIDE.U32 R10, R34, R4, RZ ;  /* 0x00000004220a7225 */ /* 0x000fe200078e00ff */
[----:B------:R-:W-:-:S02]  /*06e0*/  IADD3 R24, P1, PT, R13, R8, RZ ;  /* 0x000000080d187210 */ /* 0x000fc40007f3e0ff */
[----:B------:R-:W-:Y:S02]  /*06f0*/  LOP3.LUT R7, R7, 0x1, RZ, 0x3c, !PT ;  /* 0x0000000107077812 */ /* 0x000fe400078e3cff */
[----:B------:R-:W-:Y:S01]  /*0700*/  SEL R8, RZ, 0x1, !P0 ;  /* 0x00000001ff087807 */ /* 0x000fe20004000000 */
[----:B------:R-:W-:-:S04]  /*0710*/  IMAD.WIDE.U32 R10, P0, R5, R16, R10 ;  /* 0x00000010050a7225 */ /* 0x000fc8000780000a */
[----:B------:R-:W-:Y:S02]  /*0720*/  IMAD.X R7, R7, 0x1, R8, P1 ;  /* 0x0000000107077824 */ /* 0x000fe400008e0608 */
[----:B------:R-:W-:-:S04]  /*0730*/  IMAD.WIDE.U32 R8, R16, R4, RZ ;  /* 0x0000000410087225 */ /* 0x000fc800078e00ff */
[----:B------:R-:W-:Y:S01]  /*0740*/  IMAD.X R13, RZ, RZ, RZ, P0 ;  /* 0x000000ffff0d7224 */ /* 0x000fe200000e06ff */
[----:B------:R-:W-:Y:S01]  /*0750*/  ISETP.NE.AND P0, PT, R7, 0x2, PT ;  /* 0x000000020700780c */ /* 0x000fe20003f05270 */
[----:B------:R-:W-:Y:S01]  /*0760*/  IMAD.MOV.U32 R12, RZ, RZ, R11 ;  /* 0x000000ffff0c7224 */ /* 0x000fe200078e000b */
[----:B------:R-:W-:Y:S02]  /*0770*/  IADD3 R9, P1, PT, R9, R10, RZ ;  /* 0x0000000a09097210 */ /* 0x000fe40007f3e0ff */
[----:B------:R-:W-:-:S03]  /*0780*/  SEL R7, R24, 0xffffffff, P0 ;  /* 0xffffffff18077807 */ /* 0x000fc60000000000 */
[----:B------:R-:W-:Y:S01]  /*0790*/  IMAD.WIDE.U32.X R10, R5, R34, R12, P1 ;  /* 0x00000022050a7225 */ /* 0x000fe200008e040c */
[----:B------:R-:W-:Y:S02]  /*07a0*/  IADD3 RZ, P1, PT, RZ, -R8, RZ ;  /* 0x80000008ffff7210 */ /* 0x000fe40007f3e0ff */
[C---:B------:R-:W-:Y:S01]  /*07b0*/  VIMNMX.U32 R24, PT, PT, R7.reuse, -0x2, PT ;  /* 0xfffffffe07187848 */ /* 0x040fe20003fe0000 */
[----:B------:R-:W-:Y:S02]  /*07c0*/  IMAD R13, R34, R25, RZ ;  /* 0x00000019220d7224 */ /* 0x000fe400078e02ff */
[----:B------:R-:W-:-:S04]  /*07d0*/  IMAD.HI.U32 R12, R7, R3, RZ ;  /* 0x00000003070c7227 */ /* 0x000fc800078e00ff */
[-C--:B------:R-:W-:Y:S02]  /*07e0*/  IMAD R27, R27, R16.reuse, R13 ;  /* 0x000000101b1b7224 */ /* 0x080fe400078e020d */
[----:B------:R-:W-:Y:S02]  /*07f0*/  IMAD.MOV.U32 R13, RZ, RZ, RZ ;  /* 0x000000ffff0d7224 */ /* 0x000fe400078e00ff */
[----:B------:R-:W-:-:S04]  /*0800*/  IMAD.WIDE.U32 R10, R25, R16, R10 ;  /* 0x00000010190a7225 */ /* 0x000fc800078e000a */
[----:B------:R-:W-:-:S04]  /*0810*/  IMAD.WIDE.U32 R12, R0, R7, R12 ;  /* 0x00000007000c7225 */ /* 0x000fc800078e000c */
[----:B------:R-:W-:Y:S01]  /*0820*/  IMAD.IADD R11, R11, 0x1, R27 ;  /* 0x000000010b0b7824 */ /* 0x000fe200078e021b */
[----:B------:R-:W-:Y:S01]  /*0830*/  IADD3 RZ, P0, PT, R3, R12, RZ ;  /* 0x0000000c03ff7210 */ /* 0x000fe20007f1e0ff */
[----:B------:R-:W-:Y:S02]  /*0840*/  IMAD R12, R33, R4, RZ ;  /* 0x00000004210c7224 */ /* 0x000fe400078e02ff */
[----:B------:R-:W-:Y:S01]  /*0850*/  IMAD.MOV R27, RZ, RZ, -R8 ;  /* 0x000000ffff1b7224 */ /* 0x000fe200078e0a08 */
[----:B------:R-:W-:Y:S01]  /*0860*/  IADD3.X RZ, P0, PT, R0, R13, RZ, P0, !PT ;  /* 0x0000000d00ff7210 */ /* 0x000fe2000071e4ff */
[-C--:B------:R-:W-:Y:S01]  /*0870*/  IMAD R25, R5, R35.reuse, R12 ;  /* 0x0000002305197224 */ /* 0x080fe200078e020c */
[----:B------:R-:W-:Y:S01]  /*0880*/  SEL R13, RZ, 0x40, P4 ;  /* 0x00000040ff0d7807 */ /* 0x000fe20002000000 */
[----:B------:R-:W-:Y:S01]  /*0890*/  IMAD.WIDE.U32 R4, R4, R35, R10 ;  /* 0x0000002304047225 */ /* 0x000fe200078e000a */
[----:B------:R-:W-:-:S03]  /*08a0*/  SEL R12, RZ, 0x20, P3 ;  /* 0x00000020ff0c7807 */ /* 0x000fc60001800000 */
[----:B------:R-:W-:Y:S01]  /*08b0*/  IMAD.IADD R10, R5, 0x1, R25 ;  /* 0x00000001050a7824 */ /* 0x000fe200078e0219 */
[----:B------:R-:W-:Y:S02]  /*08c0*/  IADD3 R11, PT, PT, R6, R12, R13 ;  /* 0x0000000c060b7210 */ /* 0x000fe40007ffe00d */
[----:B------:R-:W-:Y:S02]  /*08d0*/  LOP3.LUT R12, RZ, R9, RZ, 0x33, !PT ;  /* 0x00000009ff0c7212 */ /* 0x000fe400078e33ff */
[----:B------:R-:W-:Y:S01]  /*08e0*/  ISETP.GE.AND P2, PT, R10, RZ, PT ;  /* 0x000000ff0a00720c */ /* 0x000fe20003f46270 */
[----:B------:R-:W-:Y:S01]  /*08f0*/  @!P0 VIADD R7, R24, 0x1 ;  /* 0x0000000118078836 */ /* 0x000fe20000000000 */
[----:B------:R-:W-:Y:S02]  /*0900*/  IADD3.X R12, P1, PT, RZ, R12, RZ, P1, !PT ;  /* 0x0000000cff0c7210 */ /* 0x000fe40000f3e4ff */
[----:B------:R-:W-:Y:S02]  /*0910*/  LOP3.LUT R13, RZ, R4, RZ, 0x33, !PT ;  /* 0x00000004ff0d7212 */ /* 0x000fe400078e33ff */
[----:B------:R-:W-:-:S02]  /*0920*/  SEL R27, R27, R8, !P2 ;  /* 0x000000081b1b7207 */ /* 0x000fc40005000000 */
[----:B------:R-:W-:Y:S02]  /*0930*/  IADD3.X R13, P1, PT, RZ, R13, RZ, P1, !PT ;  /* 0x0000000dff0d7210 */ /* 0x000fe40000f3e4ff */
[----:B------:R-:W-:Y:S02]  /*0940*/  LOP3.LUT R8, RZ, R10, RZ, 0x33, !PT ;  /* 0x0000000aff087212 */ /* 0x000fe400078e33ff */
[----:B------:R-:W-:Y:S01]  /*0950*/  SEL R29, R12, R9, !P2 ;  /* 0x000000090c1d7207 */ /* 0x000fe20005000000 */
[----:B------:R-:W-:Y:S01]  /*0960*/  IMAD.MOV.U32 R12, RZ, RZ, RZ ;  /* 0x000000ffff0c7224 */ /* 0x000fe200078e00ff */
[----:B------:R-:W-:Y:S01]  /*0970*/  LOP3.LUT R24, R6, 0x1f, RZ, 0xc0, !PT ;  /* 0x0000001f06187812 */ /* 0x000fe200078ec0ff */
[----:B------:R-:W-:Y:S01]  /*0980*/  IMAD.X R9, RZ, RZ, R8, P1 ;  /* 0x000000ffff097224 */ /* 0x000fe200008e0608 */
[----:B------:R-:W-:Y:S02]  /*0990*/  SEL R37, R13, R4, !P2 ;  /* 0x000000040d257207 */ /* 0x000fe40005000000 */
[----:B------:R-:W-:-:S02]  /*09a0*/  SHF.L.W.U32.HI R25, R15, R6, R17 ;  /* 0x000000060f197219 */ /* 0x000fc40000010e11 */
[----:B------:R-:W-:Y:S02]  /*09b0*/  SEL R9, R9, R10, !P2 ;  /* 0x0000000a09097207 */ /* 0x000fe40005000000 */
[-C--:B------:R-:W-:Y:S02]  /*09c0*/  SHF.L.U32 R17, R15, R24.reuse, RZ ;  /* 0x000000180f117219 */ /* 0x080fe400000006ff */
[C---:B------:R-:W-:Y:S02]  /*09d0*/  SHF.L.U32 R15, R27.reuse, R24, RZ ;  /* 0x000000181b0f7219 */ /* 0x040fe400000006ff */
[-C--:B------:R-:W-:Y:S02]  /*09e0*/  SHF.L.W.U32.HI R13, R27, R6.reuse, R29 ;  /* 0x000000061b0d7219 */ /* 0x080fe40000010e1d */
[-C--:B------:R-:W-:Y:S02]  /*09f0*/  SHF.L.W.U32.HI R27, R29, R6.reuse, R37 ;  /* 0x000000061d1b7219 */ /* 0x080fe40000010e25 */
[----:B------:R-:W-:-:S02]  /*0a00*/  SHF.L.W.U32.HI R29, R37, R6, R9 ;  /* 0x00000006251d7219 */ /* 0x000fc40000010e09 */
[----:B------:R-:W-:-:S07]  /*0a10*/  SHF.L.W.U32.HI R37, R9, R6, RZ ;  /* 0x0000000609257219 */ /* 0x000fce0000010eff */
.L_x_228:
        /* <DEDUP_REMOVED lines=30> */
[----:B------:R-:W-:Y:S01]  /*0c00*/  IADD3 R26, P0, PT, -R26, R15, RZ ;  /* 0x0000000f1a1a7210 */ /* 0x000fe20007f1e1ff */
[----:B------:R-:W-:Y:S01]  /*0c10*/  IMAD.WIDE.U32 R8, R25, R39, R8 ;  /* 0x0000002719087225 */ /* 0x000fe200078e0008 */
[----:B------:R-:W-:-:S03]  /*0c20*/  ISETP.GT.U32.AND P2, PT, R12, R11, PT ;  /* 0x0000000b0c00720c */ /* 0x000fc60003f44070 */
        /* <DEDUP_REMOVED lines=12> */
[----:B------:R-:W-:Y:S01]  /*0cf0*/  BSSY.RECONVERGENT B0, `(.L_x_229) ;  /* 0x0000195000007945 */ /* 0x000fe20003800200 */
[-C--:B------:R-:W-:Y:S02]  /*0d00*/  SHF.R.W.U32 R26, R26, R6.reuse, R27 ;  /* 0x000000061a1a7219 */ /* 0x080fe40000001e1b */
[----:B------:R-:W-:Y:S02]  /*0d10*/  R2P PR, R11, 0x60 ;  /* 0x000000600b007804 */ /* 0x000fe40000000000 */
[-C--:B------:R-:W-:Y:S02]  /*0d20*/  SHF.R.W.U32 R27, R27, R6.reuse, R29 ;  /* 0x000000061b1b7219 */ /* 0x080fe40000001e1d */
[----:B------:R-:W-:Y:S01]  /*0d30*/  SHF.R.W.U32 R0, R29, R6, R37 ;  /* 0x000000061d007219 */ /* 0x000fe20000001e25 */
[----:B------:R-:W-:Y:S01]  /*0d40*/  IMAD.MOV.U32 R29, RZ, RZ, RZ ;  /* 0x000000ffff1d7224 */ /* 0x000fe200078e00ff */
[----:B------:R-:W-:-:S02]  /*0d50*/  ISETP.GT.AND.EX P0, PT, R10, -0x1, PT, P0 ;  /* 0xffffffff0a00780c */ /* 0x000fc40003f04300 */
[----:B------:R-:W-:Y:S01]  /*0d60*/  SHF.R.W.U32 R37, R37, R6, RZ ;  /* 0x0000000625257219 */ /* 0x000fe20000001eff */
[----:B------:R-:W-:Y:S01]  /*0d70*/  IMAD.MOV.U32 R6, RZ, RZ, 0x1 ;  /* 0x00000001ff067424 */ /* 0x000fe200078e00ff */
        /* <DEDUP_REMOVED lines=20> */
[----:B------:R-:W-:Y:S02]  /*0ec0*/  ISETP.NE.U32.AND P0, PT, R17, RZ, PT ;  /* 0x000000ff1100720c */ /* 0x000fe40003f05070 */
[----:B------:R-:W-:Y:S02]  /*0ed0*/  SEL R10, R27, 0xffffffff, P2 ;  /* 0xffffffff1b0a7807 */ /* 0x000fe40001000000 */
[----:B------:R-:W-:-:S02]  /*0ee0*/  ISETP.NE.AND.EX P0, PT, R12, RZ, PT, P0 ;  /* 0x000000ff0c00720c */ /* 0x000fc40003f05300 */
[----:B------:R-:W-:-:S04]  /*0ef0*/  ISETP.NE.U32.AND P1, PT, R15, RZ, PT ;  /* 0x000000ff0f00720c */ /* 0x000fc80003f25070 */
[----:B------:R-:W-:-:S04]  /*0f00*/  ISETP.NE.AND.EX P1, PT, R10, RZ, PT, P1 ;  /* 0x000000ff0a00720c */ /* 0x000fc80003f25310 */
[----:B------:R-:W-:-:S03]  /*0f10*/  SEL R0, RZ, 0xffffffff, P1 ;  /* 0xffffffffff007807 */ /* 0x000fc60000800000 */
[----:B------:R-:W-:-:S04]  /*0f20*/  @P0 SHF.R.U32.HI R0, RZ, 0x1f, R12 ;  /* 0x0000001fff000819 */ /* 0x000fc8000001160c */
[----:B------:R-:W-:-:S04]  /*0f30*/  LOP3.LUT R0, R0, 0x1, RZ, 0xc0, !PT ;  /* 0x0000000100007812 */ /* 0x000fc800078ec0ff */
[----:B------:R-:W-:-:S13]  /*0f40*/  ISETP.NE.U32.AND P0, PT, R0, 0x1, PT ;  /* 0x000000010000780c */ /* 0x000fda0003f05070 */
[----:B------:R-:W-:Y:S05]  /*0f50*/  @!P0 BRA `(.L_x_230) ;  /* 0x0000001400b88947 */ /* 0x000fea0003800000 */
[--C-:B-----5:R-:W-:Y:S01]  /*0f60*/  SHF.R.S32.HI R13, RZ, 0x1f, R23.reuse ;  /* 0x0000001fff0d7819 */ /* 0x120fe20000011417 */
[----:B------:R-:W-:Y:S01]  /*0f70*/  IMAD.MOV.U32 R37, RZ, RZ, RZ ;  /* 0x000000ffff257224 */ /* 0x000fe200078e00ff */
[----:B------:R-:W-:Y:S01]  /*0f80*/  SHF.R.S32.HI R11, RZ, 0x1f, R23 ;  /* 0x0000001fff0b7819 */ /* 0x000fe20000011417 */
[----:B------:R-:W-:Y:S02]  /*0f90*/  IMAD.MOV.U32 R39, RZ, RZ, RZ ;  /* 0x000000ffff277224 */ /* 0x000fe400078e00ff */
[----:B------:R-:W-:Y:S02]  /*0fa0*/  IMAD.MOV.U32 R6, RZ, RZ, 0x1 ;  /* 0x00000001ff067424 */ /* 0x000fe400078e00ff */
[----:B------:R-:W-:-:S07]  /*0fb0*/  IMAD.MOV.U32 R29, RZ, RZ, RZ ;  /* 0x000000ffff1d7224 */ /* 0x000fce00078e00ff */
.L_x_235:
[----:B------:R-:W-:Y:S01]  /*0fc0*/  LOP3.LUT R0, R15, 0x1, RZ, 0xc0, !PT ;  /* 0x000000010f007812 */ /* 0x000fe200078ec0ff */
[----:B------:R-:W-:Y:S03]  /*0fd0*/  BSSY.RECONVERGENT B1, `(.L_x_231) ;  /* 0x00000ba000017945 */ /* 0x000fe60003800200 */
[----:B------:R-:W-:-:S04]  /*0fe0*/  ISETP.NE.U32.AND P0, PT, R0, 0x1, PT ;  /* 0x000000010000780c */ /* 0x000fc80003f05070 */
[----:B------:R-:W-:-:S13]  /*0ff0*/  ISETP.NE.U32.AND.EX P0, PT, RZ, RZ, PT, P0 ;  /* 0x000000ffff00720c */ /* 0x000fda0003f05100 */
[----:B------:R-:W-:Y:S05]  /*1000*/  @P0 BRA `(.L_x_232) ;  /* 0x0000000800d80947 */ /* 0x000fea0003800000 */
[----:B------:R-:W-:Y:S01]  /*1010*/  IADD3 RZ, P0, PT, RZ, -R20, RZ ;  /* 0x80000014ffff7210 */ /* 0x000fe20007f1e0ff */
[----:B------:R-:W-:Y:S01]  /*1020*/  UMOV UR4, 0x4321 ;  /* 0x0000432100047882 */ /* 0x000fe20000000000 */
[----:B------:R-:W-:Y:S01]  /*1030*/  LOP3.LUT R0, RZ, R21, RZ, 0x33, !PT ;  /* 0x00000015ff007212 */ /* 0x000fe200078e33ff */
[----:B------:R-:W-:Y:S01]  /*1040*/  IMAD.MOV.U32 R4, RZ, RZ, 0x4b800000 ;  /* 0x4b800000ff047424 */ /* 0x000fe200078e00ff */
[----:B------:R-:W-:Y:S01]  /*1050*/  SHF.R.S32.HI R2, RZ, 0x1f, R21 ;  /* 0x0000001fff027819 */ /* 0x000fe20000011415 */
[----:B------:R-:W-:Y:S01]  /*1060*/  IMAD R36, R11, R6, RZ ;  /* 0x000000060b247224 */ /* 0x000fe200078e02ff */
[----:B------:R-:W-:Y:S02]  /*1070*/  IADD3.X R3, P0, PT, RZ, R0, RZ, P0, !PT ;  /* 0x00000000ff037210 */ /* 0x000fe4000071e4ff */
[----:B------:R-:W-:-:S04]  /*1080*/  LOP3.LUT R0, RZ, R2, RZ, 0x33, !PT ;  /* 0x00000002ff007212 */ /* 0x000fc800078e33ff */
        /* <DEDUP_REMOVED lines=18> */
[----:B------:R-:W-:-:S02]  /*11b0*/  SEL R38, RZ, 0x40, P3 ;  /* 0x00000040ff267807 */ /* 0x000fc40001800000 */
[----:B0-----:R-:W-:-:S04]  /*11c0*/  IADD3 R9, PT, PT, -R9, 0x1f, RZ ;  /* 0x0000001f09097810 */ /* 0x001fc80007ffe1ff */
[----:B------:R-:W-:Y:S01]  /*11d0*/  SHF.L.W.U32.HI R8, R24, R9, R2 ;  /* 0x0000000918087219 */ /* 0x000fe20000010e02 */
[----:B------:R-:W-:-:S03]  /*11e0*/  IMAD.MOV.U32 R2, RZ, RZ, 0x0 ;  /* 0x00000000ff027424 */ /* 0x000fc600078e00ff */
[----:B------:R-:W-:-:S04]  /*11f0*/  PRMT R0, R8, R7, 0x3f ;  /* 0x0000003f08007416 */ /* 0x000fc80000000007 */
[C---:B------:R-:W-:Y:S02]  /*1200*/  FSETP.GEU.AND P0, PT, |R0|.reuse, 1.175494350822287508e-38, PT ;  /* 0x008000000000780b */ /* 0x040fe40003f0e200 */
[----:B------:R-:W-:Y:S02]  /*1210*/  FSETP.GT.AND P1, PT, |R0|, 8.50705917302346158658e+37, PT ;  /* 0x7e8000000000780b */ /* 0x000fe40003f24200 */
[----:B------:R-:W-:-:S04]  /*1220*/  FSEL R4, R4, 1, !P0 ;  /* 0x3f80000004047808 */ /* 0x000fc80004000000 */
[----:B------:R-:W-:-:S05]  /*1230*/  FSEL R7, R4, 0.25, !P1 ;  /* 0x3e80000004077808 */ /* 0x000fca0004800000 */
[----:B------:R-:W-:Y:S01]  /*1240*/  FMUL R26, R0, R7 ;  /* 0x00000007001a7220 */ /* 0x000fe20000400000 */
[----:B------:R-:W-:-:S04]  /*1250*/  SEL R0, R5, RZ, P3 ;  /* 0x000000ff05007207 */ /* 0x000fc80001800000 */
[C---:B------:R-:W-:Y:S01]  /*1260*/  SEL R28, R0.reuse, R3, !P2 ;  /* 0x00000003001c7207 */ /* 0x040fe20005000000 */
[----:B------:R-:W0:Y:S01]  /*1270*/  MUFU.RCP R26, R26 ;  /* 0x0000001a001a7308 */ /* 0x000e220000001000 */
[----:B------:R-:W-:Y:S01]  /*1280*/  IMAD.MOV.U32 R3, RZ, RZ, -0x80000000 ;  /* 0x80000000ff037424 */ /* 0x000fe200078e00ff */
[----:B------:R-:W-:Y:S02]  /*1290*/  SEL R0, R0, RZ, P2 ;  /* 0x000000ff00007207 */ /* 0x000fe40001000000 */
[----:B------:R-:W-:Y:S01]  /*12a0*/  SHF.L.W.U32.HI R25, R28, R9, R24 ;  /* 0x000000091c197219 */ /* 0x000fe20000010e18 */
[----:B------:R-:W-:Y:S02]  /*12b0*/  IMAD.MOV.U32 R24, RZ, RZ, RZ ;  /* 0x000000ffff187224 */ /* 0x000fe400078e00ff */
        /* <DEDUP_REMOVED lines=16> */
[C---:B------:R-:W-:Y:S01]  /*13c0*/  IMAD.WIDE.U32 R4, P0, R22.reuse, R29, R4 ;  /* 0x0000001d16047225 */ /* 0x040fe20007800004 */
[----:B------:R-:W-:Y:S02]  /*13d0*/  IADD3.X R2, P1, PT, R3, R41, RZ, P1, !PT ;  /* 0x0000002903027210 */ /* 0x000fe40000f3e4ff */
[----:B------:R-:W-:Y:S01]  /*13e0*/  SHF.R.U32.HI R41, RZ, 0x1f, R41 ;  /* 0x0000001fff297819 */ /* 0x000fe20000011629 */
[----:B------:R-:W-:Y:S01]  /*13f0*/  IMAD.X R27, RZ, RZ, RZ, P0 ;  /* 0x000000ffff1b7224 */ /* 0x000fe200000e06ff */
[----:B------:R-:W-:Y:S01]  /*1400*/  IADD3 R7, P4, PT, R7, R2, RZ ;  /* 0x0000000207077210 */ /* 0x000fe20007f9e0ff */
[----:B------:R-:W-:Y:S01]  /*1410*/  IMAD.WIDE.U32 R2, R22, R6, RZ ;  /* 0x0000000616027225 */ /* 0x000fe200078e00ff */
[----:B------:R-:W-:-:S02]  /*1420*/  LOP3.LUT R41, R41, 0x1, RZ, 0x3c, !PT ;  /* 0x0000000129297812 */ /* 0x000fc400078e3cff */
[----:B------:R-:W-:Y:S02]  /*1430*/  SEL R26, RZ, 0x1, !P1 ;  /* 0x00000001ff1a7807 */ /* 0x000fe40004800000 */
[----:B------:R-:W-:Y:S01]  /*1440*/  IADD3 R3, P0, PT, R3, R4, RZ ;  /* 0x0000000403037210 */ /* 0x000fe20007f1e0ff */
[----:B------:R-:W-:Y:S02]  /*1450*/  IMAD R4, R23, R37, RZ ;  /* 0x0000002517047224 */ /* 0x000fe400078e02ff */
[----:B------:R-:W-:Y:S02]  /*1460*/  IMAD.X R26, R41, 0x1, R26, P4 ;  /* 0x00000001291a7824 */ /* 0x000fe400020e061a */
[----:B------:R-:W-:-:S03]  /*1470*/  IMAD R39, R22, R39, R4 ;  /* 0x0000002716277224 */ /* 0x000fc600078e0204 */
[----:B------:R-:W-:Y:S01]  /*1480*/  ISETP.NE.AND P1, PT, R26, 0x2, PT ;  /* 0x000000021a00780c */ /* 0x000fe20003f25270 */
[----:B------:R-:W-:Y:S02]  /*1490*/  IMAD.MOV.U32 R26, RZ, RZ, R5 ;  /* 0x000000ffff1a7224 */ /* 0x000fe400078e0005 */
[----:B------:R-:W-:Y:S01]  /*14a0*/  IMAD.MOV.U32 R5, RZ, RZ, RZ ;  /* 0x000000ffff057224 */ /* 0x000fe200078e00ff */
[----:B------:R-:W-:Y:S01]  /*14b0*/  SEL R7, R7, 0xffffffff, P1 ;  /* 0xffffffff07077807 */ /* 0x000fe20000800000 */
[----:B------:R-:W-:Y:S01]  /*14c0*/  IMAD.WIDE.U32.X R26, R23, R29, R26, P0 ;  /* 0x0000001d171a7225 */ /* 0x000fe200000e041a */
[----:B------:R-:W-:-:S03]  /*14d0*/  IADD3 RZ, P1, PT, RZ, -R2, RZ ;  /* 0x80000002ffff7210 */ /* 0x000fc60007f3e0ff */
[----:B------:R-:W-:-:S04]  /*14e0*/  IMAD.HI.U32 R4, R7, R25, RZ ;  /* 0x0000001907047227 */ /* 0x000fc800078e00ff */
[----:B------:R-:W-:Y:S01]  /*14f0*/  IMAD.WIDE.U32 R26, R22, R37, R26 ;  /* 0x00000025161a7225 */ /* 0x000fe200078e001a */
[----:B------:R-:W-:-:S03]  /*1500*/  SEL R37, RZ, 0x20, P2 ;  /* 0x00000020ff257807 */ /* 0x000fc60001000000 */
[----:B------:R-:W-:Y:S02]  /*1510*/  IMAD.IADD R27, R27, 0x1, R39 ;  /* 0x000000011b1b7824 */ /* 0x000fe400078e0227 */
[----:B------:R-:W-:-:S04]  /*1520*/  IMAD.WIDE.U32 R4, R8, R7, R4 ;  /* 0x0000000708047225 */ /* 0x000fc800078e0004 */
[----:B------:R-:W-:Y:S01]  /*1530*/  IMAD R29, R13, R29, R36 ;  /* 0x0000001d0d1d7224 */ /* 0x000fe200078e0224 */
[----:B------:R-:W-:Y:S01]  /*1540*/  IADD3 RZ, P0, PT, R25, R4, RZ ;  /* 0x0000000419ff7210 */ /* 0x000fe20007f1e0ff */
[----:B------:R-:W-:Y:S01]  /*1550*/  IMAD.WIDE.U32 R26, R13, R6, R26 ;  /* 0x000000060d1a7225 */ /* 0x000fe200078e001a */
[----:B------:R-:W-:Y:S02]  /*1560*/  LOP3.LUT R4, RZ, R3, RZ, 0x33, !PT ;  /* 0x00000003ff047212 */ /* 0x000fe400078e33ff */
[----:B------:R-:W-:Y:S01]  /*1570*/  IADD3.X RZ, P0, PT, R8, R5, RZ, P0, !PT ;  /* 0x0000000508ff7210 */ /* 0x000fe2000071e4ff */
[----:B------:R-:W-:Y:S01]  /*1580*/  IMAD.IADD R6, R27, 0x1, R29 ;  /* 0x000000011b067824 */ /* 0x000fe200078e021d */
[----:B------:R-:W-:Y:S01]  /*1590*/  IADD3.X R4, P1, PT, RZ, R4, RZ, P1, !PT ;  /* 0x00000004ff047210 */ /* 0x000fe20000f3e4ff */
[----:B------:R-:W-:Y:S01]  /*15a0*/  IMAD.MOV R5, RZ, RZ, -R2 ;  /* 0x000000ffff057224 */ /* 0x000fe200078e0a02 */
[----:B------:R-:W-:Y:S02]  /*15b0*/  LOP3.LUT R29, RZ, R26, RZ, 0x33, !PT ;  /* 0x0000001aff1d7212 */ /* 0x000fe400078e33ff */
[----:B------:R-:W-:-:S02]  /*15c0*/  ISETP.GE.AND P3, PT, R6, RZ, PT ;  /* 0x000000ff0600720c */ /* 0x000fc40003f66270 */
[----:B------:R-:W-:Y:S02]  /*15d0*/  IADD3.X R29, P1, PT, RZ, R29, RZ, P1, !PT ;  /* 0x0000001dff1d7210 */ /* 0x000fe40000f3e4ff */
[----:B------:R-:W-:Y:S02]  /*15e0*/  SEL R36, R5, R2, !P3 ;  /* 0x0000000205247207 */ /* 0x000fe40005800000 */
[----:B------:R-:W-:Y:S02]  /*15f0*/  LOP3.LUT R2, RZ, R6, RZ, 0x33, !PT ;  /* 0x00000006ff027212 */ /* 0x000fe400078e33ff */
[----:B------:R-:W-:Y:S02]  /*1600*/  IADD3 R5, PT, PT, R9, R37, R38 ;  /* 0x0000002509057210 */ /* 0x000fe40007ffe026 */
[----:B------:R-:W-:Y:S02]  /*1610*/  VIMNMX.U32 R37, PT, PT, R7, -0x2, PT ;  /* 0xfffffffe07257848 */ /* 0x000fe40003fe0000 */
[----:B------:R-:W-:Y:S01]  /*1620*/  SEL R38, R4, R3, !P3 ;  /* 0x0000000304267207 */ /* 0x000fe20005800000 */
[----:B------:R-:W-:Y:S01]  /*1630*/  IMAD.X R3, RZ, RZ, R2, P1 ;  /* 0x000000ffff037224 */ /* 0x000fe200008e0602 */
[----:B------:R-:W-:Y:S01]  /*1640*/  SHF.L.W.U32.HI R4, R0, R9, R28 ;  /* 0x0000000900047219 */ /* 0x000fe20000010e1c */
[----:B------:R-:W-:Y:S01]  /*1650*/  @!P0 VIADD R7, R37, 0x1 ;  /* 0x0000000125078836 */ /* 0x000fe20000000000 */
[----:B------:R-:W-:-:S02]  /*1660*/  LOP3.LUT R37, R9, 0x1f, RZ, 0xc0, !PT ;  /* 0x0000001f09257812 */ /* 0x000fc400078ec0ff */
[----:B------:R-:W-:Y:S02]  /*1670*/  SEL R28, R29, R26, !P3 ;  /* 0x0000001a1d1c7207 */ /* 0x000fe40005800000 */
[----:B------:R-:W-:Y:S02]  /*1680*/  SEL R40, R3, R6, !P3 ;  /* 0x0000000603287207 */ /* 0x000fe40005800000 */
[-C--:B------:R-:W-:Y:S02]  /*1690*/  SHF.L.U32 R3, R0, R37.reuse, RZ ;  /* 0x0000002500037219 */ /* 0x080fe400000006ff */
[C---:B------:R-:W-:Y:S02]  /*16a0*/  SHF.L.U32 R2, R36.reuse, R37, RZ ;  /* 0x0000002524027219 */ /* 0x040fe400000006ff */
[-C--:B------:R-:W-:Y:S02]  /*16b0*/  SHF.L.W.U32.HI R0, R36, R9.reuse, R38 ;  /* 0x0000000924007219 */ /* 0x080fe40000010e26 */
[----:B------:R-:W-:-:S02]  /*16c0*/  SHF.L.W.U32.HI R43, R28, R9, R40 ;  /* 0x000000091c2b7219 */ /* 0x000fc40000010e28 */
[-C--:B------:R-:W-:Y:S02]  /*16d0*/  SHF.L.W.U32.HI R36, R38, R9.reuse, R28 ;  /* 0x0000000926247219 */ /* 0x080fe40000010e1c */
[----:B------:R-:W-:-:S07]  /*16e0*/  SHF.L.W.U32.HI R40, R40, R9, RZ ;  /* 0x0000000928287219 */ /* 0x000fce0000010eff */
.L_x_233:
        /* <DEDUP_REMOVED lines=44> */
[----:B------:R-:W-:Y:S02]  /*19b0*/  ISETP.GT.U32.AND P0, PT, R26, -0x1, PT ;  /* 0xffffffff1a00780c */ /* 0x000fe40003f04070 */
[-C--:B------:R-:W-:Y:S02]  /*19c0*/  SHF.R.W.U32 R42, R42, R9.reuse, R36 ;  /* 0x000000092a2a7219 */ /* 0x080fe40000001e24 */
[----:B------:R-:W-:Y:S02]  /*19d0*/  R2P PR, R5, 0x60 ;  /* 0x0000006005007804 */ /* 0x000fe40000000000 */
[-C--:B------:R-:W-:Y:S02]  /*19e0*/  SHF.R.W.U32 R3, R36, R9.reuse, R43 ;  /* 0x0000000924037219 */ /* 0x080fe40000001e2b */
[----:B------:R-:W-:Y:S02]  /*19f0*/  SHF.R.W.U32 R0, R43, R9, R40 ;  /* 0x000000092b007219 */ /* 0x000fe40000001e28 */
[----:B------:R-:W-:-:S02]  /*1a00*/  ISETP.GT.AND.EX P0, PT, R6, -0x1, PT, P0 ;  /* 0xffffffff0600780c */ /* 0x000fc40003f04300 */
        /* <DEDUP_REMOVED lines=22> */
.L_x_232:
[----:B------:R-:W-:Y:S05]  /*1b70*/  BSYNC.RECONVERGENT B1 ;  /* 0x0000000000017941 */ /* 0x000fea0003800200 */
.L_x_231:
[----:B------:R-:W-:Y:S01]  /*1b80*/  IADD3 RZ, P0, PT, RZ, -R20, RZ ;  /* 0x80000014ffff7210 */ /* 0x000fe20007f1e0ff */
[----:B------:R-:W-:Y:S01]  /*1b90*/  UMOV UR4, 0x4321 ;  /* 0x0000432100047882 */ /* 0x000fe20000000000 */
[----:B------:R-:W-:Y:S01]  /*1ba0*/  LOP3.LUT R0, RZ, R21, RZ, 0x33, !PT ;  /* 0x00000015ff007212 */ /* 0x000fe200078e33ff */
[----:B------:R-:W-:Y:S01]  /*1bb0*/  IMAD.U32 R4, RZ, RZ, UR4 ;  /* 0x00000004ff047e24 */ /* 0x000fe2000f8e00ff */
[----:B------:R-:W-:Y:S01]  /*1bc0*/  SHF.R.S32.HI R2, RZ, 0x1f, R21 ;  /* 0x0000001fff027819 */ /* 0x000fe20000011415 */
[----:B------:R-:W-:Y:S01]  /*1bd0*/  IMAD.MOV.U32 R8, RZ, RZ, 0x4b800000 ;  /* 0x4b800000ff087424 */ /* 0x000fe200078e00ff */
[----:B------:R-:W-:Y:S01]  /*1be0*/  IADD3.X R3, P0, PT, RZ, R0, RZ, P0, !PT ;  /* 0x00000000ff037210 */ /* 0x000fe2000071e4ff */
[----:B------:R-:W-:Y:S01]  /*1bf0*/  UMOV UR4, URZ ;  /* 0x000000ff00047c82 */ /* 0x000fe20008000000 */
        /* <DEDUP_REMOVED lines=14> */
[----:B------:R-:W-:Y:S02]  /*1ce0*/  SEL R2, R0, R7, !P2 ;  /* 0x0000000700027207 */ /* 0x000fe40005000000 */
[----:B------:R-:W-:-:S02]  /*1cf0*/  SEL R0, R3, R0, !P2 ;  /* 0x0000000003007207 */ /* 0x000fc40005000000 */
[----:B------:R-:W0:Y:S01]  /*1d00*/  FLO.U32 R7, R2 ;  /* 0x0000000200077300 */ /* 0x000e2200000e0000 */
[----:B------:R-:W-:Y:S01]  /*1d10*/  SEL R28, R5, RZ, P3 ;  /* 0x000000ff051c7207 */ /* 0x000fe20001800000 */
[----:B------:R-:W-:-:S03]  /*1d20*/  IMAD.MOV.U32 R5, RZ, RZ, -0x80000000 ;  /* 0x80000000ff057424 */ /* 0x000fc600078e00ff */
[C---:B------:R-:W-:Y:S02]  /*1d30*/  SEL R26, R28.reuse, R3, !P2 ;  /* 0x000000031c1a7207 */ /* 0x040fe40005000000 */
[----:B------:R-:W-:Y:S02]  /*1d40*/  SEL R28, R28, RZ, P2 ;  /* 0x000000ff1c1c7207 */ /* 0x000fe40001000000 */
[----:B0-----:R-:W-:-:S04]  /*1d50*/  IADD3 R7, PT, PT, -R7, 0x1f, RZ ;  /* 0x0000001f07077810 */ /* 0x001fc80007ffe1ff */
[-C--:B------:R-:W-:Y:S01]  /*1d60*/  SHF.L.W.U32.HI R27, R0, R7.reuse, R2 ;  /* 0x00000007001b7219 */ /* 0x080fe20000010e02 */
[----:B------:R-:W-:Y:S01]  /*1d70*/  IMAD.MOV.U32 R2, RZ, RZ, RZ ;  /* 0x000000ffff027224 */ /* 0x000fe200078e00ff */
[----:B------:R-:W-:Y:S02]  /*1d80*/  SHF.L.W.U32.HI R3, R26, R7, R0 ;  /* 0x000000071a037219 */ /* 0x000fe40000010e00 */
[----:B------:R-:W-:-:S04]  /*1d90*/  PRMT R4, R27, R4, 0x3f ;  /* 0x0000003f1b047416 */ /* 0x000fc80000000004 */
[C---:B------:R-:W-:Y:S02]  /*1da0*/  FSETP.GEU.AND P0, PT, |R4|.reuse, 1.175494350822287508e-38, PT ;  /* 0x008000000400780b */ /* 0x040fe40003f0e200 */
[----:B------:R-:W-:Y:S02]  /*1db0*/  FSETP.GT.AND P1, PT, |R4|, 8.50705917302346158658e+37, PT ;  /* 0x7e8000000400780b */ /* 0x000fe40003f24200 */
[----:B------:R-:W-:-:S04]  /*1dc0*/  FSEL R8, R8, 1, !P0 ;  /* 0x3f80000008087808 */ /* 0x000fc80004000000 */
[----:B------:R-:W-:-:S05]  /*1dd0*/  FSEL R9, R8, 0.25, !P1 ;  /* 0x3e80000008097808 */ /* 0x000fca0004800000 */
[----:B------:R-:W-:Y:S01]  /*1de0*/  FMUL R24, R4, R9 ;  /* 0x0000000904187220 */ /* 0x000fe20000400000 */
[----:B------:R-:W-:-:S05]  /*1df0*/  IMAD.MOV.U32 R4, RZ, RZ, 0x0 ;  /* 0x00000000ff047424 */ /* 0x000fca00078e00ff */
        /* <DEDUP_REMOVED lines=24> */
[----:B------:R-:W-:Y:S02]  /*1f80*/  IMAD.X R9, RZ, RZ, RZ, P0 ;  /* 0x000000ffff097224 */ /* 0x000fe400000e06ff */
[----:B------:R-:W-:Y:S01]  /*1f90*/  IMAD.X R41, R0, 0x1, R41, P4 ;  /* 0x0000000100297824 */ /* 0x000fe200020e0629 */
[----:B------:R-:W-:Y:S01]  /*1fa0*/  IADD3 R0, P0, PT, R5, R24, RZ ;  /* 0x0000001805007210 */ /* 0x000fe20007f1e0ff */
[----:B------:R-:W-:-:S03]  /*1fb0*/  IMAD.MOV.U32 R8, RZ, RZ, R25 ;  /* 0x000000ffff087224 */ /* 0x000fc600078e0019 */
[----:B------:R-:W-:Y:S01]  /*1fc0*/  ISETP.NE.AND P1, PT, R41, 0x2, PT ;  /* 0x000000022900780c */ /* 0x000fe20003f25270 */
[----:B------:R-:W-:-:S03]  /*1fd0*/  IMAD.WIDE.U32.X R24, R23, R23, R8, P0 ;  /* 0x0000001717187225 */ /* 0x000fc600000e0408 */
[----:B------:R-:W-:Y:S01]  /*1fe0*/  SEL R5, R36, 0xffffffff, P1 ;  /* 0xffffffff24057807 */ /* 0x000fe20000800000 */
[----:B------:R-:W-:Y:S02]  /*1ff0*/  IMAD.MOV.U32 R9, RZ, RZ, RZ ;  /* 0x000000ffff097224 */ /* 0x000fe400078e00ff */
[----:B------:R-:W-:Y:S02]  /*2000*/  IMAD R23, R23, R13, RZ ;  /* 0x0000000d17177224 */ /* 0x000fe400078e02ff */
[----:B------:R-:W-:-:S04]  /*2010*/  IMAD.HI.U32 R8, R5, R3, RZ ;  /* 0x0000000305087227 */ /* 0x000fc800078e00ff */
[----:B------:R-:W-:Y:S02]  /*2020*/  IMAD R11, R22, R11, R23 ;  /* 0x0000000b160b7224 */ /* 0x000fe400078e0217 */
[----:B------:R-:W-:-:S04]  /*2030*/  IMAD.WIDE.U32 R8, R27, R5, R8 ;  /* 0x000000051b087225 */ /* 0x000fc800078e0008 */
[----:B------:R-:W-:Y:S01]  /*2040*/  IMAD.WIDE.U32 R24, R22, R13, R24 ;  /* 0x0000000d16187225 */ /* 0x000fe200078e0018 */
[----:B------:R-:W-:-:S03]  /*2050*/  IADD3 RZ, P0, PT, R3, R8, RZ ;  /* 0x0000000803ff7210 */ /* 0x000fc60007f1e0ff */
[----:B------:R-:W-:Y:S01]  /*2060*/  IMAD.IADD R25, R25, 0x1, R11 ;  /* 0x0000000119197824 */ /* 0x000fe200078e020b */
[----:B------:R-:W-:Y:S02]  /*2070*/  IADD3.X RZ, P0, PT, R27, R9, RZ, P0, !PT ;  /* 0x000000091bff7210 */ /* 0x000fe4000071e4ff */
[----:B------:R-:W-:Y:S01]  /*2080*/  LOP3.LUT R9, R7, 0x1f, RZ, 0xc0, !PT ;  /* 0x0000001f07097812 */ /* 0x000fe200078ec0ff */
[----:B------:R-:W-:Y:S01]  /*2090*/  IMAD.WIDE.U32 R22, R22, R13, R24 ;  /* 0x0000000d16167225 */ /* 0x000fe200078e0018 */
[----:B------:R-:W-:Y:S02]  /*20a0*/  SEL R24, RZ, 0x40, P3 ;  /* 0x00000040ff187807 */ /* 0x000fe40001800000 */
[----:B------:R-:W-:Y:S01]  /*20b0*/  SEL R13, RZ, 0x20, P2 ;  /* 0x00000020ff0d7807 */ /* 0x000fe20001000000 */
[----:B------:R-:W-:Y:S01]  /*20c0*/  IMAD.IADD R8, R11, 0x1, R23 ;  /* 0x000000010b087824 */ /* 0x000fe200078e0217 */
[----:B------:R-:W-:Y:S02]  /*20d0*/  VIMNMX.U32 R25, PT, PT, R5, -0x2, PT ;  /* 0xfffffffe05197848 */ /* 0x000fe40003fe0000 */
[----:B------:R-:W-:-:S02]  /*20e0*/  IADD3 R11, PT, PT, R7, R13, R24 ;  /* 0x0000000d070b7210 */ /* 0x000fc40007ffe018 */
[-C--:B------:R-:W-:Y:S01]  /*20f0*/  SHF.L.W.U32.HI R24, R0, R7.reuse, R22 ;  /* 0x0000000700187219 */ /* 0x080fe20000010e16 */
[----:B------:R-:W-:Y:S01]  /*2100*/  @!P0 VIADD R5, R25, 0x1 ;  /* 0x0000000119058836 */ /* 0x000fe20000000000 */
[-C--:B------:R-:W-:Y:S02]  /*2110*/  SHF.L.W.U32.HI R13, R4, R7.reuse, R0 ;  /* 0x00000007040d7219 */ /* 0x080fe40000010e00 */
[-C--:B------:R-:W-:Y:S02]  /*2120*/  SHF.L.W.U32.HI R23, R28, R7.reuse, R26 ;  /* 0x000000071c177219 */ /* 0x080fe40000010e1a */
[----:B------:R-:W-:Y:S02]  /*2130*/  SHF.L.W.U32.HI R22, R22, R7, R8 ;  /* 0x0000000716167219 */ /* 0x000fe40000010e08 */
[-C--:B------:R-:W-:Y:S02]  /*2140*/  SHF.L.U32 R4, R4, R9.reuse, RZ ;  /* 0x0000000904047219 */ /* 0x080fe400000006ff */
[----:B------:R-:W-:-:S02]  /*2150*/  SHF.L.U32 R0, R28, R9, RZ ;  /* 0x000000091c007219 */ /* 0x000fc400000006ff */
[----:B------:R-:W-:-:S07]  /*2160*/  SHF.L.W.U32.HI R26, R8, R7, RZ ;  /* 0x00000007081a7219 */ /* 0x000fce0000010eff */
.L_x_234:
        /* <DEDUP_REMOVED lines=77> */
.L_x_230:
[----:B------:R-:W-:Y:S05]  /*2640*/  BSYNC.RECONVERGENT B0 ;  /* 0x0000000000007941 */ /* 0x000fea0003800200 */
.L_x_229:
[----:B------:R-:W0:Y:S01]  /*2650*/  LDCU.64 UR4, c[0x0][0x3a8] ;  /* 0x00007500ff0477ac */ /* 0x000e220008000a00 */
[----:B------:R-:W-:Y:S01]  /*2660*/  IMAD.SHL.U32 R4, R31, 0x8, RZ ;  /* 0x000000081f047824 */ /* 0x000fe200078e00ff */
[----:B------:R-:W-:Y:S01]  /*2670*/  ISETP.NE.U32.AND P0, PT, R35, R32, PT ;  /* 0x000000202300720c */ /* 0x000fe20003f05070 */
[----:B------:R-:W-:Y:S01]  /*2680*/  IMAD.MOV.U32 R17, RZ, RZ, R34 ;  /* 0x000000ffff117224 */ /* 0x000fe200078e0022 */
[----:B------:R-:W1:Y:S01]  /*2690*/  LDCU.64 UR8, c[0x0][0x3b0] ;  /* 0x00007600ff0877ac */ /* 0x000e620008000a00 */
[----:B------:R-:W-:Y:S01]  /*26a0*/  SHF.L.U64.HI R0, R31, 0x3, R14 ;  /* 0x000000031f007819 */ /* 0x000fe2000001020e */
[----:B------:R-:W-:Y:S01]  /*26b0*/  IMAD.MOV.U32 R7, RZ, RZ, R29 ;  /* 0x000000ffff077224 */ /* 0x000fe200078e001d */
[----:B------:R-:W-:Y:S02]  /*26c0*/  ISETP.NE.AND.EX P0, PT, R33, R30, PT, P0 ;  /* 0x0000001e2100720c */ /* 0x000fe40003f05300 */
[C---:B0-----:R-:W-:Y:S02]  /*26d0*/  IADD3 R2, P1, PT, R4.reuse, UR4, RZ ;  /* 0x0000000404027c10 */ /* 0x041fe4000ff3e0ff */
[----:B-1----:R-:W-:-:S02]  /*26e0*/  IADD3 R4, P2, PT, R4, UR8, RZ ;  /* 0x0000000804047c10 */ /* 0x002fc4000ff5e0ff */
[C---:B------:R-:W-:Y:S02]  /*26f0*/  IADD3.X R3, PT, PT, R0.reuse, UR5, RZ, P1, !PT ;  /* 0x0000000500037c10 */ /* 0x040fe40008ffe4ff */
[----:B------:R-:W-:Y:S02]  /*2700*/  IADD3.X R5, PT, PT, R0, UR9, RZ, P2, !PT ;  /* 0x0000000900057c10 */ /* 0x000fe400097fe4ff */
[----:B------:R-:W-:Y:S01]  /*2710*/  ISETP.GE.U32.AND P1, PT, R16, R18, PT ;  /* 0x000000121000720c */ /* 0x000fe20003f26070 */
[----:B------:R0:W-:Y:S01]  /*2720*/  STG.E.64 desc[UR6][R2.64], R16 ;  /* 0x0000001002007986 */ /* 0x0001e2000c101b06 */
[----:B------:R-:W-:Y:S02]  /*2730*/  ISETP.GE.U32.AND P2, PT, R35, R32, PT ;  /* 0x000000202300720c */ /* 0x000fe40003f46070 */
[----:B------:R-:W-:Y:S01]  /*2740*/  ISETP.GE.U32.AND.EX P1, PT, R34, R19, PT, P1 ;  /* 0x000000132200720c */ /* 0x000fe20003f26110 */
[----:B------:R0:W-:Y:S01]  /*2750*/  STG.E.64 desc[UR6][R4.64], R6 ;  /* 0x0000000604007986 */ /* 0x0001e2000c101b06 */
[----:B------:R-:W-:-:S02]  /*2760*/  ISETP.GE.AND.EX P2, PT, R33, R30, PT, P2 ;  /* 0x0000001e2100720c */ /* 0x000fc40003f46320 */
[----:B------:R-:W-:Y:S02]  /*2770*/  SEL R0, RZ, 0xffffffff, P1 ;  /* 0xffffffffff007807 */ /* 0x000fe40000800000 */
[----:B------:R-:W-:Y:S02]  /*2780*/  @P0 SEL R0, RZ, 0xffffffff, P2 ;  /* 0xffffffffff000807 */ /* 0x000fe40001000000 */
[----:B------:R-:W-:Y:S02]  /*2790*/  IADD3 R31, P1, PT, R31, 0x1, RZ ;  /* 0x000000011f1f7810 */ /* 0x000fe40007f3e0ff */
[----:B------:R-:W-:-:S03]  /*27a0*/  LOP3.LUT R0, R0, 0x1, RZ, 0xc0, !PT ;  /* 0x0000000100007812 */ /* 0x000fc600078ec0ff */
[----:B------:R-:W-:Y:S01]  /*27b0*/  IMAD.X R14, RZ, RZ, R14, P1 ;  /* 0x000000ffff0e7224 */ /* 0x000fe200008e060e */
[----:B------:R-:W-:-:S13]  /*27c0*/  ISETP.NE.U32.AND P0, PT, R0, 0x1, PT ;  /* 0x000000010000780c */ /* 0x000fda0003f05070 */
[----:B0-----:R-:W-:Y:S05]  /*27d0*/  @!P0 BRA `(.L_x_236) ;  /* 0xffffffd800a88947 */ /* 0x001fea000383ffff */
[----:B------:R-:W-:Y:S05]  /*27e0*/  EXIT ;  /* 0x000000000000794d */ /* 0x000fea0003800000 */
.L_x_237:
        /* <DEDUP_REMOVED lines=9> */
.L_x_245:


//--------------------- .nv.global.init           --------------------------
	.section	.nv.global.init,"aw",@progbits
.nv.global.init:
	.type		$str,@object
	.size		$str,($str$2 - $str)
$str:
        /*0000*/ 	.byte	0x49, 0x4e, 0x20, 0x50, 0x52, 0x49, 0x4e, 0x54, 0x20, 0x54, 0x48, 0x52, 0x45, 0x41, 0x44, 0x20
        /*0010*/ 	.byte	0x25, 0x64, 0x0a, 0x00
	.type		$str$2,@object
	.size		$str$2,($str$1 - $str$2)
$str$2:
        /*0014*/ 	.byte	0x4f, 0x55, 0x54, 0x20, 0x50, 0x52, 0x49, 0x4e, 0x54, 0x20, 0x54, 0x48, 0x52, 0x45, 0x41, 0x44
        /*0024*/ 	.byte	0x20, 0x25, 0x64, 0x0a, 0x00
	.type		$str$1,@object
	.size		$str$1,(.L_46 - $str$1)
$str$1:
        /*0029*/ 	.byte	0x09, 0x70, 0x6f, 0x73, 0x20, 0x25, 0x64, 0x20, 0x2d, 0x3e, 0x20, 0x25, 0x64, 0x20, 0x3a, 0x3a
        /*0039*/ 	.byte	0x20, 0x25, 0x64, 0x0a, 0x00
.L_46:


//--------------------- .nv.shared._ZN3cub18CUB_300001_SM_10006detail10radix_sort29DeviceRadixSortOnesweepKernelINS1_5radix10policy_hubIxxyE10Policy1000ELNS0_9SortOrderE0ExxyiiNS1_21identity_decomposer_tEEEvPT5_SB_PT3_PKSC_PT1_PKSG_PT2_PKSK_T4_iiT6_ --------------------------
	.section	.nv.shared._ZN3cub18CUB_300001_SM_10006detail10radix_sort29DeviceRadixSortOnesweepKernelINS1_5radix10policy_hubIxxyE10Policy1000ELNS0_9SortOrderE0ExxyiiNS1_21identity_decomposer_tEEEvPT5_SB_PT3_PKSC_PT1_PKSG_PT2_PKSK_T4_iiT6_,"aw",@nobits
	.sectionflags	@""
	.align	16
.nv.shared._ZN3cub18CUB_300001_SM_10006detail10radix_sort29DeviceRadixSortOnesweepKernelINS1_5radix10policy_hubIxxyE10Policy1000ELNS0_9SortOrderE0ExxyiiNS1_21identity_decomposer_tEEEvPT5_SB_PT3_PKSC_PT1_PKSG_PT2_PKSK_T4_iiT6_:
	.zero		39936


//--------------------- .nv.shared.reserved.0     --------------------------
	.section	.nv.shared.reserved.0,"aw",@nobits
	.weak		__nv_reservedSMEM_offset_0_alias
	.size		__nv_reservedSMEM_offset_0_alias, 0, 64
	.other		__nv_reservedSMEM_offset_0_alias,@"STO_CUDA_RESERVED_SHARED STV_DEFAULT"
__nv_reservedSMEM_offset_0_alias:
	.zero		0
	.zero		64


//--------------------- .nv.global                --------------------------
	.section	.nv.global,"aw",@nobits
.nv.global:
	.type		_ZN34_INTERNAL_6a06cc6c_4_k_cu_0686852c6thrust24THRUST_300001_SM_1000_NS12placeholders2_8E,@object
	.size		_ZN34_INTERNAL_6a06cc6c_4_k_cu_0686852c6thrust24THRUST_300001_SM_1000_NS12placeholders2_8E,(_ZN34_INTERNAL_6a06cc6c_4_k_cu_0686852c4cuda3std3__436_GLOBAL__N__6a06cc6c_4_k_cu_0686852c6ignoreE - _ZN34_INTERNAL_6a06cc6c_4_k_cu_0686852c6thrust24THRUST_300001_SM_1000_NS12placeholders2_8E)
_ZN34_INTERNAL_6a06cc6c_4_k_cu_0686852c6thrust24THRUST_300001_SM_1000_NS12placeholders2_8E:
	.zero		1
	.type		_ZN34_INTERNAL_6a06cc6c_4_k_cu_0686852c4cuda3std3__436_GLOBAL__N__6a06cc6c_4_k_cu_0686852c6ignoreE,@object
	.size		_ZN34_INTERNAL_6a06cc6c_4_k_cu_0686852c4cuda3std3__436_GLOBAL__N__6a06cc6c_4_k_cu_0686852c6ignoreE,(_ZN34_INTERNAL_6a06cc6c_4_k_cu_0686852c4cuda3std6ranges3__45__cpo4dataE - _ZN34_INTERNAL_6a06cc6c_4_k_cu_0686852c4cuda3std3__436_GLOBAL__N__6a06cc6c_4_k_cu_0686852c6ignoreE)
_ZN34_INTERNAL_6a06cc6c_4_k_cu_0686852c4cuda3std3__436_GLOBAL__N__6a06cc6c_4_k_cu_0686852c6ignoreE:
	.zero		1
	.type		_ZN34_INTERNAL_6a06cc6c_4_k_cu_0686852c4cuda3std6ranges3__45__cpo4dataE,@object
	.size		_ZN34_INTERNAL_6a06cc6c_4_k_cu_0686852c4cuda3std6ranges3__45__cpo4dataE,(_ZN34_INTERNAL_6a06cc6c_4_k_cu_0686852c6thrust24THRUST_300001_SM_1000_NS6system3cpp3parE - _ZN34_INTERNAL_6a06cc6c_4_k_cu_0686852c4cuda3std6ranges3__45__cpo4dataE)
_ZN34_INTERNAL_6a06cc6c_4_k_cu_0686852c4cuda3std6ranges3__45__cpo4dataE:
	.zero		1
	.type		_ZN34_INTERNAL_6a06cc6c_4_k_cu_0686852c6thrust24THRUST_300001_SM_1000_NS6system3cpp3parE,@object
	.size		_ZN34_INTERNAL_6a06cc6c_4_k_cu_0686852c6thrust24THRUST_300001_SM_1000_NS6system3cpp3parE,(_ZN34_INTERNAL_6a06cc6c_4_k_cu_0686852c4cuda3std3__45__cpo5beginE - _ZN34_INTERNAL_6a06cc6c_4_k_cu_0686852c6thrust24THRUST_300001_SM_1000_NS6system3cpp3parE)
_ZN34_INTERNAL_6a06cc6c_4_k_cu_0686852c6thrust24THRUST_300001_SM_1000_NS6system3cpp3parE:
	.zero		1
	.type		_ZN34_INTERNAL_6a06cc6c_4_k_cu_0686852c4cuda3std3__45__cpo5beginE,@object
	.size		_ZN34_INTERNAL_6a06cc6c_4_k_cu_0686852c4cuda3std3__45__cpo5beginE,(_ZN34_INTERNAL_6a06cc6c_4_k_cu_0686852c4cuda3std6ranges3__45__cpo5beginE - _ZN34_INTERNAL_6a06cc6c_4_k_cu_0686852c4cuda3std3__45__cpo5beginE)
_ZN34_INTERNAL_6a06cc6c_4_k_cu_0686852c4cuda3std3__45__cpo5beginE:
	.zero		1
	.type		_ZN34_INTERNAL_6a06cc6c_4_k_cu_0686852c4cuda3std6ranges3__45__cpo5beginE,@object
	.size		_ZN34_INTERNAL_6a06cc6c_4_k_cu_0686852c4cuda3std6ranges3__45__cpo5beginE,(_ZN34_INTERNAL_6a06cc6c_4_k_cu_0686852c6thrust24THRUST_300001_SM_1000_NS6deviceE - _ZN34_INTERNAL_6a06cc6c_4_k_cu_0686852c4cuda3std6ranges3__45__cpo5beginE)
_ZN34_INTERNAL_6a06cc6c_4_k_cu_0686852c4cuda3std6ranges3__45__cpo5beginE:
	.zero		1
	.type		_ZN34_INTERNAL_6a06cc6c_4_k_cu_0686852c6thrust24THRUST_300001_SM_1000_NS6deviceE,@object
	.size		_ZN34_INTERNAL_6a06cc6c_4_k_cu_0686852c6thrust24THRUST_300001_SM_1000_NS6deviceE,(_ZN34_INTERNAL_6a06cc6c_4_k_cu_0686852c4cuda3std3__47nulloptE - _ZN34_INTERNAL_6a06cc6c_4_k_cu_0686852c6thrust24THRUST_300001_SM_1000_NS6deviceE)
_ZN34_INTERNAL_6a06cc6c_4_k_cu_0686852c6thrust24THRUST_300001_SM_1000_NS6deviceE:
	.zero		1
	.type		_ZN34_INTERNAL_6a06cc6c_4_k_cu_0686852c4cuda3std3__47nulloptE,@object
	.size		_ZN34_INTERNAL_6a06cc6c_4_k_cu_0686852c4cuda3std3__47nulloptE,(_ZN34_INTERNAL_6a06cc6c_4_k_cu_0686852c4cuda3std6ranges3__45__cpo8distanceE - _ZN34_INTERNAL_6a06cc6c_4_k_cu_0686852c4cuda3std3__47nulloptE)
_ZN34_INTERNAL_6a06cc6c_4_k_cu_0686852c4cuda3std3__47nulloptE:
	.zero		1
	.type		_ZN34_INTERNAL_6a06cc6c_4_k_cu_0686852c4cuda3std6ranges3__45__cpo8distanceE,@object
	.size		_ZN34_INTERNAL_6a06cc6c_4_k_cu_0686852c4cuda3std6ranges3__45__cpo8distanceE,(_ZN34_INTERNAL_6a06cc6c_4_k_cu_0686852c6thrust24THRUST_300001_SM_1000_NS12placeholders2_4E - _ZN34_INTERNAL_6a06cc6c_4_k_cu_0686852c4cuda3std6ranges3__45__cpo8distanceE)
_ZN34_INTERNAL_6a06cc6c_4_k_cu_0686852c4cuda3std6ranges3__45__cpo8distanceE:
	.zero		1
	.type		_ZN34_INTERNAL_6a06cc6c_4_k_cu_0686852c6thrust24THRUST_300001_SM_1000_NS12placeholders2_4E,@object
	.size		_ZN34_INTERNAL_6a06cc6c_4_k_cu_0686852c6thrust24THRUST_300001_SM_1000_NS12placeholders2_4E,(_ZN34_INTERNAL_6a06cc6c_4_k_cu_0686852c4cuda3std3__45__cpo6rbeginE - _ZN34_INTERNAL_6a06cc6c_4_k_cu_0686852c6thrust24THRUST_300001_SM_1000_NS12placeholders2_4E)
_ZN34_INTERNAL_6a06cc6c_4_k_cu_0686852c6thrust24THRUST_300001_SM_1000_NS12placeholders2_4E:
	.zero		1
	.type		_ZN34_INTERNAL_6a06cc6c_4_k_cu_0686852c4cuda3std3__45__cpo6rbeginE,@object
	.size		_ZN34_INTERNAL_6a06cc6c_4_k_cu_0686852c4cuda3std3__45__cpo6rbeginE,(_ZN34_INTERNAL_6a06cc6c_4_k_cu_0686852c4cuda3std6ranges3__45__cpo7advanceE - _ZN34_INTERNAL_6a06cc6c_4_k_cu_0686852c4cuda3std3__45__cpo6rbeginE)
_ZN34_INTERNAL_6a06cc6c_4_k_cu_0686852c4cuda3std3__45__cpo6rbeginE:
	.zero		1
	.type		_ZN34_INTERNAL_6a06cc6c_4_k_cu_0686852c4cuda3std6ranges3__45__cpo7advanceE,@object
	.size		_ZN34_INTERNAL_6a06cc6c_4_k_cu_0686852c4cuda3std6ranges3__45__cpo7advanceE,(_ZN34_INTERNAL_6a06cc6c_4_k_cu_0686852c6thrust24THRUST_300001_SM_1000_NS12placeholders3_10E - _ZN34_INTERNAL_6a06cc6c_4_k_cu_0686852c4cuda3std6ranges3__45__cpo7advanceE)
_ZN34_INTERNAL_6a06cc6c_4_k_cu_0686852c4cuda3std6ranges3__45__cpo7advanceE:
	.zero		1
	.type		_ZN34_INTERNAL_6a06cc6c_4_k_cu_0686852c6thrust24THRUST_300001_SM_1000_NS12placeholders3_10E,@object
	.size		_ZN34_INTERNAL_6a06cc6c_4_k_cu_0686852c6thrust24THRUST_300001_SM_1000_NS12placeholders3_10E,(_ZN34_INTERNAL_6a06cc6c_4_k_cu_0686852c4cuda3std3__48in_placeE - _ZN34_INTERNAL_6a06cc6c_4_k_cu_0686852c6thrust24THRUST_300001_SM_1000_NS12placeholders3_10E)
_ZN34_INTERNAL_6a06cc6c_4_k_cu_0686852c6thrust24THRUST_300001_SM_1000_NS12placeholders3_10E:
	.zero		1
	.type		_ZN34_INTERNAL_6a06cc6c_4_k_cu_0686852c4cuda3std3__48in_placeE,@object
	.size		_ZN34_INTERNAL_6a06cc6c_4_k_cu_0686852c4cuda3std3__48in_placeE,(_ZN34_INTERNAL_6a06cc6c_4_k_cu_0686852c4cuda3std6ranges3__45__cpo4sizeE - _ZN34_INTERNAL_6a06cc6c_4_k_cu_0686852c4cuda3std3__48in_placeE)
_ZN34_INTERNAL_6a06cc6c_4_k_cu_0686852c4cuda3std3__48in_placeE:
	.zero		1
	.type		_ZN34_INTERNAL_6a06cc6c_4_k_cu_0686852c4cuda3std6ranges3__45__cpo4sizeE,@object
	.size		_ZN34_INTERNAL_6a06cc6c_4_k_cu_0686852c4cuda3std6ranges3__45__cpo4sizeE,(_ZN34_INTERNAL_6a06cc6c_4_k_cu_0686852c6thrust24THRUST_300001_SM_1000_NS12placeholders2_2E - _ZN34_INTERNAL_6a06cc6c_4_k_cu_0686852c4cuda3std6ranges3__45__cpo4sizeE)
_ZN34_INTERNAL_6a06cc6c_4_k_cu_0686852c4cuda3std6ranges3__45__cpo4sizeE:
	.zero		1
	.type		_ZN34_INTERNAL_6a06cc6c_4_k_cu_0686852c6thrust24THRUST_300001_SM_1000_NS12placeholders2_2E,@object
	.size		_ZN34_INTERNAL_6a06cc6c_4_k_cu_0686852c6thrust24THRUST_300001_SM_1000_NS12placeholders2_2E,(_ZN34_INTERNAL_6a06cc6c_4_k_cu_0686852c4cuda3std3__45__cpo6cbeginE - _ZN34_INTERNAL_6a06cc6c_4_k_cu_0686852c6thrust24THRUST_300001_SM_1000_NS12placeholders2_2E)
_ZN34_INTERNAL_6a06cc6c_4_k_cu_0686852c6thrust24THRUST_300001_SM_1000_NS12placeholders2_2E:
	.zero		1
	.type		_ZN34_INTERNAL_6a06cc6c_4_k_cu_0686852c4cuda3std3__45__cpo6cbeginE,@object
	.size		_ZN34_INTERNAL_6a06cc6c_4_k_cu_0686852c4cuda3std3__45__cpo6cbeginE,(_ZN34_INTERNAL_6a06cc6c_4_k_cu_0686852c4cuda3std6ranges3__45__cpo6cbeginE - _ZN34_INTERNAL_6a06cc6c_4_k_cu_0686852c4cuda3std3__45__cpo6cbeginE)
_ZN34_INTERNAL_6a06cc6c_4_k_cu_0686852c4cuda3std3__45__cpo6cbeginE:
	.zero		1
	.type		_ZN34_INTERNAL_6a06cc6c_4_k_cu_0686852c4cuda3std6ranges3__45__cpo6cbeginE,@object
	.size		_ZN34_INTERNAL_6a06cc6c_4_k_cu_0686852c4cuda3std6ranges3__45__cpo6cbeginE,(_ZN34_INTERNAL_6a06cc6c_4_k_cu_0686852c6thrust24THRUST_300001_SM_1000_NS12placeholders2_6E - _ZN34_INTERNAL_6a06cc6c_4_k_cu_0686852c4cuda3std6ranges3__45__cpo6cbeginE)
_ZN34_INTERNAL_6a06cc6c_4_k_cu_0686852c4cuda3std6ranges3__45__cpo6cbeginE:
	.zero		1
	.type		_ZN34_INTERNAL_6a06cc6c_4_k_cu_0686852c6thrust24THRUST_300001_SM_1000_NS12placeholders2_6E,@object
	.size		_ZN34_INTERNAL_6a06cc6c_4_k_cu_0686852c6thrust24THRUST_300001_SM_1000_NS12placeholders2_6E,(_ZN34_INTERNAL_6a06cc6c_4_k_cu_0686852c4cuda3std3__45__cpo7crbeginE - _ZN34_INTERNAL_6a06cc6c_4_k_cu_0686852c6thrust24THRUST_300001_SM_1000_NS12placeholders2_6E)
_ZN34_INTERNAL_6a06cc6c_4_k_cu_0686852c6thrust24THRUST_300001_SM_1000_NS12placeholders2_6E:
	.zero		1
	.type		_ZN34_INTERNAL_6a06cc6c_4_k_cu_0686852c4cuda3std3__45__cpo7crbeginE,@object
	.size		_ZN34_INTERNAL_6a06cc6c_4_k_cu_0686852c4cuda3std3__45__cpo7crbeginE,(_ZN34_INTERNAL_6a06cc6c_4_k_cu_0686852c4cuda3std6ranges3__45__cpo4nextE - _ZN34_INTERNAL_6a06cc6c_4_k_cu_0686852c4cuda3std3__45__cpo7crbeginE)
_ZN34_INTERNAL_6a06cc6c_4_k_cu_0686852c4cuda3std3__45__cpo7crbeginE:
	.zero		1
	.type		_ZN34_INTERNAL_6a06cc6c_4_k_cu_0686852c4cuda3std6ranges3__45__cpo4nextE,@object
	.size		_ZN34_INTERNAL_6a06cc6c_4_k_cu_0686852c4cuda3std6ranges3__45__cpo4nextE,(_ZN34_INTERNAL_6a06cc6c_4_k_cu_0686852c4cuda3std6ranges3__45__cpo4swapE - _ZN34_INTERNAL_6a06cc6c_4_k_cu_0686852c4cuda3std6ranges3__45__cpo4nextE)
_ZN34_INTERNAL_6a06cc6c_4_k_cu_0686852c4cuda3std6ranges3__45__cpo4nextE:
	.zero		1
	.type		_ZN34_INTERNAL_6a06cc6c_4_k_cu_0686852c4cuda3std6ranges3__45__cpo4swapE,@object
	.size		_ZN34_INTERNAL_6a06cc6c_4_k_cu_0686852c4cuda3std6ranges3__45__cpo4swapE,(_ZN34_INTERNAL_6a06cc6c_4_k_cu_0686852c6thrust24THRUST_300001_SM_1000_NS8cuda_cub10par_nosyncE - _ZN34_INTERNAL_6a06cc6c_4_k_cu_0686852c4cuda3std6ranges3__45__cpo4swapE)
_ZN34_INTERNAL_6a06cc6c_4_k_cu_0686852c4cuda3std6ranges3__45__cpo4swapE:
	.zero		1
	.type		_ZN34_INTERNAL_6a06cc6c_4_k_cu_0686852c6thrust24THRUST_300001_SM_1000_NS8cuda_cub10par_nosyncE,@object
	.size		_ZN34_INTERNAL_6a06cc6c_4_k_cu_0686852c6thrust24THRUST_300001_SM_1000_NS8cuda_cub10par_nosyncE,(_ZN34_INTERNAL_6a06cc6c_4_k_cu_0686852c6thrust24THRUST_300001_SM_1000_NS3seqE - _ZN34_INTERNAL_6a06cc6c_4_k_cu_0686852c6thrust24THRUST_300001_SM_1000_NS8cuda_cub10par_nosyncE)
_ZN34_INTERNAL_6a06cc6c_4_k_cu_0686852c6thrust24THRUST_300001_SM_1000_NS8cuda_cub10par_nosyncE:
	.zero		1
	.type		_ZN34_INTERNAL_6a06cc6c_4_k_cu_0686852c6thrust24THRUST_300001_SM_1000_NS3seqE,@object
	.size		_ZN34_INTERNAL_6a06cc6c_4_k_cu_0686852c6thrust24THRUST_300001_SM_1000_NS3seqE,(_ZN34_INTERNAL_6a06cc6c_4_k_cu_0686852c4cuda3std3__420unreachable_sentinelE - _ZN34_INTERNAL_6a06cc6c_4_k_cu_0686852c6thrust24THRUST_300001_SM_1000_NS3seqE)
_ZN34_INTERNAL_6a06cc6c_4_k_cu_0686852c6thrust24THRUST_300001_SM_1000_NS3seqE:
	.zero		1
	.type		_ZN34_INTERNAL_6a06cc6c_4_k_cu_0686852c4cuda3std3__420unreachable_sentinelE,@object
	.size		_ZN34_INTERNAL_6a06cc6c_4_k_cu_0686852c4cuda3std3__420unreachable_sentinelE,(_ZN34_INTERNAL_6a06cc6c_4_k_cu_0686852c4cuda3std6ranges3__45__cpo5ssizeE - _ZN34_INTERNAL_6a06cc6c_4_k_cu_0686852c4cuda3std3__420unreachable_sentinelE)
_ZN34_INTERNAL_6a06cc6c_4_k_cu_0686852c4cuda3std3__420unreachable_sentinelE:
	.zero		1
	.type		_ZN34_INTERNAL_6a06cc6c_4_k_cu_0686852c4cuda3std6ranges3__45__cpo5ssizeE,@object
	.size		_ZN34_INTERNAL_6a06cc6c_4_k_cu_0686852c4cuda3std6ranges3__45__cpo5ssizeE,(_ZN34_INTERNAL_6a06cc6c_4_k_cu_0686852c6thrust24THRUST_300001_SM_1000_NS12placeholders2_3E - _ZN34_INTERNAL_6a06cc6c_4_k_cu_0686852c4cuda3std6ranges3__45__cpo5ssizeE)
_ZN34_INTERNAL_6a06cc6c_4_k_cu_0686852c4cuda3std6ranges3__45__cpo5ssizeE:
	.zero		1
	.type		_ZN34_INTERNAL_6a06cc6c_4_k_cu_0686852c6thrust24THRUST_300001_SM_1000_NS12placeholders2_3E,@object
	.size		_ZN34_INTERNAL_6a06cc6c_4_k_cu_0686852c6thrust24THRUST_300001_SM_1000_NS12placeholders2_3E,(_ZN34_INTERNAL_6a06cc6c_4_k_cu_0686852c4cuda3std3__45__cpo4cendE - _ZN34_INTERNAL_6a06cc6c_4_k_cu_0686852c6thrust24THRUST_300001_SM_1000_NS12placeholders2_3E)
_ZN34_INTERNAL_6a06cc6c_4_k_cu_0686852c6thrust24THRUST_300001_SM_1000_NS12placeholders2_3E:
	.zero		1
	.type		_ZN34_INTERNAL_6a06cc6c_4_k_cu_0686852c4cuda3std3__45__cpo4cendE,@object
	.size		_ZN34_INTERNAL_6a06cc6c_4_k_cu_0686852c4cuda3std3__45__cpo4cendE,(_ZN34_INTERNAL_6a06cc6c_4_k_cu_0686852c4cuda3std6ranges3__45__cpo4cendE - _ZN34_INTERNAL_6a06cc6c_4_k_cu_0686852c4cuda3std3__45__cpo4cendE)
_ZN34_INTERNAL_6a06cc6c_4_k_cu_0686852c4cuda3std3__45__cpo4cendE:
	.zero		1
	.type		_ZN34_INTERNAL_6a06cc6c_4_k_cu_0686852c4cuda3std6ranges3__45__cpo4cendE,@object
	.size		_ZN34_INTERNAL_6a06cc6c_4_k_cu_0686852c4cuda3std6ranges3__45__cpo4cendE,(_ZN34_INTERNAL_6a06cc6c_4_k_cu_0686852c6thrust24THRUST_300001_SM_1000_NS12placeholders2_7E - _ZN34_INTERNAL_6a06cc6c_4_k_cu_0686852c4cuda3std6ranges3__45__cpo4cendE)
_ZN34_INTERNAL_6a06cc6c_4_k_cu_0686852c4cuda3std6ranges3__45__cpo4cendE:
	.zero		1
	.type		_ZN34_INTERNAL_6a06cc6c_4_k_cu_0686852c6thrust24THRUST_300001_SM_1000_NS12placeholders2_7E,@object
	.size		_ZN34_INTERNAL_6a06cc6c_4_k_cu_0686852c6thrust24THRUST_300001_SM_1000_NS12placeholders2_7E,(_ZN34_INTERNAL_6a06cc6c_4_k_cu_0686852c4cuda3std3__45__cpo5crendE - _ZN34_INTERNAL_6a06cc6c_4_k_cu_0686852c6thrust24THRUST_300001_SM_1000_NS12placeholders2_7E)
_ZN34_INTERNAL_6a06cc6c_4_k_cu_0686852c6thrust24THRUST_300001_SM_1000_NS12placeholders2_7E:
	.zero		1
	.type		_ZN34_INTERNAL_6a06cc6c_4_k_cu_0686852c4cuda3std3__45__cpo5crendE,@object
	.size		_ZN34_INTERNAL_6a06cc6c_4_k_cu_0686852c4cuda3std3__45__cpo5crendE,(_ZN34_INTERNAL_6a06cc6c_4_k_cu_0686852c4cuda3std6ranges3__45__cpo4prevE - _ZN34_INTERNAL_6a06cc6c_4_k_cu_0686852c4cuda3std3__45__cpo5crendE)
_ZN34_INTERNAL_6a06cc6c_4_k_cu_0686852c4cuda3std3__45__cpo5crendE:
	.zero		1
	.type		_ZN34_INTERNAL_6a06cc6c_4_k_cu_0686852c4cuda3std6ranges3__45__cpo4prevE,@object
	.size		_ZN34_INTERNAL_6a06cc6c_4_k_cu_0686852c4cuda3std6ranges3__45__cpo4prevE,(_ZN34_INTERNAL_6a06cc6c_4_k_cu_0686852c4cuda3std6ranges3__45__cpo9iter_moveE - _ZN34_INTERNAL_6a06cc6c_4_k_cu_0686852c4cuda3std6ranges3__45__cpo4prevE)
_ZN34_INTERNAL_6a06cc6c_4_k_cu_0686852c4cuda3std6ranges3__45__cpo4prevE:
	.zero		1
	.type		_ZN34_INTERNAL_6a06cc6c_4_k_cu_0686852c4cuda3std6ranges3__45__cpo9iter_moveE,@object
	.size		_ZN34_INTERNAL_6a06cc6c_4_k_cu_0686852c4cuda3std6ranges3__45__cpo9iter_moveE,(_ZN34_INTERNAL_6a06cc6c_4_k_cu_0686852c6thrust24THRUST_300001_SM_1000_NS6system6detail10sequential3seqE - _ZN34_INTERNAL_6a06cc6c_4_k_cu_0686852c4cuda3std6ranges3__45__cpo9iter_moveE)
_ZN34_INTERNAL_6a06cc6c_4_k_cu_0686852c4cuda3std6ranges3__45__cpo9iter_moveE:
	.zero		1
	.type		_ZN34_INTERNAL_6a06cc6c_4_k_cu_0686852c6thrust24THRUST_300001_SM_1000_NS6system6detail10sequential3seqE,@object
	.size		_ZN34_INTERNAL_6a06cc6c_4_k_cu_0686852c6thrust24THRUST_300001_SM_1000_NS6system6detail10sequential3seqE,(_ZN34_INTERNAL_6a06cc6c_4_k_cu_0686852c6thrust24THRUST_300001_SM_1000_NS12placeholders2_9E - _ZN34_INTERNAL_6a06cc6c_4_k_cu_0686852c6thrust24THRUST_300001_SM_1000_NS6system6detail10sequential3seqE)
_ZN34_INTERNAL_6a06cc6c_4_k_cu_0686852c6thrust24THRUST_300001_SM_1000_NS6system6detail10sequential3seqE:
	.zero		1
	.type		_ZN34_INTERNAL_6a06cc6c_4_k_cu_0686852c6thrust24THRUST_300001_SM_1000_NS12placeholders2_9E,@object
	.size		_ZN34_INTERNAL_6a06cc6c_4_k_cu_0686852c6thrust24THRUST_300001_SM_1000_NS12placeholders2_9E,(_ZN34_INTERNAL_6a06cc6c_4_k_cu_0686852c4cuda3std3__419piecewise_constructE - _ZN34_INTERNAL_6a06cc6c_4_k_cu_0686852c6thrust24THRUST_300001_SM_1000_NS12placeholders2_9E)
_ZN34_INTERNAL_6a06cc6c_4_k_cu_0686852c6thrust24THRUST_300001_SM_1000_NS12placeholders2_9E:
	.zero		1
	.type		_ZN34_INTERNAL_6a06cc6c_4_k_cu_0686852c4cuda3std3__419piecewise_constructE,@object
	.size		_ZN34_INTERNAL_6a06cc6c_4_k_cu_0686852c4cuda3std3__419piecewise_constructE,(_ZN34_INTERNAL_6a06cc6c_4_k_cu_0686852c4cuda3std6ranges3__45__cpo5cdataE - _ZN34_INTERNAL_6a06cc6c_4_k_cu_0686852c4cuda3std3__419piecewise_constructE)
_ZN34_INTERNAL_6a06cc6c_4_k_cu_0686852c4cuda3std3__419piecewise_constructE:
	.zero		1
	.type		_ZN34_INTERNAL_6a06cc6c_4_k_cu_0686852c4cuda3std6ranges3__45__cpo5cdataE,@object
	.size		_ZN34_INTERNAL_6a06cc6c_4_k_cu_0686852c4cuda3std6ranges3__45__cpo5cdataE,(_ZN34_INTERNAL_6a06cc6c_4_k_cu_0686852c6thrust24THRUST_300001_SM_1000_NS12placeholders2_1E - _ZN34_INTERNAL_6a06cc6c_4_k_cu_0686852c4cuda3std6ranges3__45__cpo5cdataE)
_ZN34_INTERNAL_6a06cc6c_4_k_cu_0686852c4cuda3std6ranges3__45__cpo5cdataE:
	.zero		1
	.type		_ZN34_INTERNAL_6a06cc6c_4_k_cu_0686852c6thrust24THRUST_300001_SM_1000_NS12placeholders2_1E,@object
	.size		_ZN34_INTERNAL_6a06cc6c_4_k_cu_0686852c6thrust24THRUST_300001_SM_1000_NS12placeholders2_1E,(_ZN34_INTERNAL_6a06cc6c_4_k_cu_0686852c4cuda3std3__45__cpo3endE - _ZN34_INTERNAL_6a06cc6c_4_k_cu_0686852c6thrust24THRUST_300001_SM_1000_NS12placeholders2_1E)
_ZN34_INTERNAL_6a06cc6c_4_k_cu_0686852c6thrust24THRUST_300001_SM_1000_NS12placeholders2_1E:
	.zero		1
	.type		_ZN34_INTERNAL_6a06cc6c_4_k_cu_0686852c4cuda3std3__45__cpo3endE,@object
	.size		_ZN34_INTERNAL_6a06cc6c_4_k_cu_0686852c4cuda3std3__45__cpo3endE,(_ZN34_INTERNAL_6a06cc6c_4_k_cu_0686852c4cuda3std6ranges3__45__cpo3endE - _ZN34_INTERNAL_6a06cc6c_4_k_cu_0686852c4cuda3std3__45__cpo3endE)
_ZN34_INTERNAL_6a06cc6c_4_k_cu_0686852c4cuda3std3__45__cpo3endE:
	.zero		1
	.type		_ZN34_INTERNAL_6a06cc6c_4_k_cu_0686852c4cuda3std6ranges3__45__cpo3endE,@object
	.size		_ZN34_INTERNAL_6a06cc6c_4_k_cu_0686852c4cuda3std6ranges3__45__cpo3endE,(_ZN34_INTERNAL_6a06cc6c_4_k_cu_0686852c6thrust24THRUST_300001_SM_1000_NS12placeholders2_5E - _ZN34_INTERNAL_6a06cc6c_4_k_cu_0686852c4cuda3std6ranges3__45__cpo3endE)
_ZN34_INTERNAL_6a06cc6c_4_k_cu_0686852c4cuda3std6ranges3__45__cpo3endE:
	.zero		1
	.type		_ZN34_INTERNAL_6a06cc6c_4_k_cu_0686852c6thrust24THRUST_300001_SM_1000_NS12placeholders2_5E,@object
	.size		_ZN34_INTERNAL_6a06cc6c_4_k_cu_0686852c6thrust24THRUST_300001_SM_1000_NS12placeholders2_5E,(_ZN34_INTERNAL_6a06cc6c_4_k_cu_0686852c4cuda3std3__45__cpo4rendE - _ZN34_INTERNAL_6a06cc6c_4_k_cu_0686852c6thrust24THRUST_300001_SM_1000_NS12placeholders2_5E)
_ZN34_INTERNAL_6a06cc6c_4_k_cu_0686852c6thrust24THRUST_300001_SM_1000_NS12placeholders2_5E:
	.zero		1
	.type		_ZN34_INTERNAL_6a06cc6c_4_k_cu_0686852c4cuda3std3__45__cpo4rendE,@object
	.size		_ZN34_INTERNAL_6a06cc6c_4_k_cu_0686852c4cuda3std3__45__cpo4rendE,(_ZN34_INTERNAL_6a06cc6c_4_k_cu_0686852c4cuda3std6ranges3__45__cpo9iter_swapE - _ZN34_INTERNAL_6a06cc6c_4_k_cu_0686852c4cuda3std3__45__cpo4rendE)
_ZN34_INTERNAL_6a06cc6c_4_k_cu_0686852c4cuda3std3__45__cpo4rendE:
	.zero		1
	.type		_ZN34_INTERNAL_6a06cc6c_4_k_cu_0686852c4cuda3std6ranges3__45__cpo9iter_swapE,@object
	.size		_ZN34_INTERNAL_6a06cc6c_4_k_cu_0686852c4cuda3std6ranges3__45__cpo9iter_swapE,(_ZN34_INTERNAL_6a06cc6c_4_k_cu_0686852c4cuda3std3__48unexpectE - _ZN34_INTERNAL_6a06cc6c_4_k_cu_0686852c4cuda3std6ranges3__45__cpo9iter_swapE)
_ZN34_INTERNAL_6a06cc6c_4_k_cu_0686852c4cuda3std6ranges3__45__cpo9iter_swapE:
	.zero		1
	.type		_ZN34_INTERNAL_6a06cc6c_4_k_cu_0686852c4cuda3std3__48unexpectE,@object
	.size		_ZN34_INTERNAL_6a06cc6c_4_k_cu_0686852c4cuda3std3__48unexpectE,(_ZN34_INTERNAL_6a06cc6c_4_k_cu_0686852c6thrust24THRUST_300001_SM_1000_NS8cuda_cub3parE - _ZN34_INTERNAL_6a06cc6c_4_k_cu_0686852c4cuda3std3__48unexpectE)
_ZN34_INTERNAL_6a06cc6c_4_k_cu_0686852c4cuda3std3__48unexpectE:
	.zero		1
	.type		_ZN34_INTERNAL_6a06cc6c_4_k_cu_0686852c6thrust24THRUST_300001_SM_1000_NS8cuda_cub3parE,@object
	.size		_ZN34_INTERNAL_6a06cc6c_4_k_cu_0686852c6thrust24THRUST_300001_SM_1000_NS8cuda_cub3parE,(.L_29 - _ZN34_INTERNAL_6a06cc6c_4_k_cu_0686852c6thrust24THRUST_300001_SM_1000_NS8cuda_cub3parE)
_ZN34_INTERNAL_6a06cc6c_4_k_cu_0686852c6thrust24THRUST_300001_SM_1000_NS8cuda_cub3parE:
	.zero		1
.L_29:


//--------------------- .nv.shared._ZN3cub18CUB_300001_SM_10006detail10radix_sort33DeviceRadixSortExclusiveSumKernelINS1_5radix10policy_hubIxxyE10Policy1000EyEEvPT0_ --------------------------
	.section	.nv.shared._ZN3cub18CUB_300001_SM_10006detail10radix_sort33DeviceRadixSortExclusiveSumKernelINS1_5radix10policy_hubIxxyE10Policy1000EyEEvPT0_,"aw",@nobits
	.sectionflags	@""
	.align	16
.nv.shared._ZN3cub18CUB_300001_SM_10006detail10radix_sort33DeviceRadixSortExclusiveSumKernelINS1_5radix10policy_hubIxxyE10Policy1000EyEEvPT0_:
	.zero		3360


//--------------------- .nv.shared._ZN3cub18CUB_300001_SM_10006detail10radix_sort30DeviceRadixSortHistogramKernelINS1_5radix10policy_hubIxxyE10Policy1000ELNS0_9SortOrderE0ExyNS1_21identity_decomposer_tEEEvPT2_PKT1_SA_iiT3_ --------------------------
	.section	.nv.shared._ZN3cub18CUB_300001_SM_10006detail10radix_sort30DeviceRadixSortHistogramKernelINS1_5radix10policy_hubIxxyE10Policy1000ELNS0_9SortOrderE0ExyNS1_21identity_decomposer_tEEEvPT2_PKT1_SA_iiT3_,"aw",@nobits
	.sectionflags	@""
	.align	4
.nv.shared._ZN3cub18CUB_300001_SM_10006detail10radix_sort30DeviceRadixSortHistogramKernelINS1_5radix10policy_hubIxxyE10Policy1000ELNS0_9SortOrderE0ExyNS1_21identity_decomposer_tEEEvPT2_PKT1_SA_iiT3_:
	.zero		9216


//--------------------- .nv.shared._ZN3cub18CUB_300001_SM_10006detail10radix_sort31DeviceRadixSortSingleTileKernelINS1_5radix10policy_hubIxxyE10Policy1000ELNS0_9SortOrderE0ExxyNS1_21identity_decomposer_tEEEvPKT1_PSA_PKT2_PSE_T3_iiT4_ --------------------------
	.section	.nv.shared._ZN3cub18CUB_300001_SM_10006detail10radix_sort31DeviceRadixSortSingleTileKernelINS1_5radix10policy_hubIxxyE10Policy1000ELNS0_9SortOrderE0ExxyNS1_21identity_decomposer_tEEEvPKT1_PSA_PKT2_PSE_T3_iiT4_,"aw",@nobits
	.sectionflags	@""
	.align	16
.nv.shared._ZN3cub18CUB_300001_SM_10006detail10radix_sort31DeviceRadixSortSingleTileKernelINS1_5radix10policy_hubIxxyE10Policy1000ELNS0_9SortOrderE0ExxyNS1_21identity_decomposer_tEEEvPKT1_PSA_PKT2_PSE_T3_iiT4_:
	.zero		34880


//--------------------- .nv.constant0._ZN3cub18CUB_300001_SM_10006detail10radix_sort29DeviceRadixSortOnesweepKernelINS1_5radix10policy_hubIxxyE10Policy1000ELNS0_9SortOrderE0ExxyiiNS1_21identity_decomposer_tEEEvPT5_SB_PT3_PKSC_PT1_PKSG_PT2_PKSK_T4_iiT6_ --------------------------
	.section	.nv.constant0._ZN3cub18CUB_300001_SM_10006detail10radix_sort29DeviceRadixSortOnesweepKernelINS1_5radix10policy_hubIxxyE10Policy1000ELNS0_9SortOrderE0ExxyiiNS1_21identity_decomposer_tEEEvPT5_SB_PT3_PKSC_PT1_PKSG_PT2_PKSK_T4_iiT6_,"a",@progbits
	.sectionflags	@""
	.align	4
.nv.constant0._ZN3cub18CUB_300001_SM_10006detail10radix_sort29DeviceRadixSortOnesweepKernelINS1_5radix10policy_hubIxxyE10Policy1000ELNS0_9SortOrderE0ExxyiiNS1_21identity_decomposer_tEEEvPT5_SB_PT3_PKSC_PT1_PKSG_PT2_PKSK_T4_iiT6_:
	.zero		973


//--------------------- .nv.constant0._ZN3cub18CUB_300001_SM_10006detail10radix_sort33DeviceRadixSortExclusiveSumKernelINS1_5radix10policy_hubIxxyE10Policy1000EyEEvPT0_ --------------------------
	.section	.nv.constant0._ZN3cub18CUB_300001_SM_10006detail10radix_sort33DeviceRadixSortExclusiveSumKernelINS1_5radix10policy_hubIxxyE10Policy1000EyEEvPT0_,"a",@progbits
	.sectionflags	@""
	.align	4
.nv.constant0._ZN3cub18CUB_300001_SM_10006detail10radix_sort33DeviceRadixSortExclusiveSumKernelINS1_5radix10policy_hubIxxyE10Policy1000EyEEvPT0_:
	.zero		904


//--------------------- .nv.constant0._ZN3cub18CUB_300001_SM_10006detail10radix_sort30DeviceRadixSortHistogramKernelINS1_5radix10policy_hubIxxyE10Policy1000ELNS0_9SortOrderE0ExyNS1_21identity_decomposer_tEEEvPT2_PKT1_SA_iiT3_ --------------------------
	.section	.nv.constant0._ZN3cub18CUB_300001_SM_10006detail10radix_sort30DeviceRadixSortHistogramKernelINS1_5radix10policy_hubIxxyE10Policy1000ELNS0_9SortOrderE0ExyNS1_21identity_decomposer_tEEEvPT2_PKT1_SA_iiT3_,"a",@progbits
	.sectionflags	@""
	.align	4
.nv.constant0._ZN3cub18CUB_300001_SM_10006detail10radix_sort30DeviceRadixSortHistogramKernelINS1_5radix10policy_hubIxxyE10Policy1000ELNS0_9SortOrderE0ExyNS1_21identity_decomposer_tEEEvPT2_PKT1_SA_iiT3_:
	.zero		929


//--------------------- .nv.constant0._ZN3cub18CUB_300001_SM_10006detail10radix_sort31DeviceRadixSortSingleTileKernelINS1_5radix10policy_hubIxxyE10Policy1000ELNS0_9SortOrderE0ExxyNS1_21identity_decomposer_tEEEvPKT1_PSA_PKT2_PSE_T3_iiT4_ --------------------------
	.section	.nv.constant0._ZN3cub18CUB_300001_SM_10006detail10radix_sort31DeviceRadixSortSingleTileKernelINS1_5radix10policy_hubIxxyE10Policy1000ELNS0_9SortOrderE0ExxyNS1_21identity_decomposer_tEEEvPKT1_PSA_PKT2_PSE_T3_iiT4_,"a",@progbits
	.sectionflags	@""
	.align	4
.nv.constant0._ZN3cub18CUB_300001_SM_10006detail10radix_sort31DeviceRadixSortSingleTileKernelINS1_5radix10policy_hubIxxyE10Policy1000ELNS0_9SortOrderE0ExxyNS1_21identity_decomposer_tEEEvPKT1_PSA_PKT2_PSE_T3_iiT4_:
	.zero		945


//--------------------- .nv.constant0._ZN3cub18CUB_300001_SM_10006detail11EmptyKernelIvEEvv --------------------------
	.section	.nv.constant0._ZN3cub18CUB_300001_SM_10006detail11EmptyKernelIvEEvv,"a",@progbits
	.sectionflags	@""
	.align	4
.nv.constant0._ZN3cub18CUB_300001_SM_10006detail11EmptyKernelIvEEvv:
	.zero		896


//--------------------- .nv.constant0._Z12print_arraysPxS_S_ --------------------------
	.section	.nv.constant0._Z12print_arraysPxS_S_,"a",@progbits
	.sectionflags	@""
	.align	4
.nv.constant0._Z12print_arraysPxS_S_:
	.zero		920


//--------------------- .nv.constant0._Z18calculateFunction2PxS_S_S_S_S_S_S_S_S_ --------------------------
	.section	.nv.constant0._Z18calculateFunction2PxS_S_S_S_S_S_S_S_S_,"a",@progbits
	.sectionflags	@""
	.align	4
.nv.constant0._Z18calculateFunction2PxS_S_S_S_S_S_S_S_S_:
	.zero		976


//--------------------- .nv.constant0._Z18calculateFunction1PxS_S_S_S_S_S_ --------------------------
	.section	.nv.constant0._Z18calculateFunction1PxS_S_S_S_S_S_,"a",@progbits
	.sectionflags	@""
	.align	4
.nv.constant0._Z18calculateFunction1PxS_S_S_S_S_S_:
	.zero		952


//--------------------- SYMBOLS --------------------------

	.type		.nv.reservedSmem.offset0,@object
	.size		.nv.reservedSmem.offset0,0x4
	.type		.nv.reservedSmem.cap,@object
	.size		.nv.reservedSmem.cap,0x4
	.type		vprintf,@function
